	.target	sm_100a

	.elftype	@"ET_EXEC"


//--------------------- .note.nv.tkinfo           --------------------------
	.section	.note.nv.tkinfo,"",@"SHT_NOTE"
	.sectionflags	@"SHF_NOTE_NV_TKINFO"
	.tkinfo
        /*0018*/ 	.word	0x00000002
        /*0030*/ 	.string	""
        /*0030*/ 	.string	"ptxas"
        /*0030*/ 	.string	"Cuda compilation tools, release 13.0, V13.0.88"
        /*0030*/ 	.string	"Build cuda_13.0.r13.0/compiler.36424714_0"
        /*0030*/ 	.string	"-arch sm_100a -m 64 "



//--------------------- .note.nv.cuinfo           --------------------------
	.section	.note.nv.cuinfo,"",@"SHT_NOTE"
	.sectionflags	@"SHF_NOTE_NV_CUINFO"
        /*0018*/ 	.short	0x0002
        /*001a*/ 	.short	0x0064
        /*001c*/ 	.short	0x0082
	.zero		2


//--------------------- .nv.info                  --------------------------
	.section	.nv.info,"",@"SHT_CUDA_INFO"
	.align	4


	//----- nvinfo : EIATTR_REGCOUNT
	.align		4
        /*0000*/ 	.byte	0x04, 0x2f
        /*0002*/ 	.short	(.L_19 - .L_18)
	.align		4
.L_18:
        /*0004*/ 	.word	index@(_ZN7cutlass13device_kernelINS_4gemm6kernel13GemmUniversalIN4cute5tupleIJiiiiEEENS1_10collective13CollectiveMmaINS1_35MainloopSm100TmaUmmaWarpSpecializedILi52ELi2ELi4ENS5_IJNS4_1CILi4EEENSA_ILi2EEENSA_ILi1EEEEEEEENS5_IJNSA_ILi128EEESG_NSA_ILi32EEEEEENS_12float_e5m2_tENS5_IJlSD_lEEESJ_SK_NS4_8TiledMMAINS4_8MMA_AtomIJNS4_10MMA_TraitsINS4_25SM100_MMA_F8F6F4_2x1SM_SSEJSJ_SJ_fSG_SG_NS4_17integral_constantINS4_4UMMA5MajorELSR_0EEESS_NSP_INSQ_7ScaleInELST_0EEESU_EEEEEENS4_6LayoutINS5_IJSD_SD_SD_EEENS5_IJNSA_ILi0EEESZ_SZ_EEEEENS5_IJNS4_10UnderscoreES12_S12_EEEEENS4_28SM100_TMA_2SM_LOAD_MULTICASTENS4_14ComposedLayoutINS4_7SwizzleILi1ELi4ELi3EEENS4_18smem_ptr_flag_bitsILi8EEENSX_INS5_IJNSA_ILi8EEESH_EEENS5_IJSH_SD_EEEEEEEvNS4_8identityES15_S1F_vS1G_EENS_8epilogue10collective18CollectiveEpilogueINS1I_23Sm100TmaWarpSpecializedILi2ELi2ELi32ELb0ELb0EEEJNS5_IJNSA_ILi64EEESG_SH_EEENS5_IJNSX_IS1N_SD_EENSX_INS5_IJSH_SC_EEENS5_IJSD_S1N_EEEEEEEESJ_SK_SJ_SK_NS1I_6fusion15FusionCallbacksIS1M_NS1U_17LinearCombinationISJ_fSJ_fLNS_15FloatRoundStyleE2EEES1O_S1T_JEEENS4_5SM1004TMEM4LOAD26SM100_TMEM_LOAD_32dp32b32xENS4_13SM90_TMA_LOADES1F_NS4_39AutoVectorizingCopyWithAssumedAlignmentILi128EEENS4_14SM90_TMA_STOREES1F_S26_S26_EEEvvEEEEvNT_6ParamsE)
        /*0008*/ 	.word	0x00000074


	//----- nvinfo : EIATTR_FRAME_SIZE
	.align		4
.L_19:
        /*000c*/ 	.byte	0x04, 0x11
        /*000e*/ 	.short	(.L_21 - .L_20)
	.align		4
.L_20:
        /*0010*/ 	.word	index@($__internal_2_$__cuda_sm10x_tcgen05_guardrail_trap_unallocated_columns_being_dealloced)
        /*0014*/ 	.word	0x00000000


	//----- nvinfo : EIATTR_FRAME_SIZE
	.align		4
.L_21:
        /*0018*/ 	.byte	0x04, 0x11
        /*001a*/ 	.short	(.L_23 - .L_22)
	.align		4
.L_22:
        /*001c*/ 	.word	index@($__internal_1_$__cuda_sm10x_tcgen05_guardrail_trap_phase_invalid_during_alloc)
        /*0020*/ 	.word	0x00000000


	//----- nvinfo : EIATTR_FRAME_SIZE
	.align		4
.L_23:
        /*0024*/ 	.byte	0x04, 0x11
        /*0026*/ 	.short	(.L_25 - .L_24)
	.align		4
.L_24:
        /*0028*/ 	.word	index@($__internal_0_$__cuda_sm10x_tcgen05_guardrail_trap_col_being_dealloced_not_returned_by_alloc)
        /*002c*/ 	.word	0x00000000


	//----- nvinfo : EIATTR_FRAME_SIZE
	.align		4
.L_25:
        /*0030*/ 	.byte	0x04, 0x11
        /*0032*/ 	.short	(.L_27 - .L_26)
	.align		4
.L_26:
        /*0034*/ 	.word	index@(_ZN7cutlass13device_kernelINS_4gemm6kernel13GemmUniversalIN4cute5tupleIJiiiiEEENS1_10collective13CollectiveMmaINS1_35MainloopSm100TmaUmmaWarpSpecializedILi52ELi2ELi4ENS5_IJNS4_1CILi4EEENSA_ILi2EEENSA_ILi1EEEEEEEENS5_IJNSA_ILi128EEESG_NSA_ILi32EEEEEENS_12float_e5m2_tENS5_IJlSD_lEEESJ_SK_NS4_8TiledMMAINS4_8MMA_AtomIJNS4_10MMA_TraitsINS4_25SM100_MMA_F8F6F4_2x1SM_SSEJSJ_SJ_fSG_SG_NS4_17integral_constantINS4_4UMMA5MajorELSR_0EEESS_NSP_INSQ_7ScaleInELST_0EEESU_EEEEEENS4_6LayoutINS5_IJSD_SD_SD_EEENS5_IJNSA_ILi0EEESZ_SZ_EEEEENS5_IJNS4_10UnderscoreES12_S12_EEEEENS4_28SM100_TMA_2SM_LOAD_MULTICASTENS4_14ComposedLayoutINS4_7SwizzleILi1ELi4ELi3EEENS4_18smem_ptr_flag_bitsILi8EEENSX_INS5_IJNSA_ILi8EEESH_EEENS5_IJSH_SD_EEEEEEEvNS4_8identityES15_S1F_vS1G_EENS_8epilogue10collective18CollectiveEpilogueINS1I_23Sm100TmaWarpSpecializedILi2ELi2ELi32ELb0ELb0EEEJNS5_IJNSA_ILi64EEESG_SH_EEENS5_IJNSX_IS1N_SD_EENSX_INS5_IJSH_SC_EEENS5_IJSD_S1N_EEEEEEEESJ_SK_SJ_SK_NS1I_6fusion15FusionCallbacksIS1M_NS1U_17LinearCombinationISJ_fSJ_fLNS_15FloatRoundStyleE2EEES1O_S1T_JEEENS4_5SM1004TMEM4LOAD26SM100_TMEM_LOAD_32dp32b32xENS4_13SM90_TMA_LOADES1F_NS4_39AutoVectorizingCopyWithAssumedAlignmentILi128EEENS4_14SM90_TMA_STOREES1F_S26_S26_EEEvvEEEEvNT_6ParamsE)
        /*0038*/ 	.word	0x00000000


	//----- nvinfo : EIATTR_MIN_STACK_SIZE
	.align		4
.L_27:
        /*003c*/ 	.byte	0x04, 0x12
        /*003e*/ 	.short	(.L_29 - .L_28)
	.align		4
.L_28:
        /*0040*/ 	.word	index@(_ZN7cutlass13device_kernelINS_4gemm6kernel13GemmUniversalIN4cute5tupleIJiiiiEEENS1_10collective13CollectiveMmaINS1_35MainloopSm100TmaUmmaWarpSpecializedILi52ELi2ELi4ENS5_IJNS4_1CILi4EEENSA_ILi2EEENSA_ILi1EEEEEEEENS5_IJNSA_ILi128EEESG_NSA_ILi32EEEEEENS_12float_e5m2_tENS5_IJlSD_lEEESJ_SK_NS4_8TiledMMAINS4_8MMA_AtomIJNS4_10MMA_TraitsINS4_25SM100_MMA_F8F6F4_2x1SM_SSEJSJ_SJ_fSG_SG_NS4_17integral_constantINS4_4UMMA5MajorELSR_0EEESS_NSP_INSQ_7ScaleInELST_0EEESU_EEEEEENS4_6LayoutINS5_IJSD_SD_SD_EEENS5_IJNSA_ILi0EEESZ_SZ_EEEEENS5_IJNS4_10UnderscoreES12_S12_EEEEENS4_28SM100_TMA_2SM_LOAD_MULTICASTENS4_14ComposedLayoutINS4_7SwizzleILi1ELi4ELi3EEENS4_18smem_ptr_flag_bitsILi8EEENSX_INS5_IJNSA_ILi8EEESH_EEENS5_IJSH_SD_EEEEEEEvNS4_8identityES15_S1F_vS1G_EENS_8epilogue10collective18CollectiveEpilogueINS1I_23Sm100TmaWarpSpecializedILi2ELi2ELi32ELb0ELb0EEEJNS5_IJNSA_ILi64EEESG_SH_EEENS5_IJNSX_IS1N_SD_EENSX_INS5_IJSH_SC_EEENS5_IJSD_S1N_EEEEEEEESJ_SK_SJ_SK_NS1I_6fusion15FusionCallbacksIS1M_NS1U_17LinearCombinationISJ_fSJ_fLNS_15FloatRoundStyleE2EEES1O_S1T_JEEENS4_5SM1004TMEM4LOAD26SM100_TMEM_LOAD_32dp32b32xENS4_13SM90_TMA_LOADES1F_NS4_39AutoVectorizingCopyWithAssumedAlignmentILi128EEENS4_14SM90_TMA_STOREES1F_S26_S26_EEEvvEEEEvNT_6ParamsE)
        /*0044*/ 	.word	0x00000000
.L_29:


//--------------------- .nv.compat                --------------------------
	.section	.nv.compat,"",@"SHT_CUDA_COMPAT_INFO"
	.align	4
        /*0000*/ 	.byte	0x02, 0x09, 0x01, 0x00, 0x02, 0x02, 0x02, 0x00, 0x02, 0x05, 0x05, 0x00, 0x03, 0x07, 0x01, 0x01
        /*0010*/ 	.byte	0x02, 0x03, 0x01, 0x00, 0x02, 0x06, 0x01, 0x00, 0x04, 0x0b, 0x08, 0x00, 0x09, 0x00, 0x00, 0x00
        /*0020*/ 	.byte	0x00, 0x00, 0x00, 0x00


//--------------------- .nv.info._ZN7cutlass13device_kernelINS_4gemm6kernel13GemmUniversalIN4cute5tupleIJiiiiEEENS1_10collective13CollectiveMmaINS1_35MainloopSm100TmaUmmaWarpSpecializedILi52ELi2ELi4ENS5_IJNS4_1CILi4EEENSA_ILi2EEENSA_ILi1EEEEEEEENS5_IJNSA_ILi128EEESG_NSA_ILi32EEEEEENS_12float_e5m2_tENS5_IJlSD_lEEESJ_SK_NS4_8TiledMMAINS4_8MMA_AtomIJNS4_10MMA_TraitsINS4_25SM100_MMA_F8F6F4_2x1SM_SSEJSJ_SJ_fSG_SG_NS4_17integral_constantINS4_4UMMA5MajorELSR_0EEESS_NSP_INSQ_7ScaleInELST_0EEESU_EEEEEENS4_6LayoutINS5_IJSD_SD_SD_EEENS5_IJNSA_ILi0EEESZ_SZ_EEEEENS5_IJNS4_10UnderscoreES12_S12_EEEEENS4_28SM100_TMA_2SM_LOAD_MULTICASTENS4_14ComposedLayoutINS4_7SwizzleILi1ELi4ELi3EEENS4_18smem_ptr_flag_bitsILi8EEENSX_INS5_IJNSA_ILi8EEESH_EEENS5_IJSH_SD_EEEEEEEvNS4_8identityES15_S1F_vS1G_EENS_8epilogue10collective18CollectiveEpilogueINS1I_23Sm100TmaWarpSpecializedILi2ELi2ELi32ELb0ELb0EEEJNS5_IJNSA_ILi64EEESG_SH_EEENS5_IJNSX_IS1N_SD_EENSX_INS5_IJSH_SC_EEENS5_IJSD_S1N_EEEEEEEESJ_SK_SJ_SK_NS1I_6fusion15FusionCallbacksIS1M_NS1U_17LinearCombinationISJ_fSJ_fLNS_15FloatRoundStyleE2EEES1O_S1T_JEEENS4_5SM1004TMEM4LOAD26SM100_TMEM_LOAD_32dp32b32xENS4_13SM90_TMA_LOADES1F_NS4_39AutoVectorizingCopyWithAssumedAlignmentILi128EEENS4_14SM90_TMA_STOREES1F_S26_S26_EEEvvEEEEvNT_6ParamsE --------------------------
	.section	.nv.info._ZN7cutlass13device_kernelINS_4gemm6kernel13GemmUniversalIN4cute5tupleIJiiiiEEENS1_10collective13CollectiveMmaINS1_35MainloopSm100TmaUmmaWarpSpecializedILi52ELi2ELi4ENS5_IJNS4_1CILi4EEENSA_ILi2EEENSA_ILi1EEEEEEEENS5_IJNSA_ILi128EEESG_NSA_ILi32EEEEEENS_12float_e5m2_tENS5_IJlSD_lEEESJ_SK_NS4_8TiledMMAINS4_8MMA_AtomIJNS4_10MMA_TraitsINS4_25SM100_MMA_F8F6F4_2x1SM_SSEJSJ_SJ_fSG_SG_NS4_17integral_constantINS4_4UMMA5MajorELSR_0EEESS_NSP_INSQ_7ScaleInELST_0EEESU_EEEEEENS4_6LayoutINS5_IJSD_SD_SD_EEENS5_IJNSA_ILi0EEESZ_SZ_EEEEENS5_IJNS4_10UnderscoreES12_S12_EEEEENS4_28SM100_TMA_2SM_LOAD_MULTICASTENS4_14ComposedLayoutINS4_7SwizzleILi1ELi4ELi3EEENS4_18smem_ptr_flag_bitsILi8EEENSX_INS5_IJNSA_ILi8EEESH_EEENS5_IJSH_SD_EEEEEEEvNS4_8identityES15_S1F_vS1G_EENS_8epilogue10collective18CollectiveEpilogueINS1I_23Sm100TmaWarpSpecializedILi2ELi2ELi32ELb0ELb0EEEJNS5_IJNSA_ILi64EEESG_SH_EEENS5_IJNSX_IS1N_SD_EENSX_INS5_IJSH_SC_EEENS5_IJSD_S1N_EEEEEEEESJ_SK_SJ_SK_NS1I_6fusion15FusionCallbacksIS1M_NS1U_17LinearCombinationISJ_fSJ_fLNS_15FloatRoundStyleE2EEES1O_S1T_JEEENS4_5SM1004TMEM4LOAD26SM100_TMEM_LOAD_32dp32b32xENS4_13SM90_TMA_LOADES1F_NS4_39AutoVectorizingCopyWithAssumedAlignmentILi128EEENS4_14SM90_TMA_STOREES1F_S26_S26_EEEvvEEEEvNT_6ParamsE,"",@"SHT_CUDA_INFO"
	.sectionflags	@""
	.align	4


	//----- nvinfo : EIATTR_CUDA_API_VERSION
	.align		4
        /*0000*/ 	.byte	0x04, 0x37
        /*0002*/ 	.short	(.L_31 - .L_30)
.L_30:
        /*0004*/ 	.word	0x00000082


	//----- nvinfo : EIATTR_KPARAM_INFO
	.align		4
.L_31:
        /*0008*/ 	.byte	0x04, 0x17
        /*000a*/ 	.short	(.L_33 - .L_32)
.L_32:
        /*000c*/ 	.word	0x00000000
        /*0010*/ 	.short	0x0000
        /*0012*/ 	.short	0x0000
        /*0014*/ 	.byte	0x00, 0xf0, 0x01, 0x20


	//----- nvinfo : EIATTR_AT_ENTRY_FRAGMENTS
	.align		4
.L_33:
        /*0018*/ 	.byte	0x04, 0x4f
        /*001a*/ 	.short	(.L_35 - .L_34)


	//   ....[0]....
.L_34:
        /*001c*/ 	.word	0x00000007


	//----- nvinfo : EIATTR_RESERVED_SMEM_USED
	.align		4
.L_35:
        /*0020*/ 	.byte	0x01, 0x41
	.zero		2


	//----- nvinfo : EIATTR_SPARSE_MMA_MASK
	.align		4
        /*0024*/ 	.byte	0x03, 0x50
        /*0026*/ 	.short	0x0000


	//----- nvinfo : EIATTR_TCGEN05_2CTA_USED
	.align		4
        /*0028*/ 	.byte	0x01, 0x52
	.zero		2


	//----- nvinfo : EIATTR_MAXREG_COUNT
	.align		4
        /*002c*/ 	.byte	0x03, 0x1b
        /*002e*/ 	.short	0x00ff


	//----- nvinfo : EIATTR_NUM_BARRIERS
	.align		4
        /*0030*/ 	.byte	0x02, 0x4c
        /*0032*/ 	.byte	0x07
	.zero		1


	//----- nvinfo : EIATTR_EXTERNS
	.align		4
        /*0034*/ 	.byte	0x04, 0x0f
        /*0036*/ 	.short	(.L_37 - .L_36)


	//   ....[0]....
	.align		4
.L_36:
        /*0038*/ 	.word	index@(__assertfail)


	//----- nvinfo : EIATTR_MERCURY_ISA_VERSION
	.align		4
.L_37:
        /*003c*/ 	.byte	0x03, 0x5f
        /*003e*/ 	.short	0x0101


	//----- nvinfo : EIATTR_INT_WARP_WIDE_INSTR_OFFSETS
	.align		4
        /*0040*/ 	.byte	0x04, 0x31
        /*0042*/ 	.short	(.L_39 - .L_38)


	//   ....[0]....
.L_38:
        /*0044*/ 	.word	0x00001350


	//   ....[1]....
        /*0048*/ 	.word	0x000013f0


	//   ....[2]....
        /*004c*/ 	.word	0x000063e0


	//   ....[3]....
        /*0050*/ 	.word	0x00006400


	//   ....[4]....
        /*0054*/ 	.word	0x00006430


	//   ....[5]....
        /*0058*/ 	.word	0x00006f50


	//   ....[6]....
        /*005c*/ 	.word	0x00006ff0


	//   ....[7]....
        /*0060*/ 	.word	0x000070a0


	//   ....[8]....
        /*0064*/ 	.word	0x00007140


	//   ....[9]....
        /*0068*/ 	.word	0x00007230


	//   ....[10]....
        /*006c*/ 	.word	0x00007300


	//----- nvinfo : EIATTR_COOP_GROUP_MASK_REGIDS
	.align		4
.L_39:
        /*0070*/ 	.byte	0x04, 0x29
        /*0072*/ 	.short	(.L_41 - .L_40)


	//   ....[0]....
.L_40:
        /*0074*/ 	.word	0xffffffff


	//   ....[1]....
        /*0078*/ 	.word	0xffffffff


	//   ....[2]....
        /*007c*/ 	.word	0xffffffff


	//   ....[3]....
        /*0080*/ 	.word	0xffffffff


	//   ....[4]....
        /*0084*/ 	.word	0xffffffff


	//   ....[5]....
        /*0088*/ 	.word	0xffffffff


	//   ....[6]....
        /*008c*/ 	.word	0xffffffff


	//   ....[7]....
        /*0090*/ 	.word	0xffffffff


	//   ....[8]....
        /*0094*/ 	.word	0xffffffff


	//   ....[9]....
        /*0098*/ 	.word	0xffffffff


	//   ....[10]....
        /*009c*/ 	.word	0xffffffff


	//   ....[11]....
        /*00a0*/ 	.word	0xffffffff


	//   ....[12]....
        /*00a4*/ 	.word	0xffffffff


	//   ....[13]....
        /*00a8*/ 	.word	0xffffffff


	//----- nvinfo : EIATTR_COOP_GROUP_INSTR_OFFSETS
	.align		4
.L_41:
        /*00ac*/ 	.byte	0x04, 0x28
        /*00ae*/ 	.short	(.L_43 - .L_42)


	//   ....[0]....
.L_42:
        /*00b0*/ 	.word	0x000000b0


	//   ....[1]....
        /*00b4*/ 	.word	0x00000510


	//   ....[2]....
        /*00b8*/ 	.word	0x00000d00


	//   ....[3]....
        /*00bc*/ 	.word	0x00000e50


	//   ....[4]....
        /*00c0*/ 	.word	0x00000f40


	//   ....[5]....
        /*00c4*/ 	.word	0x000010a0


	//   ....[6]....
        /*00c8*/ 	.word	0x00001230


	//   ....[7]....
        /*00cc*/ 	.word	0x00001470


	//   ....[8]....
        /*00d0*/ 	.word	0x00002970


	//   ....[9]....
        /*00d4*/ 	.word	0x00005310


	//   ....[10]....
        /*00d8*/ 	.word	0x000057e0


	//   ....[11]....
        /*00dc*/ 	.word	0x00005810


	//   ....[12]....
        /*00e0*/ 	.word	0x000062e0


	//   ....[13]....
        /*00e4*/ 	.word	0x000064f0


	//----- nvinfo : EIATTR_VRC_CTA_INIT_COUNT
	.align		4
.L_43:
        /*00e8*/ 	.byte	0x02, 0x4a
        /*00ea*/ 	.byte	0x80
	.zero		1


	//----- nvinfo : EIATTR_SYSCALL_OFFSETS
	.align		4
        /*00ec*/ 	.byte	0x04, 0x46
        /*00ee*/ 	.short	(.L_45 - .L_44)


	//   ....[0]....
.L_44:
        /*00f0*/ 	.word	0x00007e20


	//   ....[1]....
        /*00f4*/ 	.word	0x00007f60


	//   ....[2]....
        /*00f8*/ 	.word	0x00008740


	//   ....[3]....
        /*00fc*/ 	.word	0x00009530


	//----- nvinfo : EIATTR_MBARRIER_INSTR_OFFSETS
	.align		4
.L_45:
        /*0100*/ 	.byte	0x04, 0x39
        /*0102*/ 	.short	(.L_47 - .L_46)


	//   ....[0]....
.L_46:
        /*0104*/ 	.word	0x00000660
        /*0108*/ 	.word	0x000000ff
        /*010c*/ 	.word	0x00000000
        /*0110*/ 	.short	0x0100
        /*0112*/ 	.byte	0x04
	.zero		1


	//   ....[1]....
        /*0114*/ 	.word	0x00000670
        /*0118*/ 	.word	0x000000ff
        /*011c*/ 	.word	0x000001a0
        /*0120*/ 	.short	0x0100
        /*0122*/ 	.byte	0x04
	.zero		1


	//   ....[2]....
        /*0124*/ 	.word	0x00000680
        /*0128*/ 	.word	0x000000ff
        /*012c*/ 	.word	0x00000008
        /*0130*/ 	.short	0x0100
        /*0132*/ 	.byte	0x04
	.zero		1


	//   ....[3]....
        /*0134*/ 	.word	0x00000690
        /*0138*/ 	.word	0x000000ff
        /*013c*/ 	.word	0x000001a8
        /*0140*/ 	.short	0x0100
        /*0142*/ 	.byte	0x04
	.zero		1


	//   ....[4]....
        /*0144*/ 	.word	0x000006a0
        /*0148*/ 	.word	0x000000ff
        /*014c*/ 	.word	0x00000010
        /*0150*/ 	.short	0x0100
        /*0152*/ 	.byte	0x04
	.zero		1


	//   ....[5]....
        /*0154*/ 	.word	0x000006b0
        /*0158*/ 	.word	0x000000ff
        /*015c*/ 	.word	0x000001b0
        /*0160*/ 	.short	0x0100
        /*0162*/ 	.byte	0x04
	.zero		1


	//   ....[6]....
        /*0164*/ 	.word	0x000006c0
        /*0168*/ 	.word	0x000000ff
        /*016c*/ 	.word	0x00000018
        /*0170*/ 	.short	0x0100
        /*0172*/ 	.byte	0x04
	.zero		1


	//   ....[7]....
        /*0174*/ 	.word	0x000006d0
        /*0178*/ 	.word	0x000000ff
        /*017c*/ 	.word	0x000001b8
        /*0180*/ 	.short	0x0100
        /*0182*/ 	.byte	0x04
	.zero		1


	//   ....[8]....
        /*0184*/ 	.word	0x000006e0
        /*0188*/ 	.word	0x000000ff
        /*018c*/ 	.word	0x00000020
        /*0190*/ 	.short	0x0100
        /*0192*/ 	.byte	0x04
	.zero		1


	//   ....[9]....
        /*0194*/ 	.word	0x000006f0
        /*0198*/ 	.word	0x000000ff
        /*019c*/ 	.word	0x000001c0
        /*01a0*/ 	.short	0x0100
        /*01a2*/ 	.byte	0x04
	.zero		1


	//   ....[10]....
        /*01a4*/ 	.word	0x00000700
        /*01a8*/ 	.word	0x000000ff
        /*01ac*/ 	.word	0x00000028
        /*01b0*/ 	.short	0x0100
        /*01b2*/ 	.byte	0x04
	.zero		1


	//   ....[11]....
        /*01b4*/ 	.word	0x00000710
        /*01b8*/ 	.word	0x000000ff
        /*01bc*/ 	.word	0x000001c8
        /*01c0*/ 	.short	0x0100
        /*01c2*/ 	.byte	0x04
	.zero		1


	//   ....[12]....
        /*01c4*/ 	.word	0x00000720
        /*01c8*/ 	.word	0x000000ff
        /*01cc*/ 	.word	0x00000030
        /*01d0*/ 	.short	0x0100
        /*01d2*/ 	.byte	0x04
	.zero		1


	//   ....[13]....
        /*01d4*/ 	.word	0x00000730
        /*01d8*/ 	.word	0x000000ff
        /*01dc*/ 	.word	0x000001d0
        /*01e0*/ 	.short	0x0100
        /*01e2*/ 	.byte	0x04
	.zero		1


	//   ....[14]....
        /*01e4*/ 	.word	0x00000740
        /*01e8*/ 	.word	0x000000ff
        /*01ec*/ 	.word	0x00000038
        /*01f0*/ 	.short	0x0100
        /*01f2*/ 	.byte	0x04
	.zero		1


	//   ....[15]....
        /*01f4*/ 	.word	0x00000750
        /*01f8*/ 	.word	0x000000ff
        /*01fc*/ 	.word	0x000001d8
        /*0200*/ 	.short	0x0100
        /*0202*/ 	.byte	0x04
	.zero		1


	//   ....[16]....
        /*0204*/ 	.word	0x00000760
        /*0208*/ 	.word	0x000000ff
        /*020c*/ 	.word	0x00000040
        /*0210*/ 	.short	0x0100
        /*0212*/ 	.byte	0x04
	.zero		1


	//   ....[17]....
        /*0214*/ 	.word	0x00000770
        /*0218*/ 	.word	0x000000ff
        /*021c*/ 	.word	0x000001e0
        /*0220*/ 	.short	0x0100
        /*0222*/ 	.byte	0x04
	.zero		1


	//   ....[18]....
        /*0224*/ 	.word	0x00000780
        /*0228*/ 	.word	0x000000ff
        /*022c*/ 	.word	0x00000048
        /*0230*/ 	.short	0x0100
        /*0232*/ 	.byte	0x04
	.zero		1


	//   ....[19]....
        /*0234*/ 	.word	0x00000790
        /*0238*/ 	.word	0x000000ff
        /*023c*/ 	.word	0x000001e8
        /*0240*/ 	.short	0x0100
        /*0242*/ 	.byte	0x04
	.zero		1


	//   ....[20]....
        /*0244*/ 	.word	0x000007a0
        /*0248*/ 	.word	0x000000ff
        /*024c*/ 	.word	0x00000050
        /*0250*/ 	.short	0x0100
        /*0252*/ 	.byte	0x04
	.zero		1


	//   ....[21]....
        /*0254*/ 	.word	0x000007b0
        /*0258*/ 	.word	0x000000ff
        /*025c*/ 	.word	0x000001f0
        /*0260*/ 	.short	0x0100
        /*0262*/ 	.byte	0x04
	.zero		1


	//   ....[22]....
        /*0264*/ 	.word	0x000007c0
        /*0268*/ 	.word	0x000000ff
        /*026c*/ 	.word	0x00000058
        /*0270*/ 	.short	0x0100
        /*0272*/ 	.byte	0x04
	.zero		1


	//   ....[23]....
        /*0274*/ 	.word	0x000007d0
        /*0278*/ 	.word	0x000000ff
        /*027c*/ 	.word	0x000001f8
        /*0280*/ 	.short	0x0100
        /*0282*/ 	.byte	0x04
	.zero		1


	//   ....[24]....
        /*0284*/ 	.word	0x000007e0
        /*0288*/ 	.word	0x000000ff
        /*028c*/ 	.word	0x00000060
        /*0290*/ 	.short	0x0100
        /*0292*/ 	.byte	0x04
	.zero		1


	//   ....[25]....
        /*0294*/ 	.word	0x000007f0
        /*0298*/ 	.word	0x000000ff
        /*029c*/ 	.word	0x00000200
        /*02a0*/ 	.short	0x0100
        /*02a2*/ 	.byte	0x04
	.zero		1


	//   ....[26]....
        /*02a4*/ 	.word	0x00000800
        /*02a8*/ 	.word	0x000000ff
        /*02ac*/ 	.word	0x00000068
        /*02b0*/ 	.short	0x0100
        /*02b2*/ 	.byte	0x04
	.zero		1


	//   ....[27]....
        /*02b4*/ 	.word	0x00000810
        /*02b8*/ 	.word	0x000000ff
        /*02bc*/ 	.word	0x00000208
        /*02c0*/ 	.short	0x0100
        /*02c2*/ 	.byte	0x04
	.zero		1


	//   ....[28]....
        /*02c4*/ 	.word	0x00000820
        /*02c8*/ 	.word	0x000000ff
        /*02cc*/ 	.word	0x00000070
        /*02d0*/ 	.short	0x0100
        /*02d2*/ 	.byte	0x04
	.zero		1


	//   ....[29]....
        /*02d4*/ 	.word	0x00000830
        /*02d8*/ 	.word	0x000000ff
        /*02dc*/ 	.word	0x00000210
        /*02e0*/ 	.short	0x0100
        /*02e2*/ 	.byte	0x04
	.zero		1


	//   ....[30]....
        /*02e4*/ 	.word	0x00000840
        /*02e8*/ 	.word	0x000000ff
        /*02ec*/ 	.word	0x00000078
        /*02f0*/ 	.short	0x0100
        /*02f2*/ 	.byte	0x04
	.zero		1


	//   ....[31]....
        /*02f4*/ 	.word	0x00000850
        /*02f8*/ 	.word	0x000000ff
        /*02fc*/ 	.word	0x00000218
        /*0300*/ 	.short	0x0100
        /*0302*/ 	.byte	0x04
	.zero		1


	//   ....[32]....
        /*0304*/ 	.word	0x00000860
        /*0308*/ 	.word	0x000000ff
        /*030c*/ 	.word	0x00000080
        /*0310*/ 	.short	0x0100
        /*0312*/ 	.byte	0x04
	.zero		1


	//   ....[33]....
        /*0314*/ 	.word	0x00000870
        /*0318*/ 	.word	0x000000ff
        /*031c*/ 	.word	0x00000220
        /*0320*/ 	.short	0x0100
        /*0322*/ 	.byte	0x04
	.zero		1


	//   ....[34]....
        /*0324*/ 	.word	0x00000880
        /*0328*/ 	.word	0x000000ff
        /*032c*/ 	.word	0x00000088
        /*0330*/ 	.short	0x0100
        /*0332*/ 	.byte	0x04
	.zero		1


	//   ....[35]....
        /*0334*/ 	.word	0x00000890
        /*0338*/ 	.word	0x000000ff
        /*033c*/ 	.word	0x00000228
        /*0340*/ 	.short	0x0100
        /*0342*/ 	.byte	0x04
	.zero		1


	//   ....[36]....
        /*0344*/ 	.word	0x000008a0
        /*0348*/ 	.word	0x000000ff
        /*034c*/ 	.word	0x00000090
        /*0350*/ 	.short	0x0100
        /*0352*/ 	.byte	0x04
	.zero		1


	//   ....[37]....
        /*0354*/ 	.word	0x000008b0
        /*0358*/ 	.word	0x000000ff
        /*035c*/ 	.word	0x00000230
        /*0360*/ 	.short	0x0100
        /*0362*/ 	.byte	0x04
	.zero		1


	//   ....[38]....
        /*0364*/ 	.word	0x000008c0
        /*0368*/ 	.word	0x000000ff
        /*036c*/ 	.word	0x00000098
        /*0370*/ 	.short	0x0100
        /*0372*/ 	.byte	0x04
	.zero		1


	//   ....[39]....
        /*0374*/ 	.word	0x000008d0
        /*0378*/ 	.word	0x000000ff
        /*037c*/ 	.word	0x00000238
        /*0380*/ 	.short	0x0100
        /*0382*/ 	.byte	0x04
	.zero		1


	//   ....[40]....
        /*0384*/ 	.word	0x000008e0
        /*0388*/ 	.word	0x000000ff
        /*038c*/ 	.word	0x000000a0
        /*0390*/ 	.short	0x0100
        /*0392*/ 	.byte	0x04
	.zero		1


	//   ....[41]....
        /*0394*/ 	.word	0x000008f0
        /*0398*/ 	.word	0x000000ff
        /*039c*/ 	.word	0x00000240
        /*03a0*/ 	.short	0x0100
        /*03a2*/ 	.byte	0x04
	.zero		1


	//   ....[42]....
        /*03a4*/ 	.word	0x00000900
        /*03a8*/ 	.word	0x000000ff
        /*03ac*/ 	.word	0x000000a8
        /*03b0*/ 	.short	0x0100
        /*03b2*/ 	.byte	0x04
	.zero		1


	//   ....[43]....
        /*03b4*/ 	.word	0x00000910
        /*03b8*/ 	.word	0x000000ff
        /*03bc*/ 	.word	0x00000248
        /*03c0*/ 	.short	0x0100
        /*03c2*/ 	.byte	0x04
	.zero		1


	//   ....[44]....
        /*03c4*/ 	.word	0x00000920
        /*03c8*/ 	.word	0x000000ff
        /*03cc*/ 	.word	0x000000b0
        /*03d0*/ 	.short	0x0100
        /*03d2*/ 	.byte	0x04
	.zero		1


	//   ....[45]....
        /*03d4*/ 	.word	0x00000930
        /*03d8*/ 	.word	0x000000ff
        /*03dc*/ 	.word	0x00000250
        /*03e0*/ 	.short	0x0100
        /*03e2*/ 	.byte	0x04
	.zero		1


	//   ....[46]....
        /*03e4*/ 	.word	0x00000940
        /*03e8*/ 	.word	0x000000ff
        /*03ec*/ 	.word	0x000000b8
        /*03f0*/ 	.short	0x0100
        /*03f2*/ 	.byte	0x04
	.zero		1


	//   ....[47]....
        /*03f4*/ 	.word	0x00000950
        /*03f8*/ 	.word	0x000000ff
        /*03fc*/ 	.word	0x00000258
        /*0400*/ 	.short	0x0100
        /*0402*/ 	.byte	0x04
	.zero		1


	//   ....[48]....
        /*0404*/ 	.word	0x00000960
        /*0408*/ 	.word	0x000000ff
        /*040c*/ 	.word	0x000000c0
        /*0410*/ 	.short	0x0100
        /*0412*/ 	.byte	0x04
	.zero		1


	//   ....[49]....
        /*0414*/ 	.word	0x00000970
        /*0418*/ 	.word	0x000000ff
        /*041c*/ 	.word	0x00000260
        /*0420*/ 	.short	0x0100
        /*0422*/ 	.byte	0x04
	.zero		1


	//   ....[50]....
        /*0424*/ 	.word	0x00000980
        /*0428*/ 	.word	0x000000ff
        /*042c*/ 	.word	0x000000c8
        /*0430*/ 	.short	0x0100
        /*0432*/ 	.byte	0x04
	.zero		1


	//   ....[51]....
        /*0434*/ 	.word	0x00000990
        /*0438*/ 	.word	0x000000ff
        /*043c*/ 	.word	0x00000268
        /*0440*/ 	.short	0x0100
        /*0442*/ 	.byte	0x04
	.zero		1


	//   ....[52]....
        /*0444*/ 	.word	0x000009a0
        /*0448*/ 	.word	0x000000ff
        /*044c*/ 	.word	0x000000d0
        /*0450*/ 	.short	0x0100
        /*0452*/ 	.byte	0x04
	.zero		1


	//   ....[53]....
        /*0454*/ 	.word	0x000009b0
        /*0458*/ 	.word	0x000000ff
        /*045c*/ 	.word	0x00000270
        /*0460*/ 	.short	0x0100
        /*0462*/ 	.byte	0x04
	.zero		1


	//   ....[54]....
        /*0464*/ 	.word	0x000009c0
        /*0468*/ 	.word	0x000000ff
        /*046c*/ 	.word	0x000000d8
        /*0470*/ 	.short	0x0100
        /*0472*/ 	.byte	0x04
	.zero		1


	//   ....[55]....
        /*0474*/ 	.word	0x000009d0
        /*0478*/ 	.word	0x000000ff
        /*047c*/ 	.word	0x00000278
        /*0480*/ 	.short	0x0100
        /*0482*/ 	.byte	0x04
	.zero		1


	//   ....[56]....
        /*0484*/ 	.word	0x000009e0
        /*0488*/ 	.word	0x000000ff
        /*048c*/ 	.word	0x000000e0
        /*0490*/ 	.short	0x0100
        /*0492*/ 	.byte	0x04
	.zero		1


	//   ....[57]....
        /*0494*/ 	.word	0x000009f0
        /*0498*/ 	.word	0x000000ff
        /*049c*/ 	.word	0x00000280
        /*04a0*/ 	.short	0x0100
        /*04a2*/ 	.byte	0x04
	.zero		1


	//   ....[58]....
        /*04a4*/ 	.word	0x00000a00
        /*04a8*/ 	.word	0x000000ff
        /*04ac*/ 	.word	0x000000e8
        /*04b0*/ 	.short	0x0100
        /*04b2*/ 	.byte	0x04
	.zero		1


	//   ....[59]....
        /*04b4*/ 	.word	0x00000a10
        /*04b8*/ 	.word	0x000000ff
        /*04bc*/ 	.word	0x00000288
        /*04c0*/ 	.short	0x0100
        /*04c2*/ 	.byte	0x04
	.zero		1


	//   ....[60]....
        /*04c4*/ 	.word	0x00000a20
        /*04c8*/ 	.word	0x000000ff
        /*04cc*/ 	.word	0x000000f0
        /*04d0*/ 	.short	0x0100
        /*04d2*/ 	.byte	0x04
	.zero		1


	//   ....[61]....
        /*04d4*/ 	.word	0x00000a30
        /*04d8*/ 	.word	0x000000ff
        /*04dc*/ 	.word	0x00000290
        /*04e0*/ 	.short	0x0100
        /*04e2*/ 	.byte	0x04
	.zero		1


	//   ....[62]....
        /*04e4*/ 	.word	0x00000a40
        /*04e8*/ 	.word	0x000000ff
        /*04ec*/ 	.word	0x000000f8
        /*04f0*/ 	.short	0x0100
        /*04f2*/ 	.byte	0x04
	.zero		1


	//   ....[63]....
        /*04f4*/ 	.word	0x00000a50
        /*04f8*/ 	.word	0x000000ff
        /*04fc*/ 	.word	0x00000298
        /*0500*/ 	.short	0x0100
        /*0502*/ 	.byte	0x04
	.zero		1


	//   ....[64]....
        /*0504*/ 	.word	0x00000a60
        /*0508*/ 	.word	0x000000ff
        /*050c*/ 	.word	0x00000100
        /*0510*/ 	.short	0x0100
        /*0512*/ 	.byte	0x04
	.zero		1


	//   ....[65]....
        /*0514*/ 	.word	0x00000a70
        /*0518*/ 	.word	0x000000ff
        /*051c*/ 	.word	0x000002a0
        /*0520*/ 	.short	0x0100
        /*0522*/ 	.byte	0x04
	.zero		1


	//   ....[66]....
        /*0524*/ 	.word	0x00000a80
        /*0528*/ 	.word	0x000000ff
        /*052c*/ 	.word	0x00000108
        /*0530*/ 	.short	0x0100
        /*0532*/ 	.byte	0x04
	.zero		1


	//   ....[67]....
        /*0534*/ 	.word	0x00000a90
        /*0538*/ 	.word	0x000000ff
        /*053c*/ 	.word	0x000002a8
        /*0540*/ 	.short	0x0100
        /*0542*/ 	.byte	0x04
	.zero		1


	//   ....[68]....
        /*0544*/ 	.word	0x00000aa0
        /*0548*/ 	.word	0x000000ff
        /*054c*/ 	.word	0x00000110
        /*0550*/ 	.short	0x0100
        /*0552*/ 	.byte	0x04
	.zero		1


	//   ....[69]....
        /*0554*/ 	.word	0x00000ab0
        /*0558*/ 	.word	0x000000ff
        /*055c*/ 	.word	0x000002b0
        /*0560*/ 	.short	0x0100
        /*0562*/ 	.byte	0x04
	.zero		1


	//   ....[70]....
        /*0564*/ 	.word	0x00000ac0
        /*0568*/ 	.word	0x000000ff
        /*056c*/ 	.word	0x00000118
        /*0570*/ 	.short	0x0100
        /*0572*/ 	.byte	0x04
	.zero		1


	//   ....[71]....
        /*0574*/ 	.word	0x00000ad0
        /*0578*/ 	.word	0x000000ff
        /*057c*/ 	.word	0x000002b8
        /*0580*/ 	.short	0x0100
        /*0582*/ 	.byte	0x04
	.zero		1


	//   ....[72]....
        /*0584*/ 	.word	0x00000ae0
        /*0588*/ 	.word	0x000000ff
        /*058c*/ 	.word	0x00000120
        /*0590*/ 	.short	0x0100
        /*0592*/ 	.byte	0x04
	.zero		1


	//   ....[73]....
        /*0594*/ 	.word	0x00000af0
        /*0598*/ 	.word	0x000000ff
        /*059c*/ 	.word	0x000002c0
        /*05a0*/ 	.short	0x0100
        /*05a2*/ 	.byte	0x04
	.zero		1


	//   ....[74]....
        /*05a4*/ 	.word	0x00000b00
        /*05a8*/ 	.word	0x000000ff
        /*05ac*/ 	.word	0x00000128
        /*05b0*/ 	.short	0x0100
        /*05b2*/ 	.byte	0x04
	.zero		1


	//   ....[75]....
        /*05b4*/ 	.word	0x00000b10
        /*05b8*/ 	.word	0x000000ff
        /*05bc*/ 	.word	0x000002c8
        /*05c0*/ 	.short	0x0100
        /*05c2*/ 	.byte	0x04
	.zero		1


	//   ....[76]....
        /*05c4*/ 	.word	0x00000b20
        /*05c8*/ 	.word	0x000000ff
        /*05cc*/ 	.word	0x00000130
        /*05d0*/ 	.short	0x0100
        /*05d2*/ 	.byte	0x04
	.zero		1


	//   ....[77]....
        /*05d4*/ 	.word	0x00000b30
        /*05d8*/ 	.word	0x000000ff
        /*05dc*/ 	.word	0x000002d0
        /*05e0*/ 	.short	0x0100
        /*05e2*/ 	.byte	0x04
	.zero		1


	//   ....[78]....
        /*05e4*/ 	.word	0x00000b40
        /*05e8*/ 	.word	0x000000ff
        /*05ec*/ 	.word	0x00000138
        /*05f0*/ 	.short	0x0100
        /*05f2*/ 	.byte	0x04
	.zero		1


	//   ....[79]....
        /*05f4*/ 	.word	0x00000b50
        /*05f8*/ 	.word	0x000000ff
        /*05fc*/ 	.word	0x000002d8
        /*0600*/ 	.short	0x0100
        /*0602*/ 	.byte	0x04
	.zero		1


	//   ....[80]....
        /*0604*/ 	.word	0x00000b60
        /*0608*/ 	.word	0x000000ff
        /*060c*/ 	.word	0x00000140
        /*0610*/ 	.short	0x0100
        /*0612*/ 	.byte	0x04
	.zero		1


	//   ....[81]....
        /*0614*/ 	.word	0x00000b70
        /*0618*/ 	.word	0x000000ff
        /*061c*/ 	.word	0x000002e0
        /*0620*/ 	.short	0x0100
        /*0622*/ 	.byte	0x04
	.zero		1


	//   ....[82]....
        /*0624*/ 	.word	0x00000b80
        /*0628*/ 	.word	0x000000ff
        /*062c*/ 	.word	0x00000148
        /*0630*/ 	.short	0x0100
        /*0632*/ 	.byte	0x04
	.zero		1


	//   ....[83]....
        /*0634*/ 	.word	0x00000b90
        /*0638*/ 	.word	0x000000ff
        /*063c*/ 	.word	0x000002e8
        /*0640*/ 	.short	0x0100
        /*0642*/ 	.byte	0x04
	.zero		1


	//   ....[84]....
        /*0644*/ 	.word	0x00000ba0
        /*0648*/ 	.word	0x000000ff
        /*064c*/ 	.word	0x00000150
        /*0650*/ 	.short	0x0100
        /*0652*/ 	.byte	0x04
	.zero		1


	//   ....[85]....
        /*0654*/ 	.word	0x00000bb0
        /*0658*/ 	.word	0x000000ff
        /*065c*/ 	.word	0x000002f0
        /*0660*/ 	.short	0x0100
        /*0662*/ 	.byte	0x04
	.zero		1


	//   ....[86]....
        /*0664*/ 	.word	0x00000bc0
        /*0668*/ 	.word	0x000000ff
        /*066c*/ 	.word	0x00000158
        /*0670*/ 	.short	0x0100
        /*0672*/ 	.byte	0x04
	.zero		1


	//   ....[87]....
        /*0674*/ 	.word	0x00000bd0
        /*0678*/ 	.word	0x000000ff
        /*067c*/ 	.word	0x000002f8
        /*0680*/ 	.short	0x0100
        /*0682*/ 	.byte	0x04
	.zero		1


	//   ....[88]....
        /*0684*/ 	.word	0x00000be0
        /*0688*/ 	.word	0x000000ff
        /*068c*/ 	.word	0x00000160
        /*0690*/ 	.short	0x0100
        /*0692*/ 	.byte	0x04
	.zero		1


	//   ....[89]....
        /*0694*/ 	.word	0x00000bf0
        /*0698*/ 	.word	0x000000ff
        /*069c*/ 	.word	0x00000300
        /*06a0*/ 	.short	0x0100
        /*06a2*/ 	.byte	0x04
	.zero		1


	//   ....[90]....
        /*06a4*/ 	.word	0x00000c00
        /*06a8*/ 	.word	0x000000ff
        /*06ac*/ 	.word	0x00000168
        /*06b0*/ 	.short	0x0100
        /*06b2*/ 	.byte	0x04
	.zero		1


	//   ....[91]....
        /*06b4*/ 	.word	0x00000c10
        /*06b8*/ 	.word	0x000000ff
        /*06bc*/ 	.word	0x00000308
        /*06c0*/ 	.short	0x0100
        /*06c2*/ 	.byte	0x04
	.zero		1


	//   ....[92]....
        /*06c4*/ 	.word	0x00000c20
        /*06c8*/ 	.word	0x000000ff
        /*06cc*/ 	.word	0x00000170
        /*06d0*/ 	.short	0x0100
        /*06d2*/ 	.byte	0x04
	.zero		1


	//   ....[93]....
        /*06d4*/ 	.word	0x00000c30
        /*06d8*/ 	.word	0x000000ff
        /*06dc*/ 	.word	0x00000310
        /*06e0*/ 	.short	0x0100
        /*06e2*/ 	.byte	0x04
	.zero		1


	//   ....[94]....
        /*06e4*/ 	.word	0x00000c40
        /*06e8*/ 	.word	0x000000ff
        /*06ec*/ 	.word	0x00000178
        /*06f0*/ 	.short	0x0100
        /*06f2*/ 	.byte	0x04
	.zero		1


	//   ....[95]....
        /*06f4*/ 	.word	0x00000c50
        /*06f8*/ 	.word	0x000000ff
        /*06fc*/ 	.word	0x00000318
        /*0700*/ 	.short	0x0100
        /*0702*/ 	.byte	0x04
	.zero		1


	//   ....[96]....
        /*0704*/ 	.word	0x00000c60
        /*0708*/ 	.word	0x000000ff
        /*070c*/ 	.word	0x00000180
        /*0710*/ 	.short	0x0100
        /*0712*/ 	.byte	0x04
	.zero		1


	//   ....[97]....
        /*0714*/ 	.word	0x00000c70
        /*0718*/ 	.word	0x000000ff
        /*071c*/ 	.word	0x00000320
        /*0720*/ 	.short	0x0100
        /*0722*/ 	.byte	0x04
	.zero		1


	//   ....[98]....
        /*0724*/ 	.word	0x00000c80
        /*0728*/ 	.word	0x000000ff
        /*072c*/ 	.word	0x00000188
        /*0730*/ 	.short	0x0100
        /*0732*/ 	.byte	0x04
	.zero		1


	//   ....[99]....
        /*0734*/ 	.word	0x00000c90
        /*0738*/ 	.word	0x000000ff
        /*073c*/ 	.word	0x00000328
        /*0740*/ 	.short	0x0100
        /*0742*/ 	.byte	0x04
	.zero		1


	//   ....[100]....
        /*0744*/ 	.word	0x00000ca0
        /*0748*/ 	.word	0x000000ff
        /*074c*/ 	.word	0x00000190
        /*0750*/ 	.short	0x0100
        /*0752*/ 	.byte	0x04
	.zero		1


	//   ....[101]....
        /*0754*/ 	.word	0x00000cb0
        /*0758*/ 	.word	0x000000ff
        /*075c*/ 	.word	0x00000330
        /*0760*/ 	.short	0x0100
        /*0762*/ 	.byte	0x04
	.zero		1


	//   ....[102]....
        /*0764*/ 	.word	0x00000cc0
        /*0768*/ 	.word	0x000000ff
        /*076c*/ 	.word	0x00000198
        /*0770*/ 	.short	0x0100
        /*0772*/ 	.byte	0x04
	.zero		1


	//   ....[103]....
        /*0774*/ 	.word	0x00000cd0
        /*0778*/ 	.word	0x000000ff
        /*077c*/ 	.word	0x00000338
        /*0780*/ 	.short	0x0100
        /*0782*/ 	.byte	0x04
	.zero		1


	//   ....[104]....
        /*0784*/ 	.word	0x00000e00
        /*0788*/ 	.word	0x000000ff
        /*078c*/ 	.word	0x00000340
        /*0790*/ 	.short	0x0100
        /*0792*/ 	.byte	0x04
	.zero		1


	//   ....[105]....
        /*0794*/ 	.word	0x00000e10
        /*0798*/ 	.word	0x000000ff
        /*079c*/ 	.word	0x00000350
        /*07a0*/ 	.short	0x0100
        /*07a2*/ 	.byte	0x04
	.zero		1


	//   ....[106]....
        /*07a4*/ 	.word	0x00000e20
        /*07a8*/ 	.word	0x000000ff
        /*07ac*/ 	.word	0x00000348
        /*07b0*/ 	.short	0x0100
        /*07b2*/ 	.byte	0x04
	.zero		1


	//   ....[107]....
        /*07b4*/ 	.word	0x00000e30
        /*07b8*/ 	.word	0x000000ff
        /*07bc*/ 	.word	0x00000358
        /*07c0*/ 	.short	0x0100
        /*07c2*/ 	.byte	0x04
	.zero		1


	//   ....[108]....
        /*07c4*/ 	.word	0x00000f10
        /*07c8*/ 	.word	0x000000ff
        /*07cc*/ 	.word	0x00000360
        /*07d0*/ 	.short	0x0100
        /*07d2*/ 	.byte	0x06
	.zero		1


	//   ....[109]....
        /*07d4*/ 	.word	0x00000f20
        /*07d8*/ 	.word	0x000000ff
        /*07dc*/ 	.word	0x00000368
        /*07e0*/ 	.short	0x0100
        /*07e2*/ 	.byte	0x06
	.zero		1


	//   ....[110]....
        /*07e4*/ 	.word	0x00001050
        /*07e8*/ 	.word	0x000000ff
        /*07ec*/ 	.word	0x00000370
        /*07f0*/ 	.short	0x0100
        /*07f2*/ 	.byte	0x06
	.zero		1


	//   ....[111]....
        /*07f4*/ 	.word	0x00001060
        /*07f8*/ 	.word	0x000000ff
        /*07fc*/ 	.word	0x00000380
        /*0800*/ 	.short	0x0100
        /*0802*/ 	.byte	0x06
	.zero		1


	//   ....[112]....
        /*0804*/ 	.word	0x00001070
        /*0808*/ 	.word	0x000000ff
        /*080c*/ 	.word	0x00000378
        /*0810*/ 	.short	0x0100
        /*0812*/ 	.byte	0x06
	.zero		1


	//   ....[113]....
        /*0814*/ 	.word	0x00001080
        /*0818*/ 	.word	0x000000ff
        /*081c*/ 	.word	0x00000388
        /*0820*/ 	.short	0x0100
        /*0822*/ 	.byte	0x06
	.zero		1


	//   ....[114]....
        /*0824*/ 	.word	0x000011a0
        /*0828*/ 	.word	0x000000ff
        /*082c*/ 	.word	0x00000390
        /*0830*/ 	.short	0x0100
        /*0832*/ 	.byte	0x04
	.zero		1


	//   ....[115]....
        /*0834*/ 	.word	0x000011b0
        /*0838*/ 	.word	0x000000ff
        /*083c*/ 	.word	0x000003b0
        /*0840*/ 	.short	0x0100
        /*0842*/ 	.byte	0x04
	.zero		1


	//   ....[116]....
        /*0844*/ 	.word	0x000011c0
        /*0848*/ 	.word	0x000000ff
        /*084c*/ 	.word	0x00000398
        /*0850*/ 	.short	0x0100
        /*0852*/ 	.byte	0x04
	.zero		1


	//   ....[117]....
        /*0854*/ 	.word	0x000011d0
        /*0858*/ 	.word	0x000000ff
        /*085c*/ 	.word	0x000003b8
        /*0860*/ 	.short	0x0100
        /*0862*/ 	.byte	0x04
	.zero		1


	//   ....[118]....
        /*0864*/ 	.word	0x000011e0
        /*0868*/ 	.word	0x000000ff
        /*086c*/ 	.word	0x000003a0
        /*0870*/ 	.short	0x0100
        /*0872*/ 	.byte	0x04
	.zero		1


	//   ....[119]....
        /*0874*/ 	.word	0x000011f0
        /*0878*/ 	.word	0x000000ff
        /*087c*/ 	.word	0x000003c0
        /*0880*/ 	.short	0x0100
        /*0882*/ 	.byte	0x04
	.zero		1


	//   ....[120]....
        /*0884*/ 	.word	0x00001200
        /*0888*/ 	.word	0x000000ff
        /*088c*/ 	.word	0x000003a8
        /*0890*/ 	.short	0x0100
        /*0892*/ 	.byte	0x04
	.zero		1


	//   ....[121]....
        /*0894*/ 	.word	0x00001210
        /*0898*/ 	.word	0x000000ff
        /*089c*/ 	.word	0x000003c8
        /*08a0*/ 	.short	0x0100
        /*08a2*/ 	.byte	0x04
	.zero		1


	//   ....[122]....
        /*08a4*/ 	.word	0x00001300
        /*08a8*/ 	.word	0x000000ff
        /*08ac*/ 	.word	0x000003d0
        /*08b0*/ 	.short	0x0100
        /*08b2*/ 	.byte	0x04
	.zero		1


	//   ....[123]....
        /*08b4*/ 	.word	0x00001310
        /*08b8*/ 	.word	0x000000ff
        /*08bc*/ 	.word	0x000003e0
        /*08c0*/ 	.short	0x0100
        /*08c2*/ 	.byte	0x04
	.zero		1


	//   ....[124]....
        /*08c4*/ 	.word	0x00001320
        /*08c8*/ 	.word	0x000000ff
        /*08cc*/ 	.word	0x000003d8
        /*08d0*/ 	.short	0x0100
        /*08d2*/ 	.byte	0x04
	.zero		1


	//   ....[125]....
        /*08d4*/ 	.word	0x00001330
        /*08d8*/ 	.word	0x000000ff
        /*08dc*/ 	.word	0x000003e8
        /*08e0*/ 	.short	0x0100
        /*08e2*/ 	.byte	0x04
	.zero		1


	//   ....[126]....
        /*08e4*/ 	.word	0x00001430
        /*08e8*/ 	.word	0x000000ff
        /*08ec*/ 	.word	0x000003f0
        /*08f0*/ 	.short	0x0100
        /*08f2*/ 	.byte	0x06
	.zero		1


	//   ....[127]....
        /*08f4*/ 	.word	0x00002150
        /*08f8*/ 	.word	0x00000003
        /*08fc*/ 	.word	0x000003e0
        /*0900*/ 	.short	0x010a
        /*0902*/ 	.byte	0xff
	.zero		1


	//   ....[128]....
        /*0904*/ 	.word	0x00002180
        /*0908*/ 	.word	0x00000003
        /*090c*/ 	.word	0x000003d0
        /*0910*/ 	.short	0x0101
        /*0912*/ 	.byte	0xff
	.zero		1


	//   ....[129]....
        /*0914*/ 	.word	0x00002240
        /*0918*/ 	.word	0x000000ff
        /*091c*/ 	.word	0x000001a0
        /*0920*/ 	.short	0x010a
        /*0922*/ 	.byte	0x04
	.zero		1


	//   ....[130]....
        /*0924*/ 	.word	0x00002310
        /*0928*/ 	.word	0x000000ff
        /*092c*/ 	.word	0x000001a0
        /*0930*/ 	.short	0x010a
        /*0932*/ 	.byte	0x21
	.zero		1


	//   ....[131]....
        /*0934*/ 	.word	0x000024c0
        /*0938*/ 	.word	0x000000ff
        /*093c*/ 	.word	0x000001a0
        /*0940*/ 	.short	0x010a
        /*0942*/ 	.byte	0x05
	.zero		1


	//   ....[132]....
        /*0944*/ 	.word	0x000025f0
        /*0948*/ 	.word	0x000000ff
        /*094c*/ 	.word	0x00000368
        /*0950*/ 	.short	0x0101
        /*0952*/ 	.byte	0x06
	.zero		1


	//   ....[133]....
        /*0954*/ 	.word	0x00002610
        /*0958*/ 	.word	0x000000ff
        /*095c*/ 	.word	0x000001a0
        /*0960*/ 	.short	0x010a
        /*0962*/ 	.byte	0x04
	.zero		1


	//   ....[134]....
        /*0964*/ 	.word	0x00002690
        /*0968*/ 	.word	0x000000ff
        /*096c*/ 	.word	0x000001a0
        /*0970*/ 	.short	0x010a
        /*0972*/ 	.byte	0x11
	.zero		1


	//   ....[135]....
        /*0974*/ 	.word	0x00002820
        /*0978*/ 	.word	0x000000ff
        /*097c*/ 	.word	0x000001a0
        /*0980*/ 	.short	0x010a
        /*0982*/ 	.byte	0x05
	.zero		1


	//   ....[136]....
        /*0984*/ 	.word	0x000029a0
        /*0988*/ 	.word	0x00000003
        /*098c*/ 	.word	0x00000370
        /*0990*/ 	.short	0x010a
        /*0992*/ 	.byte	0xff
	.zero		1


	//   ....[137]....
        /*0994*/ 	.word	0x00002af0
        /*0998*/ 	.word	0x00000000
        /*099c*/ 	.word	0x00000000
        /*09a0*/ 	.short	0x0101
        /*09a2*/ 	.byte	0xff
	.zero		1


	//   ....[138]....
        /*09a4*/ 	.word	0x00003090
        /*09a8*/ 	.word	0x000000ff
        /*09ac*/ 	.word	0x00000000
        /*09b0*/ 	.short	0x010a
        /*09b2*/ 	.byte	0x04
	.zero		1


	//   ....[139]....
        /*09b4*/ 	.word	0x00003120
        /*09b8*/ 	.word	0x000000ff
        /*09bc*/ 	.word	0x00000000
        /*09c0*/ 	.short	0x010a
        /*09c2*/ 	.byte	0x05
	.zero		1


	//   ....[140]....
        /*09c4*/ 	.word	0x000031b0
        /*09c8*/ 	.word	0x000000ff
        /*09cc*/ 	.word	0x00000000
        /*09d0*/ 	.short	0x010a
        /*09d2*/ 	.byte	0x05
	.zero		1


	//   ....[141]....
        /*09d4*/ 	.word	0x00003240
        /*09d8*/ 	.word	0x000000ff
        /*09dc*/ 	.word	0x00000000
        /*09e0*/ 	.short	0x010a
        /*09e2*/ 	.byte	0x05
	.zero		1


	//   ....[142]....
        /*09e4*/ 	.word	0x000032d0
        /*09e8*/ 	.word	0x000000ff
        /*09ec*/ 	.word	0x00000000
        /*09f0*/ 	.short	0x010a
        /*09f2*/ 	.byte	0x05
	.zero		1


	//   ....[143]....
        /*09f4*/ 	.word	0x00003360
        /*09f8*/ 	.word	0x000000ff
        /*09fc*/ 	.word	0x00000000
        /*0a00*/ 	.short	0x010a
        /*0a02*/ 	.byte	0x05
	.zero		1


	//   ....[144]....
        /*0a04*/ 	.word	0x000033f0
        /*0a08*/ 	.word	0x000000ff
        /*0a0c*/ 	.word	0x00000000
        /*0a10*/ 	.short	0x010a
        /*0a12*/ 	.byte	0x05
	.zero		1


	//   ....[145]....
        /*0a14*/ 	.word	0x00003480
        /*0a18*/ 	.word	0x000000ff
        /*0a1c*/ 	.word	0x00000000
        /*0a20*/ 	.short	0x010a
        /*0a22*/ 	.byte	0x05
	.zero		1


	//   ....[146]....
        /*0a24*/ 	.word	0x00003510
        /*0a28*/ 	.word	0x000000ff
        /*0a2c*/ 	.word	0x00000000
        /*0a30*/ 	.short	0x010a
        /*0a32*/ 	.byte	0x05
	.zero		1


	//   ....[147]....
        /*0a34*/ 	.word	0x000035a0
        /*0a38*/ 	.word	0x000000ff
        /*0a3c*/ 	.word	0x00000000
        /*0a40*/ 	.short	0x010a
        /*0a42*/ 	.byte	0x05
	.zero		1


	//   ....[148]....
        /*0a44*/ 	.word	0x00003630
        /*0a48*/ 	.word	0x000000ff
        /*0a4c*/ 	.word	0x00000000
        /*0a50*/ 	.short	0x010a
        /*0a52*/ 	.byte	0x05
	.zero		1


	//   ....[149]....
        /*0a54*/ 	.word	0x000036c0
        /*0a58*/ 	.word	0x000000ff
        /*0a5c*/ 	.word	0x00000000
        /*0a60*/ 	.short	0x010a
        /*0a62*/ 	.byte	0x05
	.zero		1


	//   ....[150]....
        /*0a64*/ 	.word	0x00003750
        /*0a68*/ 	.word	0x000000ff
        /*0a6c*/ 	.word	0x00000000
        /*0a70*/ 	.short	0x010a
        /*0a72*/ 	.byte	0x05
	.zero		1


	//   ....[151]....
        /*0a74*/ 	.word	0x000037e0
        /*0a78*/ 	.word	0x000000ff
        /*0a7c*/ 	.word	0x00000000
        /*0a80*/ 	.short	0x010a
        /*0a82*/ 	.byte	0x05
	.zero		1


	//   ....[152]....
        /*0a84*/ 	.word	0x00003870
        /*0a88*/ 	.word	0x000000ff
        /*0a8c*/ 	.word	0x00000000
        /*0a90*/ 	.short	0x010a
        /*0a92*/ 	.byte	0x05
	.zero		1


	//   ....[153]....
        /*0a94*/ 	.word	0x00003900
        /*0a98*/ 	.word	0x000000ff
        /*0a9c*/ 	.word	0x00000000
        /*0aa0*/ 	.short	0x010a
        /*0aa2*/ 	.byte	0x05
	.zero		1


	//   ....[154]....
        /*0aa4*/ 	.word	0x00003990
        /*0aa8*/ 	.word	0x000000ff
        /*0aac*/ 	.word	0x00000000
        /*0ab0*/ 	.short	0x010a
        /*0ab2*/ 	.byte	0x05
	.zero		1


	//   ....[155]....
        /*0ab4*/ 	.word	0x00003a20
        /*0ab8*/ 	.word	0x000000ff
        /*0abc*/ 	.word	0x00000000
        /*0ac0*/ 	.short	0x010a
        /*0ac2*/ 	.byte	0x05
	.zero		1


	//   ....[156]....
        /*0ac4*/ 	.word	0x00003ab0
        /*0ac8*/ 	.word	0x000000ff
        /*0acc*/ 	.word	0x00000000
        /*0ad0*/ 	.short	0x010a
        /*0ad2*/ 	.byte	0x05
	.zero		1


	//   ....[157]....
        /*0ad4*/ 	.word	0x00003b40
        /*0ad8*/ 	.word	0x000000ff
        /*0adc*/ 	.word	0x00000000
        /*0ae0*/ 	.short	0x010a
        /*0ae2*/ 	.byte	0x05
	.zero		1


	//   ....[158]....
        /*0ae4*/ 	.word	0x00003bd0
        /*0ae8*/ 	.word	0x000000ff
        /*0aec*/ 	.word	0x00000000
        /*0af0*/ 	.short	0x010a
        /*0af2*/ 	.byte	0x05
	.zero		1


	//   ....[159]....
        /*0af4*/ 	.word	0x00003c60
        /*0af8*/ 	.word	0x000000ff
        /*0afc*/ 	.word	0x00000000
        /*0b00*/ 	.short	0x010a
        /*0b02*/ 	.byte	0x05
	.zero		1


	//   ....[160]....
        /*0b04*/ 	.word	0x00003cf0
        /*0b08*/ 	.word	0x000000ff
        /*0b0c*/ 	.word	0x00000000
        /*0b10*/ 	.short	0x010a
        /*0b12*/ 	.byte	0x05
	.zero		1


	//   ....[161]....
        /*0b14*/ 	.word	0x00003d80
        /*0b18*/ 	.word	0x000000ff
        /*0b1c*/ 	.word	0x00000000
        /*0b20*/ 	.short	0x010a
        /*0b22*/ 	.byte	0x05
	.zero		1


	//   ....[162]....
        /*0b24*/ 	.word	0x00003e10
        /*0b28*/ 	.word	0x000000ff
        /*0b2c*/ 	.word	0x00000000
        /*0b30*/ 	.short	0x010a
        /*0b32*/ 	.byte	0x05
	.zero		1


	//   ....[163]....
        /*0b34*/ 	.word	0x00003ea0
        /*0b38*/ 	.word	0x000000ff
        /*0b3c*/ 	.word	0x00000000
        /*0b40*/ 	.short	0x010a
        /*0b42*/ 	.byte	0x05
	.zero		1


	//   ....[164]....
        /*0b44*/ 	.word	0x00003f30
        /*0b48*/ 	.word	0x000000ff
        /*0b4c*/ 	.word	0x00000000
        /*0b50*/ 	.short	0x010a
        /*0b52*/ 	.byte	0x05
	.zero		1


	//   ....[165]....
        /*0b54*/ 	.word	0x00003fc0
        /*0b58*/ 	.word	0x000000ff
        /*0b5c*/ 	.word	0x00000000
        /*0b60*/ 	.short	0x010a
        /*0b62*/ 	.byte	0x05
	.zero		1


	//   ....[166]....
        /*0b64*/ 	.word	0x00004050
        /*0b68*/ 	.word	0x000000ff
        /*0b6c*/ 	.word	0x00000000
        /*0b70*/ 	.short	0x010a
        /*0b72*/ 	.byte	0x05
	.zero		1


	//   ....[167]....
        /*0b74*/ 	.word	0x000040e0
        /*0b78*/ 	.word	0x000000ff
        /*0b7c*/ 	.word	0x00000000
        /*0b80*/ 	.short	0x010a
        /*0b82*/ 	.byte	0x05
	.zero		1


	//   ....[168]....
        /*0b84*/ 	.word	0x00004170
        /*0b88*/ 	.word	0x000000ff
        /*0b8c*/ 	.word	0x00000000
        /*0b90*/ 	.short	0x010a
        /*0b92*/ 	.byte	0x05
	.zero		1


	//   ....[169]....
        /*0b94*/ 	.word	0x00004200
        /*0b98*/ 	.word	0x000000ff
        /*0b9c*/ 	.word	0x00000000
        /*0ba0*/ 	.short	0x010a
        /*0ba2*/ 	.byte	0x05
	.zero		1


	//   ....[170]....
        /*0ba4*/ 	.word	0x00004290
        /*0ba8*/ 	.word	0x000000ff
        /*0bac*/ 	.word	0x00000000
        /*0bb0*/ 	.short	0x010a
        /*0bb2*/ 	.byte	0x05
	.zero		1


	//   ....[171]....
        /*0bb4*/ 	.word	0x00004320
        /*0bb8*/ 	.word	0x000000ff
        /*0bbc*/ 	.word	0x00000000
        /*0bc0*/ 	.short	0x010a
        /*0bc2*/ 	.byte	0x05
	.zero		1


	//   ....[172]....
        /*0bc4*/ 	.word	0x000043b0
        /*0bc8*/ 	.word	0x000000ff
        /*0bcc*/ 	.word	0x00000000
        /*0bd0*/ 	.short	0x010a
        /*0bd2*/ 	.byte	0x05
	.zero		1


	//   ....[173]....
        /*0bd4*/ 	.word	0x00004440
        /*0bd8*/ 	.word	0x000000ff
        /*0bdc*/ 	.word	0x00000000
        /*0be0*/ 	.short	0x010a
        /*0be2*/ 	.byte	0x05
	.zero		1


	//   ....[174]....
        /*0be4*/ 	.word	0x000044d0
        /*0be8*/ 	.word	0x000000ff
        /*0bec*/ 	.word	0x00000000
        /*0bf0*/ 	.short	0x010a
        /*0bf2*/ 	.byte	0x05
	.zero		1


	//   ....[175]....
        /*0bf4*/ 	.word	0x00004560
        /*0bf8*/ 	.word	0x000000ff
        /*0bfc*/ 	.word	0x00000000
        /*0c00*/ 	.short	0x010a
        /*0c02*/ 	.byte	0x05
	.zero		1


	//   ....[176]....
        /*0c04*/ 	.word	0x000045f0
        /*0c08*/ 	.word	0x000000ff
        /*0c0c*/ 	.word	0x00000000
        /*0c10*/ 	.short	0x010a
        /*0c12*/ 	.byte	0x05
	.zero		1


	//   ....[177]....
        /*0c14*/ 	.word	0x00004680
        /*0c18*/ 	.word	0x000000ff
        /*0c1c*/ 	.word	0x00000000
        /*0c20*/ 	.short	0x010a
        /*0c22*/ 	.byte	0x05
	.zero		1


	//   ....[178]....
        /*0c24*/ 	.word	0x00004710
        /*0c28*/ 	.word	0x000000ff
        /*0c2c*/ 	.word	0x00000000
        /*0c30*/ 	.short	0x010a
        /*0c32*/ 	.byte	0x05
	.zero		1


	//   ....[179]....
        /*0c34*/ 	.word	0x000047a0
        /*0c38*/ 	.word	0x000000ff
        /*0c3c*/ 	.word	0x00000000
        /*0c40*/ 	.short	0x010a
        /*0c42*/ 	.byte	0x05
	.zero		1


	//   ....[180]....
        /*0c44*/ 	.word	0x00004830
        /*0c48*/ 	.word	0x000000ff
        /*0c4c*/ 	.word	0x00000000
        /*0c50*/ 	.short	0x010a
        /*0c52*/ 	.byte	0x05
	.zero		1


	//   ....[181]....
        /*0c54*/ 	.word	0x000048c0
        /*0c58*/ 	.word	0x000000ff
        /*0c5c*/ 	.word	0x00000000
        /*0c60*/ 	.short	0x010a
        /*0c62*/ 	.byte	0x05
	.zero		1


	//   ....[182]....
        /*0c64*/ 	.word	0x00004950
        /*0c68*/ 	.word	0x000000ff
        /*0c6c*/ 	.word	0x00000000
        /*0c70*/ 	.short	0x010a
        /*0c72*/ 	.byte	0x05
	.zero		1


	//   ....[183]....
        /*0c74*/ 	.word	0x000049e0
        /*0c78*/ 	.word	0x000000ff
        /*0c7c*/ 	.word	0x00000000
        /*0c80*/ 	.short	0x010a
        /*0c82*/ 	.byte	0x05
	.zero		1


	//   ....[184]....
        /*0c84*/ 	.word	0x00004a70
        /*0c88*/ 	.word	0x000000ff
        /*0c8c*/ 	.word	0x00000000
        /*0c90*/ 	.short	0x010a
        /*0c92*/ 	.byte	0x05
	.zero		1


	//   ....[185]....
        /*0c94*/ 	.word	0x00004b00
        /*0c98*/ 	.word	0x000000ff
        /*0c9c*/ 	.word	0x00000000
        /*0ca0*/ 	.short	0x010a
        /*0ca2*/ 	.byte	0x05
	.zero		1


	//   ....[186]....
        /*0ca4*/ 	.word	0x00004b90
        /*0ca8*/ 	.word	0x000000ff
        /*0cac*/ 	.word	0x00000000
        /*0cb0*/ 	.short	0x010a
        /*0cb2*/ 	.byte	0x05
	.zero		1


	//   ....[187]....
        /*0cb4*/ 	.word	0x00004c20
        /*0cb8*/ 	.word	0x000000ff
        /*0cbc*/ 	.word	0x00000000
        /*0cc0*/ 	.short	0x010a
        /*0cc2*/ 	.byte	0x05
	.zero		1


	//   ....[188]....
        /*0cc4*/ 	.word	0x00004cb0
        /*0cc8*/ 	.word	0x000000ff
        /*0ccc*/ 	.word	0x00000000
        /*0cd0*/ 	.short	0x010a
        /*0cd2*/ 	.byte	0x05
	.zero		1


	//   ....[189]....
        /*0cd4*/ 	.word	0x00004d50
        /*0cd8*/ 	.word	0x00000000
        /*0cdc*/ 	.word	0x00000000
        /*0ce0*/ 	.short	0x010a
        /*0ce2*/ 	.byte	0xff
	.zero		1


	//   ....[190]....
        /*0ce4*/ 	.word	0x00004e70
        /*0ce8*/ 	.word	0x00000002
        /*0cec*/ 	.word	0x000003d0
        /*0cf0*/ 	.short	0x010a
        /*0cf2*/ 	.byte	0xff
	.zero		1


	//   ....[191]....
        /*0cf4*/ 	.word	0x00004ed0
        /*0cf8*/ 	.word	0x00000004
        /*0cfc*/ 	.word	0x00000000
        /*0d00*/ 	.short	0x0101
        /*0d02*/ 	.byte	0xff
	.zero		1


	//   ....[192]....
        /*0d04*/ 	.word	0x00004ef0
        /*0d08*/ 	.word	0x000000ff
        /*0d0c*/ 	.word	0x00000380
        /*0d10*/ 	.short	0x010a
        /*0d12*/ 	.byte	0x04
	.zero		1


	//   ....[193]....
        /*0d14*/ 	.word	0x00005010
        /*0d18*/ 	.word	0x00000002
        /*0d1c*/ 	.word	0x00000370
        /*0d20*/ 	.short	0x010a
        /*0d22*/ 	.byte	0xff
	.zero		1


	//   ....[194]....
        /*0d24*/ 	.word	0x00005120
        /*0d28*/ 	.word	0x00000002
        /*0d2c*/ 	.word	0x00000000
        /*0d30*/ 	.short	0x0101
        /*0d32*/ 	.byte	0xff
	.zero		1


	//   ....[195]....
        /*0d34*/ 	.word	0x000051b0
        /*0d38*/ 	.word	0x000000ff
        /*0d3c*/ 	.word	0x00000380
        /*0d40*/ 	.short	0x0106
        /*0d42*/ 	.byte	0x04
	.zero		1


	//   ....[196]....
        /*0d44*/ 	.word	0x000051d0
        /*0d48*/ 	.word	0x000000ff
        /*0d4c*/ 	.word	0x00000380
        /*0d50*/ 	.short	0x010a
        /*0d52*/ 	.byte	0x04
	.zero		1


	//   ....[197]....
        /*0d54*/ 	.word	0x00005260
        /*0d58*/ 	.word	0x000000ff
        /*0d5c*/ 	.word	0x00000380
        /*0d60*/ 	.short	0x0106
        /*0d62*/ 	.byte	0x07
	.zero		1


	//   ....[198]....
        /*0d64*/ 	.word	0x000052a0
        /*0d68*/ 	.word	0x00000000
        /*0d6c*/ 	.word	0x00000380
        /*0d70*/ 	.short	0x010a
        /*0d72*/ 	.byte	0xff
	.zero		1


	//   ....[199]....
        /*0d74*/ 	.word	0x000054e0
        /*0d78*/ 	.word	0x000000ff
        /*0d7c*/ 	.word	0x00000008
        /*0d80*/ 	.short	0x010a
        /*0d82*/ 	.byte	0x05
	.zero		1


	//   ....[200]....
        /*0d84*/ 	.word	0x00005500
        /*0d88*/ 	.word	0x000000ff
        /*0d8c*/ 	.word	0x00000008
        /*0d90*/ 	.short	0x010a
        /*0d92*/ 	.byte	0x05
	.zero		1


	//   ....[201]....
        /*0d94*/ 	.word	0x00005690
        /*0d98*/ 	.word	0x000000ff
        /*0d9c*/ 	.word	0x00000008
        /*0da0*/ 	.short	0x010a
        /*0da2*/ 	.byte	0x05
	.zero		1


	//   ....[202]....
        /*0da4*/ 	.word	0x000056b0
        /*0da8*/ 	.word	0x000000ff
        /*0dac*/ 	.word	0x00000008
        /*0db0*/ 	.short	0x010a
        /*0db2*/ 	.byte	0x05
	.zero		1


	//   ....[203]....
        /*0db4*/ 	.word	0x00005770
        /*0db8*/ 	.word	0x000000ff
        /*0dbc*/ 	.word	0x00000000
        /*0dc0*/ 	.short	0x0101
        /*0dc2*/ 	.byte	0x04
	.zero		1


	//   ....[204]....
        /*0dc4*/ 	.word	0x00005a50
        /*0dc8*/ 	.word	0x00000000
        /*0dcc*/ 	.word	0x00000370
        /*0dd0*/ 	.short	0x010a
        /*0dd2*/ 	.byte	0xff
	.zero		1


	//   ....[205]....
        /*0dd4*/ 	.word	0x00005b10
        /*0dd8*/ 	.word	0x00000000
        /*0ddc*/ 	.word	0x00000000
        /*0de0*/ 	.short	0x0101
        /*0de2*/ 	.byte	0xff
	.zero		1


	//   ....[206]....
        /*0de4*/ 	.word	0x00005bc0
        /*0de8*/ 	.word	0x000000ff
        /*0dec*/ 	.word	0x00000000
        /*0df0*/ 	.short	0x010a
        /*0df2*/ 	.byte	0x04
	.zero		1


	//   ....[207]....
        /*0df4*/ 	.word	0x00005bd0
        /*0df8*/ 	.word	0x000000ff
        /*0dfc*/ 	.word	0x000003b0
        /*0e00*/ 	.short	0x010a
        /*0e02*/ 	.byte	0x13
	.zero		1


	//   ....[208]....
        /*0e04*/ 	.word	0x00005c90
        /*0e08*/ 	.word	0x000000ff
        /*0e0c*/ 	.word	0x00000000
        /*0e10*/ 	.short	0x010a
        /*0e12*/ 	.byte	0x06
	.zero		1


	//   ....[209]....
        /*0e14*/ 	.word	0x00005db0
        /*0e18*/ 	.word	0x000000ff
        /*0e1c*/ 	.word	0x00000000
        /*0e20*/ 	.short	0x010a
        /*0e22*/ 	.byte	0x04
	.zero		1


	//   ....[210]....
        /*0e24*/ 	.word	0x00005fd0
        /*0e28*/ 	.word	0x000000ff
        /*0e2c*/ 	.word	0x00000000
        /*0e30*/ 	.short	0x010a
        /*0e32*/ 	.byte	0x04
	.zero		1


	//   ....[211]....
        /*0e34*/ 	.word	0x00006060
        /*0e38*/ 	.word	0x000000ff
        /*0e3c*/ 	.word	0x00000000
        /*0e40*/ 	.short	0x010a
        /*0e42*/ 	.byte	0x05
	.zero		1


	//   ....[212]....
        /*0e44*/ 	.word	0x000060f0
        /*0e48*/ 	.word	0x000000ff
        /*0e4c*/ 	.word	0x00000000
        /*0e50*/ 	.short	0x010a
        /*0e52*/ 	.byte	0x05
	.zero		1


	//   ....[213]....
        /*0e54*/ 	.word	0x00006190
        /*0e58*/ 	.word	0x00000000
        /*0e5c*/ 	.word	0x00000000
        /*0e60*/ 	.short	0x010a
        /*0e62*/ 	.byte	0xff
	.zero		1


	//   ....[214]....
        /*0e64*/ 	.word	0x000061d0
        /*0e68*/ 	.word	0x00000000
        /*0e6c*/ 	.word	0x00000000
        /*0e70*/ 	.short	0x010a
        /*0e72*/ 	.byte	0xff
	.zero		1


	//   ....[215]....
        /*0e74*/ 	.word	0x00006240
        /*0e78*/ 	.word	0x000000ff
        /*0e7c*/ 	.word	0x00000000
        /*0e80*/ 	.short	0x0101
        /*0e82*/ 	.byte	0x04
	.zero		1


	//   ....[216]....
        /*0e84*/ 	.word	0x00006280
        /*0e88*/ 	.word	0x000000ff
        /*0e8c*/ 	.word	0x000003f0
        /*0e90*/ 	.short	0x010a
        /*0e92*/ 	.byte	0x0d
	.zero		1


	//   ....[217]....
        /*0e94*/ 	.word	0x000062d0
        /*0e98*/ 	.word	0x000000ff
        /*0e9c*/ 	.word	0x00000000
        /*0ea0*/ 	.short	0x0101
        /*0ea2*/ 	.byte	0x04
	.zero		1


	//   ....[218]....
        /*0ea4*/ 	.word	0x00006750
        /*0ea8*/ 	.word	0x0000000c
        /*0eac*/ 	.word	0x00000370
        /*0eb0*/ 	.short	0x010a
        /*0eb2*/ 	.byte	0xff
	.zero		1


	//   ....[219]....
        /*0eb4*/ 	.word	0x000068c0
        /*0eb8*/ 	.word	0x00000000
        /*0ebc*/ 	.word	0x00000000
        /*0ec0*/ 	.short	0x0101
        /*0ec2*/ 	.byte	0xff
	.zero		1


	//   ....[220]....
        /*0ec4*/ 	.word	0x00006d50
        /*0ec8*/ 	.word	0x000000ff
        /*0ecc*/ 	.word	0x00000368
        /*0ed0*/ 	.short	0x010a
        /*0ed2*/ 	.byte	0x15
	.zero		1


	//   ....[221]....
        /*0ed4*/ 	.word	0x00006ed0
        /*0ed8*/ 	.word	0x000000ff
        /*0edc*/ 	.word	0x00000350
        /*0ee0*/ 	.short	0x010a
        /*0ee2*/ 	.byte	0x15
	.zero		1


	//   ....[222]....
        /*0ee4*/ 	.word	0x000070c0
        /*0ee8*/ 	.word	0x000000ff
        /*0eec*/ 	.word	0x00000340
        /*0ef0*/ 	.short	0x010b
        /*0ef2*/ 	.byte	0x15
	.zero		1


	//   ....[223]....
        /*0ef4*/ 	.word	0x000070d0
        /*0ef8*/ 	.word	0x000000ff
        /*0efc*/ 	.word	0x00000000
        /*0f00*/ 	.short	0x0101
        /*0f02*/ 	.byte	0x06
	.zero		1


	//   ....[224]....
        /*0f04*/ 	.word	0x000070e0
        /*0f08*/ 	.word	0x000000ff
        /*0f0c*/ 	.word	0x00000358
        /*0f10*/ 	.short	0x010a
        /*0f12*/ 	.byte	0x15
	.zero		1


	//   ....[225]....
        /*0f14*/ 	.word	0x00007320
        /*0f18*/ 	.word	0x000000ff
        /*0f1c*/ 	.word	0x00000348
        /*0f20*/ 	.short	0x010b
        /*0f22*/ 	.byte	0x15
	.zero		1


	//   ....[226]....
        /*0f24*/ 	.word	0x00007330
        /*0f28*/ 	.word	0x000000ff
        /*0f2c*/ 	.word	0x00000000
        /*0f30*/ 	.short	0x0101
        /*0f32*/ 	.byte	0x25
	.zero		1


	//   ....[227]....
        /*0f34*/ 	.word	0x00007370
        /*0f38*/ 	.word	0x000000ff
        /*0f3c*/ 	.word	0x00000350
        /*0f40*/ 	.short	0x010a
        /*0f42*/ 	.byte	0x15
	.zero		1


	//   ....[228]....
        /*0f44*/ 	.word	0x000073b0
        /*0f48*/ 	.word	0x00000000
        /*0f4c*/ 	.word	0x00000358
        /*0f50*/ 	.short	0x010a
        /*0f52*/ 	.byte	0xff
	.zero		1


	//   ....[229]....
        /*0f54*/ 	.word	0x000076d0
        /*0f58*/ 	.word	0x00000003
        /*0f5c*/ 	.word	0x00000370
        /*0f60*/ 	.short	0x010a
        /*0f62*/ 	.byte	0xff
	.zero		1


	//   ....[230]....
        /*0f64*/ 	.word	0x00007850
        /*0f68*/ 	.word	0x00000000
        /*0f6c*/ 	.word	0x00000000
        /*0f70*/ 	.short	0x0101
        /*0f72*/ 	.byte	0xff
	.zero		1


	//   ....[231]....
        /*0f74*/ 	.word	0x00008330
        /*0f78*/ 	.word	0x00000003
        /*0f7c*/ 	.word	0x00000340
        /*0f80*/ 	.short	0x010a
        /*0f82*/ 	.byte	0xff
	.zero		1


	//   ....[232]....
        /*0f84*/ 	.word	0x00008350
        /*0f88*/ 	.word	0x0000005c
        /*0f8c*/ 	.word	0x00000390
        /*0f90*/ 	.short	0x010a
        /*0f92*/ 	.byte	0xff
	.zero		1


	//   ....[233]....
        /*0f94*/ 	.word	0x00008480
        /*0f98*/ 	.word	0x00000003
        /*0f9c*/ 	.word	0x00000340
        /*0fa0*/ 	.short	0x010a
        /*0fa2*/ 	.byte	0xff
	.zero		1


	//   ....[234]....
        /*0fa4*/ 	.word	0x000085c0
        /*0fa8*/ 	.word	0x00000000
        /*0fac*/ 	.word	0x00000000
        /*0fb0*/ 	.short	0x0101
        /*0fb2*/ 	.byte	0xff
	.zero		1


	//   ....[235]....
        /*0fb4*/ 	.word	0x00008620
        /*0fb8*/ 	.word	0x0000005c
        /*0fbc*/ 	.word	0x00000390
        /*0fc0*/ 	.short	0x010a
        /*0fc2*/ 	.byte	0xff
	.zero		1


	//   ....[236]....
        /*0fc4*/ 	.word	0x000091d0
        /*0fc8*/ 	.word	0x0000006b
        /*0fcc*/ 	.word	0x00000340
        /*0fd0*/ 	.short	0x010a
        /*0fd2*/ 	.byte	0xff
	.zero		1


	//   ....[237]....
        /*0fd4*/ 	.word	0x00009290
        /*0fd8*/ 	.word	0x0000006b
        /*0fdc*/ 	.word	0x00000340
        /*0fe0*/ 	.short	0x010a
        /*0fe2*/ 	.byte	0xff
	.zero		1


	//   ....[238]....
        /*0fe4*/ 	.word	0x000093d0
        /*0fe8*/ 	.word	0x00000002
        /*0fec*/ 	.word	0x00000000
        /*0ff0*/ 	.short	0x0101
        /*0ff2*/ 	.byte	0xff
	.zero		1


	//   ....[239]....
        /*0ff4*/ 	.word	0x000096b0
        /*0ff8*/ 	.word	0x0000005c
        /*0ffc*/ 	.word	0x00000000
        /*1000*/ 	.short	0x0101
        /*1002*/ 	.byte	0xff
	.zero		1


	//   ....[240]....
        /*1004*/ 	.word	0x0000a070
        /*1008*/ 	.word	0x00000003
        /*100c*/ 	.word	0x000003e0
        /*1010*/ 	.short	0x010a
        /*1012*/ 	.byte	0xff
	.zero		1


	//   ....[241]....
        /*1014*/ 	.word	0x0000a0d0
        /*1018*/ 	.word	0x00000000
        /*101c*/ 	.word	0x000001a0
        /*1020*/ 	.short	0x010a
        /*1022*/ 	.byte	0xff
	.zero		1


	//   ....[242]....
        /*1024*/ 	.word	0x0000a130
        /*1028*/ 	.word	0x00000000
        /*102c*/ 	.word	0x000001a0
        /*1030*/ 	.short	0x010a
        /*1032*/ 	.byte	0xff
	.zero		1


	//   ....[243]....
        /*1034*/ 	.word	0x0000a180
        /*1038*/ 	.word	0x00000003
        /*103c*/ 	.word	0x00000370
        /*1040*/ 	.short	0x010a
        /*1042*/ 	.byte	0xff
	.zero		1


	//   ....[244]....
        /*1044*/ 	.word	0x0000a1e0
        /*1048*/ 	.word	0x00000000
        /*104c*/ 	.word	0x00000000
        /*1050*/ 	.short	0x010a
        /*1052*/ 	.byte	0xff
	.zero		1


	//   ....[245]....
        /*1054*/ 	.word	0x0000a240
        /*1058*/ 	.word	0x00000000
        /*105c*/ 	.word	0x00000000
        /*1060*/ 	.short	0x010a
        /*1062*/ 	.byte	0xff
	.zero		1


	//   ....[246]....
        /*1064*/ 	.word	0x0000a2a0
        /*1068*/ 	.word	0x00000000
        /*106c*/ 	.word	0x00000000
        /*1070*/ 	.short	0x010a
        /*1072*/ 	.byte	0xff
	.zero		1


	//   ....[247]....
        /*1074*/ 	.word	0x0000a300
        /*1078*/ 	.word	0x00000000
        /*107c*/ 	.word	0x00000000
        /*1080*/ 	.short	0x010a
        /*1082*/ 	.byte	0xff
	.zero		1


	//   ....[248]....
        /*1084*/ 	.word	0x0000a360
        /*1088*/ 	.word	0x00000000
        /*108c*/ 	.word	0x00000000
        /*1090*/ 	.short	0x010a
        /*1092*/ 	.byte	0xff
	.zero		1


	//   ....[249]....
        /*1094*/ 	.word	0x0000a3c0
        /*1098*/ 	.word	0x00000000
        /*109c*/ 	.word	0x00000000
        /*10a0*/ 	.short	0x010a
        /*10a2*/ 	.byte	0xff
	.zero		1


	//   ....[250]....
        /*10a4*/ 	.word	0x0000a420
        /*10a8*/ 	.word	0x00000000
        /*10ac*/ 	.word	0x00000000
        /*10b0*/ 	.short	0x010a
        /*10b2*/ 	.byte	0xff
	.zero		1


	//   ....[251]....
        /*10b4*/ 	.word	0x0000a480
        /*10b8*/ 	.word	0x00000000
        /*10bc*/ 	.word	0x00000000
        /*10c0*/ 	.short	0x010a
        /*10c2*/ 	.byte	0xff
	.zero		1


	//   ....[252]....
        /*10c4*/ 	.word	0x0000a4e0
        /*10c8*/ 	.word	0x00000000
        /*10cc*/ 	.word	0x00000000
        /*10d0*/ 	.short	0x010a
        /*10d2*/ 	.byte	0xff
	.zero		1


	//   ....[253]....
        /*10d4*/ 	.word	0x0000a540
        /*10d8*/ 	.word	0x00000000
        /*10dc*/ 	.word	0x00000000
        /*10e0*/ 	.short	0x010a
        /*10e2*/ 	.byte	0xff
	.zero		1


	//   ....[254]....
        /*10e4*/ 	.word	0x0000a5a0
        /*10e8*/ 	.word	0x00000000
        /*10ec*/ 	.word	0x00000000
        /*10f0*/ 	.short	0x010a
        /*10f2*/ 	.byte	0xff
	.zero		1


	//   ....[255]....
        /*10f4*/ 	.word	0x0000a600
        /*10f8*/ 	.word	0x00000000
        /*10fc*/ 	.word	0x00000000
        /*1100*/ 	.short	0x010a
        /*1102*/ 	.byte	0xff
	.zero		1


	//   ....[0]....
        /*1104*/ 	.word	0x0000a660
        /*1108*/ 	.word	0x00000000
        /*110c*/ 	.word	0x00000000
        /*1110*/ 	.short	0x010a
        /*1112*/ 	.byte	0xff
	.zero		1


	//   ....[1]....
        /*1114*/ 	.word	0x0000a6c0
        /*1118*/ 	.word	0x00000000
        /*111c*/ 	.word	0x00000000
        /*1120*/ 	.short	0x010a
        /*1122*/ 	.byte	0xff
	.zero		1


	//   ....[2]....
        /*1124*/ 	.word	0x0000a720
        /*1128*/ 	.word	0x00000000
        /*112c*/ 	.word	0x00000000
        /*1130*/ 	.short	0x010a
        /*1132*/ 	.byte	0xff
	.zero		1


	//   ....[3]....
        /*1134*/ 	.word	0x0000a780
        /*1138*/ 	.word	0x00000000
        /*113c*/ 	.word	0x00000000
        /*1140*/ 	.short	0x010a
        /*1142*/ 	.byte	0xff
	.zero		1


	//   ....[4]....
        /*1144*/ 	.word	0x0000a7e0
        /*1148*/ 	.word	0x00000000
        /*114c*/ 	.word	0x00000000
        /*1150*/ 	.short	0x010a
        /*1152*/ 	.byte	0xff
	.zero		1


	//   ....[5]....
        /*1154*/ 	.word	0x0000a840
        /*1158*/ 	.word	0x00000000
        /*115c*/ 	.word	0x00000000
        /*1160*/ 	.short	0x010a
        /*1162*/ 	.byte	0xff
	.zero		1


	//   ....[6]....
        /*1164*/ 	.word	0x0000a8a0
        /*1168*/ 	.word	0x00000000
        /*116c*/ 	.word	0x00000000
        /*1170*/ 	.short	0x010a
        /*1172*/ 	.byte	0xff
	.zero		1


	//   ....[7]....
        /*1174*/ 	.word	0x0000a900
        /*1178*/ 	.word	0x00000000
        /*117c*/ 	.word	0x00000000
        /*1180*/ 	.short	0x010a
        /*1182*/ 	.byte	0xff
	.zero		1


	//   ....[8]....
        /*1184*/ 	.word	0x0000a960
        /*1188*/ 	.word	0x00000000
        /*118c*/ 	.word	0x00000000
        /*1190*/ 	.short	0x010a
        /*1192*/ 	.byte	0xff
	.zero		1


	//   ....[9]....
        /*1194*/ 	.word	0x0000a9c0
        /*1198*/ 	.word	0x00000000
        /*119c*/ 	.word	0x00000000
        /*11a0*/ 	.short	0x010a
        /*11a2*/ 	.byte	0xff
	.zero		1


	//   ....[10]....
        /*11a4*/ 	.word	0x0000aa20
        /*11a8*/ 	.word	0x00000000
        /*11ac*/ 	.word	0x00000000
        /*11b0*/ 	.short	0x010a
        /*11b2*/ 	.byte	0xff
	.zero		1


	//   ....[11]....
        /*11b4*/ 	.word	0x0000aa80
        /*11b8*/ 	.word	0x00000000
        /*11bc*/ 	.word	0x00000000
        /*11c0*/ 	.short	0x010a
        /*11c2*/ 	.byte	0xff
	.zero		1


	//   ....[12]....
        /*11c4*/ 	.word	0x0000aae0
        /*11c8*/ 	.word	0x00000000
        /*11cc*/ 	.word	0x00000000
        /*11d0*/ 	.short	0x010a
        /*11d2*/ 	.byte	0xff
	.zero		1


	//   ....[13]....
        /*11d4*/ 	.word	0x0000ab40
        /*11d8*/ 	.word	0x00000000
        /*11dc*/ 	.word	0x00000000
        /*11e0*/ 	.short	0x010a
        /*11e2*/ 	.byte	0xff
	.zero		1


	//   ....[14]....
        /*11e4*/ 	.word	0x0000aba0
        /*11e8*/ 	.word	0x00000000
        /*11ec*/ 	.word	0x00000000
        /*11f0*/ 	.short	0x010a
        /*11f2*/ 	.byte	0xff
	.zero		1


	//   ....[15]....
        /*11f4*/ 	.word	0x0000ac00
        /*11f8*/ 	.word	0x00000000
        /*11fc*/ 	.word	0x00000000
        /*1200*/ 	.short	0x010a
        /*1202*/ 	.byte	0xff
	.zero		1


	//   ....[16]....
        /*1204*/ 	.word	0x0000ac60
        /*1208*/ 	.word	0x00000000
        /*120c*/ 	.word	0x00000000
        /*1210*/ 	.short	0x010a
        /*1212*/ 	.byte	0xff
	.zero		1


	//   ....[17]....
        /*1214*/ 	.word	0x0000acc0
        /*1218*/ 	.word	0x00000000
        /*121c*/ 	.word	0x00000000
        /*1220*/ 	.short	0x010a
        /*1222*/ 	.byte	0xff
	.zero		1


	//   ....[18]....
        /*1224*/ 	.word	0x0000ad20
        /*1228*/ 	.word	0x00000000
        /*122c*/ 	.word	0x00000000
        /*1230*/ 	.short	0x010a
        /*1232*/ 	.byte	0xff
	.zero		1


	//   ....[19]....
        /*1234*/ 	.word	0x0000ad80
        /*1238*/ 	.word	0x00000000
        /*123c*/ 	.word	0x00000000
        /*1240*/ 	.short	0x010a
        /*1242*/ 	.byte	0xff
	.zero		1


	//   ....[20]....
        /*1244*/ 	.word	0x0000ade0
        /*1248*/ 	.word	0x00000000
        /*124c*/ 	.word	0x00000000
        /*1250*/ 	.short	0x010a
        /*1252*/ 	.byte	0xff
	.zero		1


	//   ....[21]....
        /*1254*/ 	.word	0x0000ae40
        /*1258*/ 	.word	0x00000000
        /*125c*/ 	.word	0x00000000
        /*1260*/ 	.short	0x010a
        /*1262*/ 	.byte	0xff
	.zero		1


	//   ....[22]....
        /*1264*/ 	.word	0x0000aea0
        /*1268*/ 	.word	0x00000000
        /*126c*/ 	.word	0x00000000
        /*1270*/ 	.short	0x010a
        /*1272*/ 	.byte	0xff
	.zero		1


	//   ....[23]....
        /*1274*/ 	.word	0x0000af00
        /*1278*/ 	.word	0x00000000
        /*127c*/ 	.word	0x00000000
        /*1280*/ 	.short	0x010a
        /*1282*/ 	.byte	0xff
	.zero		1


	//   ....[24]....
        /*1284*/ 	.word	0x0000af60
        /*1288*/ 	.word	0x00000000
        /*128c*/ 	.word	0x00000000
        /*1290*/ 	.short	0x010a
        /*1292*/ 	.byte	0xff
	.zero		1


	//   ....[25]....
        /*1294*/ 	.word	0x0000afc0
        /*1298*/ 	.word	0x00000000
        /*129c*/ 	.word	0x00000000
        /*12a0*/ 	.short	0x010a
        /*12a2*/ 	.byte	0xff
	.zero		1


	//   ....[26]....
        /*12a4*/ 	.word	0x0000b020
        /*12a8*/ 	.word	0x00000000
        /*12ac*/ 	.word	0x00000000
        /*12b0*/ 	.short	0x010a
        /*12b2*/ 	.byte	0xff
	.zero		1


	//   ....[27]....
        /*12b4*/ 	.word	0x0000b080
        /*12b8*/ 	.word	0x00000000
        /*12bc*/ 	.word	0x00000000
        /*12c0*/ 	.short	0x010a
        /*12c2*/ 	.byte	0xff
	.zero		1


	//   ....[28]....
        /*12c4*/ 	.word	0x0000b0e0
        /*12c8*/ 	.word	0x00000000
        /*12cc*/ 	.word	0x00000000
        /*12d0*/ 	.short	0x010a
        /*12d2*/ 	.byte	0xff
	.zero		1


	//   ....[29]....
        /*12d4*/ 	.word	0x0000b140
        /*12d8*/ 	.word	0x00000000
        /*12dc*/ 	.word	0x00000000
        /*12e0*/ 	.short	0x010a
        /*12e2*/ 	.byte	0xff
	.zero		1


	//   ....[30]....
        /*12e4*/ 	.word	0x0000b1a0
        /*12e8*/ 	.word	0x00000000
        /*12ec*/ 	.word	0x00000000
        /*12f0*/ 	.short	0x010a
        /*12f2*/ 	.byte	0xff
	.zero		1


	//   ....[31]....
        /*12f4*/ 	.word	0x0000b200
        /*12f8*/ 	.word	0x00000000
        /*12fc*/ 	.word	0x00000000
        /*1300*/ 	.short	0x010a
        /*1302*/ 	.byte	0xff
	.zero		1


	//   ....[32]....
        /*1304*/ 	.word	0x0000b260
        /*1308*/ 	.word	0x00000000
        /*130c*/ 	.word	0x00000000
        /*1310*/ 	.short	0x010a
        /*1312*/ 	.byte	0xff
	.zero		1


	//   ....[33]....
        /*1314*/ 	.word	0x0000b2c0
        /*1318*/ 	.word	0x00000000
        /*131c*/ 	.word	0x00000000
        /*1320*/ 	.short	0x010a
        /*1322*/ 	.byte	0xff
	.zero		1


	//   ....[34]....
        /*1324*/ 	.word	0x0000b320
        /*1328*/ 	.word	0x00000000
        /*132c*/ 	.word	0x00000000
        /*1330*/ 	.short	0x010a
        /*1332*/ 	.byte	0xff
	.zero		1


	//   ....[35]....
        /*1334*/ 	.word	0x0000b380
        /*1338*/ 	.word	0x00000000
        /*133c*/ 	.word	0x00000000
        /*1340*/ 	.short	0x010a
        /*1342*/ 	.byte	0xff
	.zero		1


	//   ....[36]....
        /*1344*/ 	.word	0x0000b3e0
        /*1348*/ 	.word	0x00000000
        /*134c*/ 	.word	0x00000000
        /*1350*/ 	.short	0x010a
        /*1352*/ 	.byte	0xff
	.zero		1


	//   ....[37]....
        /*1354*/ 	.word	0x0000b440
        /*1358*/ 	.word	0x00000000
        /*135c*/ 	.word	0x00000000
        /*1360*/ 	.short	0x010a
        /*1362*/ 	.byte	0xff
	.zero		1


	//   ....[38]....
        /*1364*/ 	.word	0x0000b4a0
        /*1368*/ 	.word	0x00000000
        /*136c*/ 	.word	0x00000000
        /*1370*/ 	.short	0x010a
        /*1372*/ 	.byte	0xff
	.zero		1


	//   ....[39]....
        /*1374*/ 	.word	0x0000b4f0
        /*1378*/ 	.word	0x00000002
        /*137c*/ 	.word	0x000003d0
        /*1380*/ 	.short	0x010a
        /*1382*/ 	.byte	0xff
	.zero		1


	//   ....[40]....
        /*1384*/ 	.word	0x0000b550
        /*1388*/ 	.word	0x00000002
        /*138c*/ 	.word	0x00000380
        /*1390*/ 	.short	0x010a
        /*1392*/ 	.byte	0xff
	.zero		1


	//   ....[41]....
        /*1394*/ 	.word	0x0000b5a0
        /*1398*/ 	.word	0x00000002
        /*139c*/ 	.word	0x00000370
        /*13a0*/ 	.short	0x010a
        /*13a2*/ 	.byte	0xff
	.zero		1


	//   ....[42]....
        /*13a4*/ 	.word	0x0000b600
        /*13a8*/ 	.word	0x00000000
        /*13ac*/ 	.word	0x00000380
        /*13b0*/ 	.short	0x010a
        /*13b2*/ 	.byte	0xff
	.zero		1


	//   ....[43]....
        /*13b4*/ 	.word	0x0000b660
        /*13b8*/ 	.word	0x00000000
        /*13bc*/ 	.word	0x00000008
        /*13c0*/ 	.short	0x010a
        /*13c2*/ 	.byte	0xff
	.zero		1


	//   ....[44]....
        /*13c4*/ 	.word	0x0000b740
        /*13c8*/ 	.word	0x00000000
        /*13cc*/ 	.word	0x00000008
        /*13d0*/ 	.short	0x010a
        /*13d2*/ 	.byte	0xff
	.zero		1


	//   ....[45]....
        /*13d4*/ 	.word	0x0000b790
        /*13d8*/ 	.word	0x00000000
        /*13dc*/ 	.word	0x00000370
        /*13e0*/ 	.short	0x010a
        /*13e2*/ 	.byte	0xff
	.zero		1


	//   ....[46]....
        /*13e4*/ 	.word	0x0000b7f0
        /*13e8*/ 	.word	0x00000000
        /*13ec*/ 	.word	0x000003b0
        /*13f0*/ 	.short	0x010a
        /*13f2*/ 	.byte	0xff
	.zero		1


	//   ....[47]....
        /*13f4*/ 	.word	0x0000b850
        /*13f8*/ 	.word	0x00000000
        /*13fc*/ 	.word	0x00000000
        /*1400*/ 	.short	0x010a
        /*1402*/ 	.byte	0xff
	.zero		1


	//   ....[48]....
        /*1404*/ 	.word	0x0000b8b0
        /*1408*/ 	.word	0x00000000
        /*140c*/ 	.word	0x00000000
        /*1410*/ 	.short	0x010a
        /*1412*/ 	.byte	0xff
	.zero		1


	//   ....[49]....
        /*1414*/ 	.word	0x0000b910
        /*1418*/ 	.word	0x00000000
        /*141c*/ 	.word	0x00000000
        /*1420*/ 	.short	0x010a
        /*1422*/ 	.byte	0xff
	.zero		1


	//   ....[50]....
        /*1424*/ 	.word	0x0000b970
        /*1428*/ 	.word	0x00000000
        /*142c*/ 	.word	0x00000000
        /*1430*/ 	.short	0x010a
        /*1432*/ 	.byte	0xff
	.zero		1


	//   ....[51]....
        /*1434*/ 	.word	0x0000b9d0
        /*1438*/ 	.word	0x00000000
        /*143c*/ 	.word	0x000003f0
        /*1440*/ 	.short	0x010a
        /*1442*/ 	.byte	0xff
	.zero		1


	//   ....[52]....
        /*1444*/ 	.word	0x0000ba20
        /*1448*/ 	.word	0x0000000c
        /*144c*/ 	.word	0x00000370
        /*1450*/ 	.short	0x010a
        /*1452*/ 	.byte	0xff
	.zero		1


	//   ....[53]....
        /*1454*/ 	.word	0x0000ba80
        /*1458*/ 	.word	0x00000000
        /*145c*/ 	.word	0x00000368
        /*1460*/ 	.short	0x010a
        /*1462*/ 	.byte	0xff
	.zero		1


	//   ....[54]....
        /*1464*/ 	.word	0x0000bae0
        /*1468*/ 	.word	0x00000000
        /*146c*/ 	.word	0x00000350
        /*1470*/ 	.short	0x010a
        /*1472*/ 	.byte	0xff
	.zero		1


	//   ....[55]....
        /*1474*/ 	.word	0x0000bb40
        /*1478*/ 	.word	0x00000000
        /*147c*/ 	.word	0x00000358
        /*1480*/ 	.short	0x010a
        /*1482*/ 	.byte	0xff
	.zero		1


	//   ....[56]....
        /*1484*/ 	.word	0x0000bba0
        /*1488*/ 	.word	0x00000000
        /*148c*/ 	.word	0x00000350
        /*1490*/ 	.short	0x010a
        /*1492*/ 	.byte	0xff
	.zero		1


	//   ....[57]....
        /*1494*/ 	.word	0x0000bbf0
        /*1498*/ 	.word	0x00000003
        /*149c*/ 	.word	0x00000370
        /*14a0*/ 	.short	0x010a
        /*14a2*/ 	.byte	0xff
	.zero		1


	//   ....[58]....
        /*14a4*/ 	.word	0x0000bc40
        /*14a8*/ 	.word	0x00000003
        /*14ac*/ 	.word	0x00000340
        /*14b0*/ 	.short	0x010a
        /*14b2*/ 	.byte	0xff
	.zero		1


	//   ....[59]....
        /*14b4*/ 	.word	0x0000bc90
        /*14b8*/ 	.word	0x0000005c
        /*14bc*/ 	.word	0x00000390
        /*14c0*/ 	.short	0x010a
        /*14c2*/ 	.byte	0xff
	.zero		1


	//   ....[60]....
        /*14c4*/ 	.word	0x0000bce0
        /*14c8*/ 	.word	0x0000006b
        /*14cc*/ 	.word	0x00000340
        /*14d0*/ 	.short	0x010a
        /*14d2*/ 	.byte	0xff
	.zero		1


	//----- nvinfo : EIATTR_NUM_MBARRIERS
	.align		4
.L_47:
        /*14d4*/ 	.byte	0x03, 0x38
        /*14d6*/ 	.short	0x007f


	//----- nvinfo : EIATTR_EXIT_INSTR_OFFSETS
	.align		4
        /*14d8*/ 	.byte	0x04, 0x1c
        /*14da*/ 	.short	(.L_49 - .L_48)


	//   ....[0]....
.L_48:
        /*14dc*/ 	.word	0x00004d80


	//   ....[1]....
        /*14e0*/ 	.word	0x00005270


	//   ....[2]....
        /*14e4*/ 	.word	0x000052d0


	//   ....[3]....
        /*14e8*/ 	.word	0x00006500


	//   ....[4]....
        /*14ec*/ 	.word	0x000073e0


	//   ....[5]....
        /*14f0*/ 	.word	0x00007420


	//   ....[6]....
        /*14f4*/ 	.word	0x0000a060


	//----- nvinfo : EIATTR_MAX_THREADS
	.align		4
.L_49:
        /*14f8*/ 	.byte	0x04, 0x05
        /*14fa*/ 	.short	(.L_51 - .L_50)
.L_50:
        /*14fc*/ 	.word	0x00000100
        /*1500*/ 	.word	0x00000001
        /*1504*/ 	.word	0x00000001


	//----- nvinfo : EIATTR_CRS_STACK_SIZE
	.align		4
.L_51:
        /*1508*/ 	.byte	0x04, 0x1e
        /*150a*/ 	.short	(.L_53 - .L_52)
.L_52:
        /*150c*/ 	.word	0x00000000


	//----- nvinfo : EIATTR_CBANK_PARAM_SIZE
	.align		4
.L_53:
        /*1510*/ 	.byte	0x03, 0x19
        /*1512*/ 	.short	0x0800


	//----- nvinfo : EIATTR_PARAM_CBANK
	.align		4
        /*1514*/ 	.byte	0x04, 0x0a
        /*1516*/ 	.short	(.L_55 - .L_54)
	.align		4
.L_54:
        /*1518*/ 	.word	index@(.nv.constant0._ZN7cutlass13device_kernelINS_4gemm6kernel13GemmUniversalIN4cute5tupleIJiiiiEEENS1_10collective13CollectiveMmaINS1_35MainloopSm100TmaUmmaWarpSpecializedILi52ELi2ELi4ENS5_IJNS4_1CILi4EEENSA_ILi2EEENSA_ILi1EEEEEEEENS5_IJNSA_ILi128EEESG_NSA_ILi32EEEEEENS_12float_e5m2_tENS5_IJlSD_lEEESJ_SK_NS4_8TiledMMAINS4_8MMA_AtomIJNS4_10MMA_TraitsINS4_25SM100_MMA_F8F6F4_2x1SM_SSEJSJ_SJ_fSG_SG_NS4_17integral_constantINS4_4UMMA5MajorELSR_0EEESS_NSP_INSQ_7ScaleInELST_0EEESU_EEEEEENS4_6LayoutINS5_IJSD_SD_SD_EEENS5_IJNSA_ILi0EEESZ_SZ_EEEEENS5_IJNS4_10UnderscoreES12_S12_EEEEENS4_28SM100_TMA_2SM_LOAD_MULTICASTENS4_14ComposedLayoutINS4_7SwizzleILi1ELi4ELi3EEENS4_18smem_ptr_flag_bitsILi8EEENSX_INS5_IJNSA_ILi8EEESH_EEENS5_IJSH_SD_EEEEEEEvNS4_8identityES15_S1F_vS1G_EENS_8epilogue10collective18CollectiveEpilogueINS1I_23Sm100TmaWarpSpecializedILi2ELi2ELi32ELb0ELb0EEEJNS5_IJNSA_ILi64EEESG_SH_EEENS5_IJNSX_IS1N_SD_EENSX_INS5_IJSH_SC_EEENS5_IJSD_S1N_EEEEEEEESJ_SK_SJ_SK_NS1I_6fusion15FusionCallbacksIS1M_NS1U_17LinearCombinationISJ_fSJ_fLNS_15FloatRoundStyleE2EEES1O_S1T_JEEENS4_5SM1004TMEM4LOAD26SM100_TMEM_LOAD_32dp32b32xENS4_13SM90_TMA_LOADES1F_NS4_39AutoVectorizingCopyWithAssumedAlignmentILi128EEENS4_14SM90_TMA_STOREES1F_S26_S26_EEEvvEEEEvNT_6ParamsE)
        /*151c*/ 	.short	0x0380
        /*151e*/ 	.short	0x0800


	//----- nvinfo : EIATTR_SW_WAR
	.align		4
.L_55:
        /*1520*/ 	.byte	0x04, 0x36
        /*1522*/ 	.short	(.L_57 - .L_56)
.L_56:
        /*1524*/ 	.word	0x00000008
.L_57:


//--------------------- .nv.callgraph             --------------------------
	.section	.nv.callgraph,"",@"SHT_CUDA_CALLGRAPH"
	.align	4
	.sectionentsize	8
	.align		4
        /*0000*/ 	.word	0x00000000
	.align		4
        /*0004*/ 	.word	0xffffffff
	.align		4
        /*0008*/ 	.word	index@(_ZN7cutlass13device_kernelINS_4gemm6kernel13GemmUniversalIN4cute5tupleIJiiiiEEENS1_10collective13CollectiveMmaINS1_35MainloopSm100TmaUmmaWarpSpecializedILi52ELi2ELi4ENS5_IJNS4_1CILi4EEENSA_ILi2EEENSA_ILi1EEEEEEEENS5_IJNSA_ILi128EEESG_NSA_ILi32EEEEEENS_12float_e5m2_tENS5_IJlSD_lEEESJ_SK_NS4_8TiledMMAINS4_8MMA_AtomIJNS4_10MMA_TraitsINS4_25SM100_MMA_F8F6F4_2x1SM_SSEJSJ_SJ_fSG_SG_NS4_17integral_constantINS4_4UMMA5MajorELSR_0EEESS_NSP_INSQ_7ScaleInELST_0EEESU_EEEEEENS4_6LayoutINS5_IJSD_SD_SD_EEENS5_IJNSA_ILi0EEESZ_SZ_EEEEENS5_IJNS4_10UnderscoreES12_S12_EEEEENS4_28SM100_TMA_2SM_LOAD_MULTICASTENS4_14ComposedLayoutINS4_7SwizzleILi1ELi4ELi3EEENS4_18smem_ptr_flag_bitsILi8EEENSX_INS5_IJNSA_ILi8EEESH_EEENS5_IJSH_SD_EEEEEEEvNS4_8identityES15_S1F_vS1G_EENS_8epilogue10collective18CollectiveEpilogueINS1I_23Sm100TmaWarpSpecializedILi2ELi2ELi32ELb0ELb0EEEJNS5_IJNSA_ILi64EEESG_SH_EEENS5_IJNSX_IS1N_SD_EENSX_INS5_IJSH_SC_EEENS5_IJSD_S1N_EEEEEEEESJ_SK_SJ_SK_NS1I_6fusion15FusionCallbacksIS1M_NS1U_17LinearCombinationISJ_fSJ_fLNS_15FloatRoundStyleE2EEES1O_S1T_JEEENS4_5SM1004TMEM4LOAD26SM100_TMEM_LOAD_32dp32b32xENS4_13SM90_TMA_LOADES1F_NS4_39AutoVectorizingCopyWithAssumedAlignmentILi128EEENS4_14SM90_TMA_STOREES1F_S26_S26_EEEvvEEEEvNT_6ParamsE)
	.align		4
        /*000c*/ 	.word	index@(__assertfail)
	.align		4
        /*0010*/ 	.word	0x00000000
	.align		4
        /*0014*/ 	.word	0xfffffffe
	.align		4
        /*0018*/ 	.word	0x00000000
	.align		4
        /*001c*/ 	.word	0xfffffffd
	.align		4
        /*0020*/ 	.word	0x00000000
	.align		4
        /*0024*/ 	.word	0xfffffffc


//--------------------- .nv.constant4             --------------------------
	.section	.nv.constant4,"a",@progbits
	.align	8
	.align		8
.nv.constant4:
        /*0000*/ 	.dword	__assertfail
	.align		8
        /*0008*/ 	.dword	__unnamed_1
	.align		8
        /*0010*/ 	.dword	__unnamed_2
	.align		8
        /*0018*/ 	.dword	_ZN40_INTERNAL_935dd12e_4_k_cu_3d86a205_359084cuda3std3__45__cpo5beginE
	.align		8
        /*0020*/ 	.dword	_ZN40_INTERNAL_935dd12e_4_k_cu_3d86a205_359084cuda3std3__45__cpo3endE
	.align		8
        /*0028*/ 	.dword	_ZN40_INTERNAL_935dd12e_4_k_cu_3d86a205_359084cuda3std3__45__cpo6cbeginE
	.align		8
        /*0030*/ 	.dword	_ZN40_INTERNAL_935dd12e_4_k_cu_3d86a205_359084cuda3std3__45__cpo4cendE
	.align		8
        /*0038*/ 	.dword	_ZN40_INTERNAL_935dd12e_4_k_cu_3d86a205_359084cuda3std3__442_GLOBAL__N__935dd12e_4_k_cu_3d86a205_359086ignoreE
	.align		8
        /*0040*/ 	.dword	_ZN40_INTERNAL_935dd12e_4_k_cu_3d86a205_359084cuda3std3__419piecewise_constructE
	.align		8
        /*0048*/ 	.dword	_ZN40_INTERNAL_935dd12e_4_k_cu_3d86a205_359084cuda3std3__48in_placeE
	.align		8
        /*0050*/ 	.dword	_ZN40_INTERNAL_935dd12e_4_k_cu_3d86a205_359084cuda3std6ranges3__45__cpo4swapE
	.align		8
        /*0058*/ 	.dword	_ZN40_INTERNAL_935dd12e_4_k_cu_3d86a205_359084cuda3std6ranges3__45__cpo9iter_moveE
	.align		8
        /*0060*/ 	.dword	_ZN40_INTERNAL_935dd12e_4_k_cu_3d86a205_359084cute7productE
	.align		8
        /*0068*/ 	.dword	_ZN40_INTERNAL_935dd12e_4_k_cu_3d86a205_359084cute1_E
	.align		8
        /*0070*/ 	.dword	$str$25
	.align		8
        /*0078*/ 	.dword	$str$26
	.align		8
        /*0080*/ 	.dword	$str$27
	.align		8
        /*0088*/ 	.dword	$str$28


//--------------------- .text._ZN7cutlass13device_kernelINS_4gemm6kernel13GemmUniversalIN4cute5tupleIJiiiiEEENS1_10collective13CollectiveMmaINS1_35MainloopSm100TmaUmmaWarpSpecializedILi52ELi2ELi4ENS5_IJNS4_1CILi4EEENSA_ILi2EEENSA_ILi1EEEEEEEENS5_IJNSA_ILi128EEESG_NSA_ILi32EEEEEENS_12float_e5m2_tENS5_IJlSD_lEEESJ_SK_NS4_8TiledMMAINS4_8MMA_AtomIJNS4_10MMA_TraitsINS4_25SM100_MMA_F8F6F4_2x1SM_SSEJSJ_SJ_fSG_SG_NS4_17integral_constantINS4_4UMMA5MajorELSR_0EEESS_NSP_INSQ_7ScaleInELST_0EEESU_EEEEEENS4_6LayoutINS5_IJSD_SD_SD_EEENS5_IJNSA_ILi0EEESZ_SZ_EEEEENS5_IJNS4_10UnderscoreES12_S12_EEEEENS4_28SM100_TMA_2SM_LOAD_MULTICASTENS4_14ComposedLayoutINS4_7SwizzleILi1ELi4ELi3EEENS4_18smem_ptr_flag_bitsILi8EEENSX_INS5_IJNSA_ILi8EEESH_EEENS5_IJSH_SD_EEEEEEEvNS4_8identityES15_S1F_vS1G_EENS_8epilogue10collective18CollectiveEpilogueINS1I_23Sm100TmaWarpSpecializedILi2ELi2ELi32ELb0ELb0EEEJNS5_IJNSA_ILi64EEESG_SH_EEENS5_IJNSX_IS1N_SD_EENSX_INS5_IJSH_SC_EEENS5_IJSD_S1N_EEEEEEEESJ_SK_SJ_SK_NS1I_6fusion15FusionCallbacksIS1M_NS1U_17LinearCombinationISJ_fSJ_fLNS_15FloatRoundStyleE2EEES1O_S1T_JEEENS4_5SM1004TMEM4LOAD26SM100_TMEM_LOAD_32dp32b32xENS4_13SM90_TMA_LOADES1F_NS4_39AutoVectorizingCopyWithAssumedAlignmentILi128EEENS4_14SM90_TMA_STOREES1F_S26_S26_EEEvvEEEEvNT_6ParamsE --------------------------
	.section	.text._ZN7cutlass13device_kernelINS_4gemm6kernel13GemmUniversalIN4cute5tupleIJiiiiEEENS1_10collective13CollectiveMmaINS1_35MainloopSm100TmaUmmaWarpSpecializedILi52ELi2ELi4ENS5_IJNS4_1CILi4EEENSA_ILi2EEENSA_ILi1EEEEEEEENS5_IJNSA_ILi128EEESG_NSA_ILi32EEEEEENS_12float_e5m2_tENS5_IJlSD_lEEESJ_SK_NS4_8TiledMMAINS4_8MMA_AtomIJNS4_10MMA_TraitsINS4_25SM100_MMA_F8F6F4_2x1SM_SSEJSJ_SJ_fSG_SG_NS4_17integral_constantINS4_4UMMA5MajorELSR_0EEESS_NSP_INSQ_7ScaleInELST_0EEESU_EEEEEENS4_6LayoutINS5_IJSD_SD_SD_EEENS5_IJNSA_ILi0EEESZ_SZ_EEEEENS5_IJNS4_10UnderscoreES12_S12_EEEEENS4_28SM100_TMA_2SM_LOAD_MULTICASTENS4_14ComposedLayoutINS4_7SwizzleILi1ELi4ELi3EEENS4_18smem_ptr_flag_bitsILi8EEENSX_INS5_IJNSA_ILi8EEESH_EEENS5_IJSH_SD_EEEEEEEvNS4_8identityES15_S1F_vS1G_EENS_8epilogue10collective18CollectiveEpilogueINS1I_23Sm100TmaWarpSpecializedILi2ELi2ELi32ELb0ELb0EEEJNS5_IJNSA_ILi64EEESG_SH_EEENS5_IJNSX_IS1N_SD_EENSX_INS5_IJSH_SC_EEENS5_IJSD_S1N_EEEEEEEESJ_SK_SJ_SK_NS1I_6fusion15FusionCallbacksIS1M_NS1U_17LinearCombinationISJ_fSJ_fLNS_15FloatRoundStyleE2EEES1O_S1T_JEEENS4_5SM1004TMEM4LOAD26SM100_TMEM_LOAD_32dp32b32xENS4_13SM90_TMA_LOADES1F_NS4_39AutoVectorizingCopyWithAssumedAlignmentILi128EEENS4_14SM90_TMA_STOREES1F_S26_S26_EEEvvEEEEvNT_6ParamsE,"ax",@progbits
	.align	128
.text._ZN7cutlass13device_kernelINS_4gemm6kernel13GemmUniversalIN4cute5tupleIJiiiiEEENS1_10collective13CollectiveMmaINS1_35MainloopSm100TmaUmmaWarpSpecializedILi52ELi2ELi4ENS5_IJNS4_1CILi4EEENSA_ILi2EEENSA_ILi1EEEEEEEENS5_IJNSA_ILi128EEESG_NSA_ILi32EEEEEENS_12float_e5m2_tENS5_IJlSD_lEEESJ_SK_NS4_8TiledMMAINS4_8MMA_AtomIJNS4_10MMA_TraitsINS4_25SM100_MMA_F8F6F4_2x1SM_SSEJSJ_SJ_fSG_SG_NS4_17integral_constantINS4_4UMMA5MajorELSR_0EEESS_NSP_INSQ_7ScaleInELST_0EEESU_EEEEEENS4_6LayoutINS5_IJSD_SD_SD_EEENS5_IJNSA_ILi0EEESZ_SZ_EEEEENS5_IJNS4_10UnderscoreES12_S12_EEEEENS4_28SM100_TMA_2SM_LOAD_MULTICASTENS4_14ComposedLayoutINS4_7SwizzleILi1ELi4ELi3EEENS4_18smem_ptr_flag_bitsILi8EEENSX_INS5_IJNSA_ILi8EEESH_EEENS5_IJSH_SD_EEEEEEEvNS4_8identityES15_S1F_vS1G_EENS_8epilogue10collective18CollectiveEpilogueINS1I_23Sm100TmaWarpSpecializedILi2ELi2ELi32ELb0ELb0EEEJNS5_IJNSA_ILi64EEESG_SH_EEENS5_IJNSX_IS1N_SD_EENSX_INS5_IJSH_SC_EEENS5_IJSD_S1N_EEEEEEEESJ_SK_SJ_SK_NS1I_6fusion15FusionCallbacksIS1M_NS1U_17LinearCombinationISJ_fSJ_fLNS_15FloatRoundStyleE2EEES1O_S1T_JEEENS4_5SM1004TMEM4LOAD26SM100_TMEM_LOAD_32dp32b32xENS4_13SM90_TMA_LOADES1F_NS4_39AutoVectorizingCopyWithAssumedAlignmentILi128EEENS4_14SM90_TMA_STOREES1F_S26_S26_EEEvvEEEEvNT_6ParamsE:
        .type           _ZN7cutlass13device_kernelINS_4gemm6kernel13GemmUniversalIN4cute5tupleIJiiiiEEENS1_10collective13CollectiveMmaINS1_35MainloopSm100TmaUmmaWarpSpecializedILi52ELi2ELi4ENS5_IJNS4_1CILi4EEENSA_ILi2EEENSA_ILi1EEEEEEEENS5_IJNSA_ILi128EEESG_NSA_ILi32EEEEEENS_12float_e5m2_tENS5_IJlSD_lEEESJ_SK_NS4_8TiledMMAINS4_8MMA_AtomIJNS4_10MMA_TraitsINS4_25SM100_MMA_F8F6F4_2x1SM_SSEJSJ_SJ_fSG_SG_NS4_17integral_constantINS4_4UMMA5MajorELSR_0EEESS_NSP_INSQ_7ScaleInELST_0EEESU_EEEEEENS4_6LayoutINS5_IJSD_SD_SD_EEENS5_IJNSA_ILi0EEESZ_SZ_EEEEENS5_IJNS4_10UnderscoreES12_S12_EEEEENS4_28SM100_TMA_2SM_LOAD_MULTICASTENS4_14ComposedLayoutINS4_7SwizzleILi1ELi4ELi3EEENS4_18smem_ptr_flag_bitsILi8EEENSX_INS5_IJNSA_ILi8EEESH_EEENS5_IJSH_SD_EEEEEEEvNS4_8identityES15_S1F_vS1G_EENS_8epilogue10collective18CollectiveEpilogueINS1I_23Sm100TmaWarpSpecializedILi2ELi2ELi32ELb0ELb0EEEJNS5_IJNSA_ILi64EEESG_SH_EEENS5_IJNSX_IS1N_SD_EENSX_INS5_IJSH_SC_EEENS5_IJSD_S1N_EEEEEEEESJ_SK_SJ_SK_NS1I_6fusion15FusionCallbacksIS1M_NS1U_17LinearCombinationISJ_fSJ_fLNS_15FloatRoundStyleE2EEES1O_S1T_JEEENS4_5SM1004TMEM4LOAD26SM100_TMEM_LOAD_32dp32b32xENS4_13SM90_TMA_LOADES1F_NS4_39AutoVectorizingCopyWithAssumedAlignmentILi128EEENS4_14SM90_TMA_STOREES1F_S26_S26_EEEvvEEEEvNT_6ParamsE,@function
        .size           _ZN7cutlass13device_kernelINS_4gemm6kernel13GemmUniversalIN4cute5tupleIJiiiiEEENS1_10collective13CollectiveMmaINS1_35MainloopSm100TmaUmmaWarpSpecializedILi52ELi2ELi4ENS5_IJNS4_1CILi4EEENSA_ILi2EEENSA_ILi1EEEEEEEENS5_IJNSA_ILi128EEESG_NSA_ILi32EEEEEENS_12float_e5m2_tENS5_IJlSD_lEEESJ_SK_NS4_8TiledMMAINS4_8MMA_AtomIJNS4_10MMA_TraitsINS4_25SM100_MMA_F8F6F4_2x1SM_SSEJSJ_SJ_fSG_SG_NS4_17integral_constantINS4_4UMMA5MajorELSR_0EEESS_NSP_INSQ_7ScaleInELST_0EEESU_EEEEEENS4_6LayoutINS5_IJSD_SD_SD_EEENS5_IJNSA_ILi0EEESZ_SZ_EEEEENS5_IJNS4_10UnderscoreES12_S12_EEEEENS4_28SM100_TMA_2SM_LOAD_MULTICASTENS4_14ComposedLayoutINS4_7SwizzleILi1ELi4ELi3EEENS4_18smem_ptr_flag_bitsILi8EEENSX_INS5_IJNSA_ILi8EEESH_EEENS5_IJSH_SD_EEEEEEEvNS4_8identityES15_S1F_vS1G_EENS_8epilogue10collective18CollectiveEpilogueINS1I_23Sm100TmaWarpSpecializedILi2ELi2ELi32ELb0ELb0EEEJNS5_IJNSA_ILi64EEESG_SH_EEENS5_IJNSX_IS1N_SD_EENSX_INS5_IJSH_SC_EEENS5_IJSD_S1N_EEEEEEEESJ_SK_SJ_SK_NS1I_6fusion15FusionCallbacksIS1M_NS1U_17LinearCombinationISJ_fSJ_fLNS_15FloatRoundStyleE2EEES1O_S1T_JEEENS4_5SM1004TMEM4LOAD26SM100_TMEM_LOAD_32dp32b32xENS4_13SM90_TMA_LOADES1F_NS4_39AutoVectorizingCopyWithAssumedAlignmentILi128EEENS4_14SM90_TMA_STOREES1F_S26_S26_EEEvvEEEEvNT_6ParamsE,(.L_x_308 - _ZN7cutlass13device_kernelINS_4gemm6kernel13GemmUniversalIN4cute5tupleIJiiiiEEENS1_10collective13CollectiveMmaINS1_35MainloopSm100TmaUmmaWarpSpecializedILi52ELi2ELi4ENS5_IJNS4_1CILi4EEENSA_ILi2EEENSA_ILi1EEEEEEEENS5_IJNSA_ILi128EEESG_NSA_ILi32EEEEEENS_12float_e5m2_tENS5_IJlSD_lEEESJ_SK_NS4_8TiledMMAINS4_8MMA_AtomIJNS4_10MMA_TraitsINS4_25SM100_MMA_F8F6F4_2x1SM_SSEJSJ_SJ_fSG_SG_NS4_17integral_constantINS4_4UMMA5MajorELSR_0EEESS_NSP_INSQ_7ScaleInELST_0EEESU_EEEEEENS4_6LayoutINS5_IJSD_SD_SD_EEENS5_IJNSA_ILi0EEESZ_SZ_EEEEENS5_IJNS4_10UnderscoreES12_S12_EEEEENS4_28SM100_TMA_2SM_LOAD_MULTICASTENS4_14ComposedLayoutINS4_7SwizzleILi1ELi4ELi3EEENS4_18smem_ptr_flag_bitsILi8EEENSX_INS5_IJNSA_ILi8EEESH_EEENS5_IJSH_SD_EEEEEEEvNS4_8identityES15_S1F_vS1G_EENS_8epilogue10collective18CollectiveEpilogueINS1I_23Sm100TmaWarpSpecializedILi2ELi2ELi32ELb0ELb0EEEJNS5_IJNSA_ILi64EEESG_SH_EEENS5_IJNSX_IS1N_SD_EENSX_INS5_IJSH_SC_EEENS5_IJSD_S1N_EEEEEEEESJ_SK_SJ_SK_NS1I_6fusion15FusionCallbacksIS1M_NS1U_17LinearCombinationISJ_fSJ_fLNS_15FloatRoundStyleE2EEES1O_S1T_JEEENS4_5SM1004TMEM4LOAD26SM100_TMEM_LOAD_32dp32b32xENS4_13SM90_TMA_LOADES1F_NS4_39AutoVectorizingCopyWithAssumedAlignmentILi128EEENS4_14SM90_TMA_STOREES1F_S26_S26_EEEvvEEEEvNT_6ParamsE)
        .other          _ZN7cutlass13device_kernelINS_4gemm6kernel13GemmUniversalIN4cute5tupleIJiiiiEEENS1_10collective13CollectiveMmaINS1_35MainloopSm100TmaUmmaWarpSpecializedILi52ELi2ELi4ENS5_IJNS4_1CILi4EEENSA_ILi2EEENSA_ILi1EEEEEEEENS5_IJNSA_ILi128EEESG_NSA_ILi32EEEEEENS_12float_e5m2_tENS5_IJlSD_lEEESJ_SK_NS4_8TiledMMAINS4_8MMA_AtomIJNS4_10MMA_TraitsINS4_25SM100_MMA_F8F6F4_2x1SM_SSEJSJ_SJ_fSG_SG_NS4_17integral_constantINS4_4UMMA5MajorELSR_0EEESS_NSP_INSQ_7ScaleInELST_0EEESU_EEEEEENS4_6LayoutINS5_IJSD_SD_SD_EEENS5_IJNSA_ILi0EEESZ_SZ_EEEEENS5_IJNS4_10UnderscoreES12_S12_EEEEENS4_28SM100_TMA_2SM_LOAD_MULTICASTENS4_14ComposedLayoutINS4_7SwizzleILi1ELi4ELi3EEENS4_18smem_ptr_flag_bitsILi8EEENSX_INS5_IJNSA_ILi8EEESH_EEENS5_IJSH_SD_EEEEEEEvNS4_8identityES15_S1F_vS1G_EENS_8epilogue10collective18CollectiveEpilogueINS1I_23Sm100TmaWarpSpecializedILi2ELi2ELi32ELb0ELb0EEEJNS5_IJNSA_ILi64EEESG_SH_EEENS5_IJNSX_IS1N_SD_EENSX_INS5_IJSH_SC_EEENS5_IJSD_S1N_EEEEEEEESJ_SK_SJ_SK_NS1I_6fusion15FusionCallbacksIS1M_NS1U_17LinearCombinationISJ_fSJ_fLNS_15FloatRoundStyleE2EEES1O_S1T_JEEENS4_5SM1004TMEM4LOAD26SM100_TMEM_LOAD_32dp32b32xENS4_13SM90_TMA_LOADES1F_NS4_39AutoVectorizingCopyWithAssumedAlignmentILi128EEENS4_14SM90_TMA_STOREES1F_S26_S26_EEEvvEEEEvNT_6ParamsE,@"STO_CUDA_ENTRY STV_DEFAULT"
_ZN7cutlass13device_kernelINS_4gemm6kernel13GemmUniversalIN4cute5tupleIJiiiiEEENS1_10collective13CollectiveMmaINS1_35MainloopSm100TmaUmmaWarpSpecializedILi52ELi2ELi4ENS5_IJNS4_1CILi4EEENSA_ILi2EEENSA_ILi1EEEEEEEENS5_IJNSA_ILi128EEESG_NSA_ILi32EEEEEENS_12float_e5m2_tENS5_IJlSD_lEEESJ_SK_NS4_8TiledMMAINS4_8MMA_AtomIJNS4_10MMA_TraitsINS4_25SM100_MMA_F8F6F4_2x1SM_SSEJSJ_SJ_fSG_SG_NS4_17integral_constantINS4_4UMMA5MajorELSR_0EEESS_NSP_INSQ_7ScaleInELST_0EEESU_EEEEEENS4_6LayoutINS5_IJSD_SD_SD_EEENS5_IJNSA_ILi0EEESZ_SZ_EEEEENS5_IJNS4_10UnderscoreES12_S12_EEEEENS4_28SM100_TMA_2SM_LOAD_MULTICASTENS4_14ComposedLayoutINS4_7SwizzleILi1ELi4ELi3EEENS4_18smem_ptr_flag_bitsILi8EEENSX_INS5_IJNSA_ILi8EEESH_EEENS5_IJSH_SD_EEEEEEEvNS4_8identityES15_S1F_vS1G_EENS_8epilogue10collective18CollectiveEpilogueINS1I_23Sm100TmaWarpSpecializedILi2ELi2ELi32ELb0ELb0EEEJNS5_IJNSA_ILi64EEESG_SH_EEENS5_IJNSX_IS1N_SD_EENSX_INS5_IJSH_SC_EEENS5_IJSD_S1N_EEEEEEEESJ_SK_SJ_SK_NS1I_6fusion15FusionCallbacksIS1M_NS1U_17LinearCombinationISJ_fSJ_fLNS_15FloatRoundStyleE2EEES1O_S1T_JEEENS4_5SM1004TMEM4LOAD26SM100_TMEM_LOAD_32dp32b32xENS4_13SM90_TMA_LOADES1F_NS4_39AutoVectorizingCopyWithAssumedAlignmentILi128EEENS4_14SM90_TMA_STOREES1F_S26_S26_EEEvvEEEEvNT_6ParamsE:
[----:B------:R-:W1:Y:S01]  /*0000*/  LDC R1, c[0x0][0x37c] ;  /* 0x0000df00ff017b82 */ /* 0x000e620000000800 */
[----:B------:R-:W2:Y:S01]  /*0010*/  S2R R99, SR_TID.X ;  /* 0x0000000000637919 */ /* 0x000ea20000002100 */
[----:B------:R-:W3:Y:S06]  /*0020*/  LDCU.64 UR8, c[0x0][0x890] ;  /* 0x00011200ff0877ac */ /* 0x000eec0008000a00 */
[----:B------:R-:W4:Y:S01]  /*0030*/  S2UR UR45, SR_CgaCtaId ;  /* 0x00000000002d79c3 */ /* 0x000f220000008800 */
[----:B------:R-:W-:Y:S02]  /*0040*/  PRMT R90, RZ, 0x7610, R90 ;  /* 0x00007610ff5a7816 */ /* 0x000fe4000000005a */
[----:B------:R-:W-:-:S02]  /*0050*/  ELECT P0, URZ, PT ;  /* 0x0000000000ff782f */ /* 0x000fc40003800000 */
[----:B---3--:R-:W-:-:S04]  /*0060*/  ISETP.NE.U32.AND P1, PT, RZ, UR8, PT ;  /* 0x00000008ff007c0c */ /* 0x008fc8000bf25070 */
[----:B------:R-:W-:Y:S01]  /*0070*/  ISETP.NE.AND.EX P2, PT, RZ, UR9, PT, P1 ;  /* 0x00000009ff007c0c */ /* 0x000fe2000bf45310 */
[----:B----4-:R-:W-:Y:S02]  /*0080*/  ULOP3.LUT UR30, UR45, 0x1, URZ, 0xc0, !UPT ;  /* 0x000000012d1e7892 */ /* 0x010fe4000f8ec0ff */
[----:B------:R-:W-:Y:S01]  /*0090*/  ULOP3.LUT UR31, UR45, 0x1, URZ, 0x3c, !UPT ;  /* 0x000000012d1f7892 */ /* 0x000fe2000f8e3cff */
[----:B--2---:R-:W-:-:S05]  /*00a0*/  SHF.R.U32.HI R91, RZ, 0x5, R99 ;  /* 0x00000005ff5b7819 */ /* 0x004fca0000011663 */
[----:B------:R-:W2:Y:S02]  /*00b0*/  SHFL.IDX PT, R0, R91, RZ, 0x1f ;  /* 0x00001fff5b007589 */ /* 0x000ea400000e0000 */
[----:B--2---:R-:W-:Y:S02]  /*00c0*/  R2UR UR25, R0 ;  /* 0x00000000001972ca */ /* 0x004fe400000e0000 */
[----:B-1----:R-:W-:Y:S05]  /*00d0*/  @P2 BRA `(.L_x_0) ;  /* 0x0000000000302947 */ /* 0x002fea0003800000 */
[----:B------:R-:W1:Y:S02]  /*00e0*/  LDCU.64 UR4, c[0x0][0x888] ;  /* 0x00011100ff0477ac */ /* 0x000e640008000a00 */
[----:B-1----:R-:W-:-:S04]  /*00f0*/  UISETP.NE.U32.AND UP0, UPT, UR4, URZ, UPT ;  /* 0x000000ff0400728c */ /* 0x002fc8000bf05070 */
[----:B------:R-:W-:-:S09]  /*0100*/  UISETP.NE.AND.EX UP0, UPT, UR5, URZ, UPT, UP0 ;  /* 0x000000ff0500728c */ /* 0x000fd2000bf05300 */
[----:B------:R-:W-:Y:S05]  /*0110*/  BRA.U !UP0, `(.L_x_1) ;  /* 0x0000000108147547 */ /* 0x000fea000b800000 */
[----:B------:R-:W1:Y:S01]  /*0120*/  LDC.64 R2, c[0x0][0x888] ;  /* 0x00022200ff027b82 */ /* 0x000e620000000a00 */
[----:B------:R-:W1:Y:S02]  /*0130*/  LDCU.64 UR4, c[0x0][0x358] ;  /* 0x00006b00ff0477ac */ /* 0x000e640008000a00 */
[----:B-1----:R1:W5:Y:S01]  /*0140*/  LDG.E R41, desc[UR4][R2.64] ;  /* 0x0000000402297981 */ /* 0x002362000c1e1900 */
[----:B------:R-:W-:Y:S01]  /*0150*/  HFMA2 R90, -RZ, RZ, 0, 5.9604644775390625e-08 ;  /* 0x00000001ff5a7431 */ /* 0x000fe200000001ff */
[----:B------:R-:W-:Y:S05]  /*0160*/  BRA `(.L_x_0) ;  /* 0x00000000000c7947 */ /* 0x000fea0003800000 */
.L_x_1:
[----:B------:R-:W1:Y:S01]  /*0170*/  LDCU UR4, c[0x0][0x880] ;  /* 0x00011000ff0477ac */ /* 0x000e620008000800 */
[----:B------:R-:W-:Y:S01]  /*0180*/  HFMA2 R90, -RZ, RZ, 0, 5.9604644775390625e-08 ;  /* 0x00000001ff5a7431 */ /* 0x000fe200000001ff */
[----:B-1----:R-:W-:-:S07]  /*0190*/  MOV R41, UR4 ;  /* 0x0000000400297c02 */ /* 0x002fce0008000f00 */
.L_x_0:
[----:B------:R-:W2:Y:S02]  /*01a0*/  LDCU.64 UR4, c[0x0][0x8b0] ;  /* 0x00011600ff0477ac */ /* 0x000ea40008000a00 */
[----:B--2---:R-:W-:-:S04]  /*01b0*/  UISETP.NE.U32.AND UP0, UPT, UR4, URZ, UPT ;  /* 0x000000ff0400728c */ /* 0x004fc8000bf05070 */
[----:B------:R-:W-:-:S09]  /*01c0*/  UISETP.NE.AND.EX UP0, UPT, UR5, URZ, UPT, UP0 ;  /* 0x000000ff0500728c */ /* 0x000fd2000bf05300 */
[----:B------:R-:W-:Y:S05]  /*01d0*/  BRA.U UP0, `(.L_x_2) ;  /* 0x0000000100287547 */ /* 0x000fea000b800000 */
[----:B------:R-:W2:Y:S02]  /*01e0*/  LDCU.64 UR4, c[0x0][0x8a8] ;  /* 0x00011500ff0477ac */ /* 0x000ea40008000a00 */
[----:B--2---:R-:W-:-:S04]  /*01f0*/  UISETP.NE.U32.AND UP0, UPT, UR4, URZ, UPT ;  /* 0x000000ff0400728c */ /* 0x004fc8000bf05070 */
[----:B------:R-:W-:-:S09]  /*0200*/  UISETP.NE.AND.EX UP0, UPT, UR5, URZ, UPT, UP0 ;  /* 0x000000ff0500728c */ /* 0x000fd2000bf05300 */
[----:B------:R-:W-:Y:S05]  /*0210*/  BRA.U !UP0, `(.L_x_3) ;  /* 0x0000000108107547 */ /* 0x000fea000b800000 */
[----:B------:R-:W2:Y:S01]  /*0220*/  LDC.64 R38, c[0x0][0x8a8] ;  /* 0x00022a00ff267b82 */ /* 0x000ea20000000a00 */
[----:B------:R-:W2:Y:S02]  /*0230*/  LDCU.64 UR4, c[0x0][0x358] ;  /* 0x00006b00ff0477ac */ /* 0x000ea40008000a00 */
[----:B--2---:R2:W5:Y:S01]  /*0240*/  LDG.E R38, desc[UR4][R38.64] ;  /* 0x0000000426267981 */ /* 0x004562000c1e1900 */
[----:B------:R-:W-:Y:S05]  /*0250*/  BRA `(.L_x_2) ;  /* 0x0000000000087947 */ /* 0x000fea0003800000 */
.L_x_3:
[----:B------:R-:W2:Y:S02]  /*0260*/  LDCU UR4, c[0x0][0x8a0] ;  /* 0x00011400ff0477ac */ /* 0x000ea40008000800 */
[----:B--2---:R-:W-:Y:S02]  /*0270*/  MOV R38, UR4 ;  /* 0x0000000400267c02 */ /* 0x004fe40008000f00 */
.L_x_2:
[----:B------:R-:W-:Y:S01]  /*0280*/  IMAD.U32 R0, RZ, RZ, UR25 ;  /* 0x00000019ff007e24 */ /* 0x000fe2000f8e00ff */
[----:B------:R-:W-:Y:S04]  /*0290*/  BSSY.RECONVERGENT B0, `(.L_x_4) ;  /* 0x000000c000007945 */ /* 0x000fe80003800200 */
[C---:B------:R-:W-:Y:S02]  /*02a0*/  ISETP.NE.OR P3, PT, R0.reuse, 0x1, !P0 ;  /* 0x000000010000780c */ /* 0x040fe40004765670 */
[----:B------:R-:W-:-:S11]  /*02b0*/  ISETP.NE.OR P2, PT, R0, 0x3, !P0 ;  /* 0x000000030000780c */ /* 0x000fd60004745670 */
[----:B------:R-:W-:Y:S05]  /*02c0*/  @P3 BRA `(.L_x_5) ;  /* 0x0000000000203947 */ /* 0x000fea0003800000 */
[----:B------:R-:W3:Y:S02]  /*02d0*/  LDCU.64 UR4, c[0x0][0x348] ;  /* 0x00006900ff0477ac */ /* 0x000ee40008000a00 */
[----:B---3--:R-:W-:Y:S02]  /*02e0*/  UIADD3 UR6, UP1, UPT, UR4, 0x80, URZ ;  /* 0x0000008004067890 */ /* 0x008fe4000ff3e0ff */
[----:B------:R-:W-:Y:S02]  /*02f0*/  UIADD3 UR4, UP0, UPT, UR4, 0x180, URZ ;  /* 0x0000018004047890 */ /* 0x000fe4000ff1e0ff */
[----:B------:R-:W-:Y:S02]  /*0300*/  UIADD3.X UR7, UPT, UPT, URZ, UR5, URZ, UP1, !UPT ;  /* 0x00000005ff077290 */ /* 0x000fe40008ffe4ff */
[----:B------:R-:W-:-:S07]  /*0310*/  UIADD3.X UR5, UPT, UPT, URZ, UR5, URZ, UP0, !UPT ;  /* 0x00000005ff057290 */ /* 0x000fce00087fe4ff */
[----:B------:R3:W-:Y:S02]  /*0320*/  UTMACCTL.PF [UR6] ;  /* 0x00000000060079b9 */ /* 0x0007e40008040000 */
[----:B------:R3:W-:Y:S02]  /*0330*/  UTMACCTL.PF [UR4] ;  /* 0x00000000040079b9 */ /* 0x0007e40008040000 */
[----:B---3--:R-:W-:Y:S01]  /*0340*/  NOP ;  /* 0x0000000000007918 */ /* 0x008fe20000000000 */
.L_x_5:
[----:B------:R-:W-:Y:S05]  /*0350*/  BSYNC.RECONVERGENT B0 ;  /* 0x0000000000007941 */ /* 0x000fea0003800200 */
.L_x_4:
[----:B------:R-:W-:Y:S04]  /*0360*/  BSSY.RECONVERGENT B0, `(.L_x_6) ;  /* 0x000000a000007945 */ /* 0x000fe80003800200 */
        /* <DEDUP_REMOVED lines=9> */
.L_x_7:
[----:B------:R-:W-:Y:S05]  /*0400*/  BSYNC.RECONVERGENT B0 ;  /* 0x0000000000007941 */ /* 0x000fea0003800200 */
.L_x_6:
[----:B------:R-:W3:Y:S01]  /*0410*/  LDCU.64 UR4, c[0x0][0x888] ;  /* 0x00011100ff0477ac */ /* 0x000ee20008000a00 */
[----:B------:R-:W-:Y:S01]  /*0420*/  ISETP.NE.AND.EX P1, PT, RZ, UR9, PT, P1 ;  /* 0x00000009ff007c0c */ /* 0x000fe2000bf25310 */
[----:B------:R-:W-:Y:S01]  /*0430*/  UPLOP3.LUT UP5, UPT, UPT, UPT, UPT, 0x80, 0x8 ;  /* 0x000000000008789c */ /* 0x000fe20003faf070 */
[----:B---3--:R-:W-:-:S04]  /*0440*/  ISETP.NE.U32.AND P2, PT, RZ, UR4, PT ;  /* 0x00000004ff007c0c */ /* 0x008fc8000bf45070 */
[----:B------:R-:W-:-:S13]  /*0450*/  ISETP.NE.AND.EX P2, PT, RZ, UR5, PT, P2 ;  /* 0x00000005ff007c0c */ /* 0x000fda000bf45320 */
[----:B------:R-:W-:Y:S05]  /*0460*/  @P2 BRA P1, `(.L_x_8) ;  /* 0x0000000000282947 */ /* 0x000fea0000800000 */
[----:B------:R-:W-:Y:S01]  /*0470*/  UISETP.NE.U32.AND UP0, UPT, UR8, URZ, UPT ;  /* 0x000000ff0800728c */ /* 0x000fe2000bf05070 */
[----:B-----5:R-:W-:Y:S01]  /*0480*/  FSETP.NEU.AND P1, PT, R41, RZ, PT ;  /* 0x000000ff2900720b */ /* 0x020fe20003f2d000 */
[----:B------:R-:W-:Y:S02]  /*0490*/  UISETP.NE.U32.AND UP2, UPT, UR4, URZ, UPT ;  /* 0x000000ff0400728c */ /* 0x000fe4000bf45070 */
[----:B------:R-:W-:Y:S02]  /*04a0*/  UISETP.NE.AND.EX UP1, UPT, UR9, URZ, UPT, UP0 ;  /* 0x000000ff0900728c */ /* 0x000fe4000bf25300 */
[----:B------:R-:W-:-:S04]  /*04b0*/  UISETP.NE.AND.EX UP0, UPT, UR5, URZ, UPT, UP2 ;  /* 0x000000ff0500728c */ /* 0x000fc8000bf05320 */
[----:B------:R-:W-:-:S04]  /*04c0*/  USEL UR4, URZ, 0xffffffff, UP0 ;  /* 0xffffffffff047887 */ /* 0x000fc80008000000 */
[----:B------:R-:W-:Y:S01]  /*04d0*/  VOTEU.ANY UP0, P1 ;  /* 0x0000000000ff7886 */ /* 0x000fe20000800100 */
[----:B------:R-:W-:-:S04]  /*04e0*/  @!UP1 USEL UR4, URZ, 0xffffffff, UP0 ;  /* 0xffffffffff049887 */ /* 0x000fc80008000000 */
[----:B------:R-:W-:-:S04]  /*04f0*/  ULOP3.LUT UR4, UR4, 0x1, URZ, 0xc0, !UPT ;  /* 0x0000000104047892 */ /* 0x000fc8000f8ec0ff */
[----:B------:R-:W-:-:S11]  /*0500*/  UISETP.NE.U32.AND UP5, UPT, UR4, 0x1, UPT ;  /* 0x000000010400788c */ /* 0x000fd6000bfa5070 */
.L_x_8:
[----:B------:R-:W3:Y:S01]  /*0510*/  SHFL.IDX PT, R0, R91, RZ, 0x1f ;  /* 0x00001fff5b007589 */ /* 0x000ee200000e0000 */
[----:B------:R-:W-:-:S04]  /*0520*/  UISETP.NE.AND UP0, UPT, UR25, 0x2, UPT ;  /* 0x000000021900788c */ /* 0x000fc8000bf05270 */
[----:B------:R-:W-:Y:S02]  /*0530*/  UISETP.EQ.AND UP1, UPT, UR30, URZ, !UP0 ;  /* 0x000000ff1e00728c */ /* 0x000fe4000c722270 */
[----:B------:R-:W-:-:S04]  /*0540*/  USEL UR44, URZ, 0x1, UP0 ;  /* 0x00000001ff2c7887 */ /* 0x000fc80008000000 */
[----:B------:R-:W-:Y:S02]  /*0550*/  PLOP3.LUT P3, PT, P0, PT, UP1, 0x80, 0x8 ;  /* 0x000000000008781c */ /* 0x000fe4000076f018 */
[----:B---3--:R-:W-:-:S13]  /*0560*/  ISETP.NE.AND P1, PT, R0, RZ, PT ;  /* 0x000000ff0000720c */ /* 0x008fda0003f25270 */
[----:B------:R-:W-:Y:S05]  /*0570*/  @P1 BRA `(.L_x_9) ;  /* 0x0000000400e01947 */ /* 0x000fea0003800000 */
[----:B------:R-:W-:Y:S01]  /*0580*/  ELECT P1, URZ, PT ;  /* 0x0000000000ff782f */ /* 0x000fe20003820000 */
[----:B------:R-:W-:-:S12]  /*0590*/  BSSY.RECONVERGENT B0, `(.L_x_9) ;  /* 0x0000076000007945 */ /* 0x000fd80003800200 */
[----:B------:R-:W-:Y:S05]  /*05a0*/  @!P1 BRA `(.L_x_10) ;  /* 0x0000000400d09947 */ /* 0x000fea0003800000 */
[----:B------:R-:W-:Y:S01]  /*05b0*/  UMOV UR4, 0x400 ;  /* 0x0000040000047882 */ /* 0x000fe20000000000 */
[----:B------:R-:W-:Y:S01]  /*05c0*/  UMOV UR8, 0x1 ;  /* 0x0000000100087882 */ /* 0x000fe20000000000 */
[----:B------:R-:W-:Y:S01]  /*05d0*/  UMOV UR6, 0x3 ;  /* 0x0000000300067882 */ /* 0x000fe20000000000 */
[----:B------:R-:W-:Y:S02]  /*05e0*/  ULEA UR4, UR45, UR4, 0x18 ;  /* 0x000000042d047291 */ /* 0x000fe4000f8ec0ff */
[----:B------:R-:W-:-:S04]  /*05f0*/  UIADD3 UR8, UPT, UPT, -UR8, 0x100000, URZ ;  /* 0x0010000008087890 */ /* 0x000fc8000fffe1ff */
[----:B------:R-:W-:Y:S02]  /*0600*/  USHF.L.U32 UR9, UR8, 0xb, URZ ;  /* 0x0000000b08097899 */ /* 0x000fe400080006ff */
[----:B------:R-:W-:Y:S02]  /*0610*/  USHF.L.U32 UR8, UR8, 0x1, URZ ;  /* 0x0000000108087899 */ /* 0x000fe400080006ff */
[----:B------:R-:W-:-:S04]  /*0620*/  UIADD3 UR6, UPT, UPT, -UR6, 0x100000, URZ ;  /* 0x0010000006067890 */ /* 0x000fc8000fffe1ff */
[----:B------:R-:W-:Y:S02]  /*0630*/  USHF.L.U32 UR7, UR6, 0xb, URZ ;  /* 0x0000000b06077899 */ /* 0x000fe400080006ff */
[----:B------:R-:W-:Y:S01]  /*0640*/  USHF.L.U32 UR6, UR6, 0x1, URZ ;  /* 0x0000000106067899 */ /* 0x000fe200080006ff */
[----:B------:R-:W3:Y:S03]  /*0650*/  FENCE.VIEW.ASYNC.S ;  /* 0x00000000000073c6 */ /* 0x000ee60000000000 */
[----:B---3--:R3:W4:Y:S08]  /*0660*/  SYNCS.EXCH.64 URZ, [UR4], UR8 ;  /* 0x0000000804ff75b2 */ /* 0x0087300008000100 */
[----:B------:R3:W1:Y:S01]  /*0670*/  SYNCS.EXCH.64 URZ, [UR4+0x1a0], UR6 ;  /* 0x0001a00604ff75b2 */ /* 0x0006620008000100 */
        /* <DEDUP_REMOVED lines=101> */
[----:B------:R3:W1:Y:S02]  /*0cd0*/  SYNCS.EXCH.64 URZ, [UR4+0x338], UR6 ;  /* 0x0003380604ff75b2 */ /* 0x0006640008000100 */
[----:B---34-:R-:W-:Y:S01]  /*0ce0*/  NOP ;  /* 0x0000000000007918 */ /* 0x018fe20000000000 */
.L_x_10:
[----:B------:R-:W-:Y:S05]  /*0cf0*/  BSYNC.RECONVERGENT B0 ;  /* 0x0000000000007941 */ /* 0x000fea0003800200 */
.L_x_9:
[----:B------:R-:W3:Y:S01]  /*0d00*/  SHFL.IDX PT, R0, R91, RZ, 0x1f ;  /* 0x00001fff5b007589 */ /* 0x000ee200000e0000 */
[----:B------:R-:W-:Y:S01]  /*0d10*/  NOP ;  /* 0x0000000000007918 */ /* 0x000fe20000000000 */
[----:B---3--:R-:W-:-:S13]  /*0d20*/  ISETP.NE.AND P1, PT, R0, 0x1, PT ;  /* 0x000000010000780c */ /* 0x008fda0003f25270 */
[----:B------:R-:W-:Y:S05]  /*0d30*/  @P1 BRA `(.L_x_11) ;  /* 0x0000000000441947 */ /* 0x000fea0003800000 */
        /* <DEDUP_REMOVED lines=10> */
[----:B------:R-:W-:Y:S01]  /*0de0*/  ELECT P1, URZ, PT ;  /* 0x0000000000ff782f */ /* 0x000fe20003820000 */
[----:B------:R-:W3:Y:S02]  /*0df0*/  FENCE.VIEW.ASYNC.S ;  /* 0x00000000000073c6 */ /* 0x000ee40000000000 */
[----:B---3--:R3:W4:Y:S08]  /*0e00*/  SYNCS.EXCH.64 URZ, [UR4+0x340], UR8 ;  /* 0x0003400804ff75b2 */ /* 0x0087300008000100 */
[----:B------:R3:W1:Y:S01]  /*0e10*/  SYNCS.EXCH.64 URZ, [UR4+0x350], UR6 ;  /* 0x0003500604ff75b2 */ /* 0x0006620008000100 */
[----:B------:R3:W1:Y:S01]  /*0e20*/  SYNCS.EXCH.64 URZ, [UR4+0x348], UR8 ;  /* 0x0003480804ff75b2 */ /* 0x0006620008000100 */
[----:B------:R3:W1:Y:S01]  /*0e30*/  SYNCS.EXCH.64 URZ, [UR4+0x358], UR6 ;  /* 0x0003580604ff75b2 */ /* 0x0006620008000100 */
[----:B------:R-:W-:Y:S01]  /*0e40*/  NOP ;  /* 0x0000000000007918 */ /* 0x000fe20000000000 */
.L_x_11:
[----:B------:R-:W2:Y:S01]  /*0e50*/  SHFL.IDX PT, R0, R91, RZ, 0x1f ;  /* 0x00001fff5b007589 */ /* 0x000ea200000e0000 */
[----:B------:R-:W-:Y:S01]  /*0e60*/  NOP ;  /* 0x0000000000007918 */ /* 0x000fe20000000000 */
[----:B--2---:R-:W-:-:S13]  /*0e70*/  ISETP.NE.AND P1, PT, R0, 0x3, PT ;  /* 0x000000030000780c */ /* 0x004fda0003f25270 */
[----:B------:R-:W-:Y:S05]  /*0e80*/  @P1 BRA `(.L_x_12) ;  /* 0x00000000002c1947 */ /* 0x000fea0003800000 */
[----:B---3--:R-:W-:Y:S01]  /*0e90*/  UMOV UR6, 0x400 ;  /* 0x0000040000067882 */ /* 0x008fe20000000000 */
[----:B------:R-:W-:Y:S01]  /*0ea0*/  UMOV UR4, 0x20 ;  /* 0x0000002000047882 */ /* 0x000fe20000000000 */
[----:B------:R-:W-:Y:S02]  /*0eb0*/  ULEA UR6, UR45, UR6, 0x18 ;  /* 0x000000062d067291 */ /* 0x000fe4000f8ec0ff */
[----:B------:R-:W-:-:S04]  /*0ec0*/  UIADD3 UR4, UPT, UPT, -UR4, 0x100000, URZ ;  /* 0x0010000004047890 */ /* 0x000fc8000fffe1ff */
[----:B------:R-:W-:Y:S02]  /*0ed0*/  USHF.L.U32 UR5, UR4, 0xb, URZ ;  /* 0x0000000b04057899 */ /* 0x000fe400080006ff */
[----:B------:R-:W-:Y:S01]  /*0ee0*/  USHF.L.U32 UR4, UR4, 0x1, URZ ;  /* 0x0000000104047899 */ /* 0x000fe200080006ff */
[----:B------:R-:W-:Y:S01]  /*0ef0*/  ELECT P1, URZ, PT ;  /* 0x0000000000ff782f */ /* 0x000fe20003820000 */
[----:B------:R-:W2:Y:S10]  /*0f00*/  FENCE.VIEW.ASYNC.S ;  /* 0x00000000000073c6 */ /* 0x000eb40000000000 */
[----:B--2---:R2:W3:Y:S01]  /*0f10*/  SYNCS.EXCH.64 URZ, [UR6+0x360], UR4 ;  /* 0x0003600406ff75b2 */ /* 0x0044e20008000100 */
[----:B------:R2:W1:Y:S01]  /*0f20*/  SYNCS.EXCH.64 URZ, [UR6+0x368], UR4 ;  /* 0x0003680406ff75b2 */ /* 0x0004620008000100 */
[----:B------:R-:W-:Y:S01]  /*0f30*/  NOP ;  /* 0x0000000000007918 */ /* 0x000fe20000000000 */
.L_x_12:
[----:B------:R-:W4:Y:S01]  /*0f40*/  SHFL.IDX PT, R0, R91, RZ, 0x1f ;  /* 0x00001fff5b007589 */ /* 0x000f2200000e0000 */
[----:B------:R-:W-:Y:S01]  /*0f50*/  NOP ;  /* 0x0000000000007918 */ /* 0x000fe20000000000 */
[----:B----4-:R-:W-:-:S13]  /*0f60*/  ISETP.NE.AND P1, PT, R0, 0x4, PT ;  /* 0x000000040000780c */ /* 0x010fda0003f25270 */
[----:B------:R-:W-:Y:S05]  /*0f70*/  @P1 BRA `(.L_x_13) ;  /* 0x0000000000481947 */ /* 0x000fea0003800000 */
[----:B--23--:R-:W-:Y:S01]  /*0f80*/  UMOV UR4, 0x720 ;  /* 0x0000072000047882 */ /* 0x00cfe20000000000 */
[----:B------:R-:W-:Y:S01]  /*0f90*/  UMOV UR6, 0x400 ;  /* 0x0000040000067882 */ /* 0x000fe20000000000 */
[----:B------:R-:W-:Y:S01]  /*0fa0*/  USEL UR4, UR4, 0x620, UP5 ;  /* 0x0000062004047887 */ /* 0x000fe2000a800000 */
        /* <DEDUP_REMOVED lines=9> */
[----:B------:R-:W2:Y:S02]  /*1040*/  FENCE.VIEW.ASYNC.S ;  /* 0x00000000000073c6 */ /* 0x000ea40000000000 */
[----:B--2---:R4:W2:Y:S08]  /*1050*/  SYNCS.EXCH.64 URZ, [UR6+0x370], UR8 ;  /* 0x0003700806ff75b2 */ /* 0x0048b00008000100 */
[----:B------:R4:W3:Y:S01]  /*1060*/  SYNCS.EXCH.64 URZ, [UR6+0x380], UR4 ;  /* 0x0003800406ff75b2 */ /* 0x0008e20008000100 */
[----:B------:R4:W1:Y:S01]  /*1070*/  SYNCS.EXCH.64 URZ, [UR6+0x378], UR8 ;  /* 0x0003780806ff75b2 */ /* 0x0008620008000100 */
[----:B------:R4:W1:Y:S02]  /*1080*/  SYNCS.EXCH.64 URZ, [UR6+0x388], UR4 ;  /* 0x0003880406ff75b2 */ /* 0x0008640008000100 */
[----:B----4-:R-:W-:Y:S01]  /*1090*/  NOP ;  /* 0x0000000000007918 */ /* 0x010fe20000000000 */
.L_x_13:
[----:B------:R-:W4:Y:S01]  /*10a0*/  SHFL.IDX PT, R0, R91, RZ, 0x1f ;  /* 0x00001fff5b007589 */ /* 0x000f2200000e0000 */
[----:B------:R-:W-:Y:S01]  /*10b0*/  NOP ;  /* 0x0000000000007918 */ /* 0x000fe20000000000 */
[----:B----4-:R-:W-:-:S13]  /*10c0*/  ISETP.NE.AND P1, PT, R0, 0x5, PT ;  /* 0x000000050000780c */ /* 0x010fda0003f25270 */
[----:B------:R-:W-:Y:S05]  /*10d0*/  @P1 BRA `(.L_x_14) ;  /* 0x0000000000541947 */ /* 0x000fea0003800000 */
[----:B--23--:R-:W-:Y:S01]  /*10e0*/  UMOV UR4, 0x400 ;  /* 0x0000040000047882 */ /* 0x00cfe20000000000 */
        /* <DEDUP_REMOVED lines=14> */
[----:B------:R4:W1:Y:S01]  /*11d0*/  SYNCS.EXCH.64 URZ, [UR4+0x3b8], UR8 ;  /* 0x0003b80804ff75b2 */ /* 0x0008620008000100 */
[----:B------:R4:W1:Y:S01]  /*11e0*/  SYNCS.EXCH.64 URZ, [UR4+0x3a0], UR6 ;  /* 0x0003a00604ff75b2 */ /* 0x0008620008000100 */
[----:B------:R4:W1:Y:S01]  /*11f0*/  SYNCS.EXCH.64 URZ, [UR4+0x3c0], UR8 ;  /* 0x0003c00804ff75b2 */ /* 0x0008620008000100 */
[----:B------:R4:W1:Y:S01]  /*1200*/  SYNCS.EXCH.64 URZ, [UR4+0x3a8], UR6 ;  /* 0x0003a80604ff75b2 */ /* 0x0008620008000100 */
[----:B------:R4:W1:Y:S02]  /*1210*/  SYNCS.EXCH.64 URZ, [UR4+0x3c8], UR8 ;  /* 0x0003c80804ff75b2 */ /* 0x0008640008000100 */
[----:B----4-:R-:W-:Y:S01]  /*1220*/  NOP ;  /* 0x0000000000007918 */ /* 0x010fe20000000000 */
.L_x_14:
[----:B------:R-:W4:Y:S01]  /*1230*/  SHFL.IDX PT, R0, R91, RZ, 0x1f ;  /* 0x00001fff5b007589 */ /* 0x000f2200000e0000 */
[----:B------:R-:W-:Y:S01]  /*1240*/  ISETP.NE.OR P0, PT, RZ, UR25, !P0 ;  /* 0x00000019ff007c0c */ /* 0x000fe2000c705670 */
[----:B------:R-:W-:Y:S01]  /*1250*/  NOP ;  /* 0x0000000000007918 */ /* 0x000fe20000000000 */
[----:B----4-:R-:W-:-:S13]  /*1260*/  ISETP.NE.AND P1, PT, R0, 0x3, PT ;  /* 0x000000030000780c */ /* 0x010fda0003f25270 */
[----:B------:R-:W-:Y:S05]  /*1270*/  @P1 BRA `(.L_x_15) ;  /* 0x0000000000341947 */ /* 0x000fea0003800000 */
[----:B--23--:R-:W-:Y:S01]  /*1280*/  UMOV UR4, 0x400 ;  /* 0x0000040000047882 */ /* 0x00cfe20000000000 */
[----:B------:R-:W-:Y:S01]  /*1290*/  UMOV UR6, 0x20 ;  /* 0x0000002000067882 */ /* 0x000fe20000000000 */
[----:B------:R-:W-:Y:S02]  /*12a0*/  ULEA UR4, UR45, UR4, 0x18 ;  /* 0x000000042d047291 */ /* 0x000fe4000f8ec0ff */
[----:B------:R-:W-:-:S04]  /*12b0*/  UIADD3 UR6, UPT, UPT, -UR6, 0x100000, URZ ;  /* 0x0010000006067890 */ /* 0x000fc8000fffe1ff */
[----:B------:R-:W-:Y:S02]  /*12c0*/  USHF.L.U32 UR7, UR6, 0xb, URZ ;  /* 0x0000000b06077899 */ /* 0x000fe400080006ff */
[----:B------:R-:W-:Y:S01]  /*12d0*/  USHF.L.U32 UR6, UR6, 0x1, URZ ;  /* 0x0000000106067899 */ /* 0x000fe200080006ff */
[----:B------:R-:W-:Y:S01]  /*12e0*/  ELECT P1, URZ, PT ;  /* 0x0000000000ff782f */ /* 0x000fe20003820000 */
[----:B------:R-:W2:Y:S10]  /*12f0*/  FENCE.VIEW.ASYNC.S ;  /* 0x00000000000073c6 */ /* 0x000eb40000000000 */
[----:B--2---:R4:W2:Y:S01]  /*1300*/  SYNCS.EXCH.64 URZ, [UR4+0x3d0], UR6 ;  /* 0x0003d00604ff75b2 */ /* 0x0048a20008000100 */
[----:B------:R4:W3:Y:S01]  /*1310*/  SYNCS.EXCH.64 URZ, [UR4+0x3e0], UR6 ;  /* 0x0003e00604ff75b2 */ /* 0x0008e20008000100 */
[----:B------:R4:W1:Y:S01]  /*1320*/  SYNCS.EXCH.64 URZ, [UR4+0x3d8], UR6 ;  /* 0x0003d80604ff75b2 */ /* 0x0008620008000100 */
[----:B------:R4:W1:Y:S02]  /*1330*/  SYNCS.EXCH.64 URZ, [UR4+0x3e8], UR6 ;  /* 0x0003e80604ff75b2 */ /* 0x0008640008000100 */
[----:B----4-:R-:W-:Y:S01]  /*1340*/  NOP ;  /* 0x0000000000007918 */ /* 0x010fe20000000000 */
.L_x_15:
[----:B------:R-:W-:Y:S01]  /*1350*/  VOTEU.ALL UP0, P0 ;  /* 0x0000000000ff7886 */ /* 0x000fe20000000000 */
[----:B--23--:R-:W-:Y:S01]  /*1360*/  UMOV UR4, 0x20 ;  /* 0x0000002000047882 */ /* 0x00cfe20000000000 */
[----:B------:R-:W2:Y:S01]  /*1370*/  LDCU UR35, c[0x0][0x36c] ;  /* 0x00006d80ff2377ac */ /* 0x000ea20008000800 */
[----:B------:R-:W-:Y:S01]  /*1380*/  NOP ;  /* 0x0000000000007918 */ /* 0x000fe20000000000 */
[----:B------:R-:W-:Y:S01]  /*1390*/  LOP3.LUT R0, R99, 0x1f, RZ, 0xc0, !PT ;  /* 0x0000001f63007812 */ /* 0x000fe200078ec0ff */
[----:B------:R-:W-:Y:S01]  /*13a0*/  @!UP0 UMOV UR6, 0x400 ;  /* 0x0000040000068882 */ /* 0x000fe20000000000 */
[----:B------:R-:W-:-:S04]  /*13b0*/  @!UP0 UIADD3 UR4, UPT, UPT, -UR4, 0x100000, URZ ;  /* 0x0010000004048890 */ /* 0x000fc8000fffe1ff */
[----:B------:R-:W-:Y:S02]  /*13c0*/  @!UP0 USHF.L.U32 UR5, UR4, 0xb, URZ ;  /* 0x0000000b04058899 */ /* 0x000fe400080006ff */
[----:B------:R-:W-:Y:S02]  /*13d0*/  @!UP0 USHF.L.U32 UR4, UR4, 0x1, URZ ;  /* 0x0000000104048899 */ /* 0x000fe400080006ff */
[----:B------:R-:W-:Y:S01]  /*13e0*/  @!UP0 ULEA UR6, UR45, UR6, 0x18 ;  /* 0x000000062d068291 */ /* 0x000fe2000f8ec0ff */
[----:B------:R-:W-:Y:S01]  /*13f0*/  VOTEU.ALL UP0, P0 ;  /* 0x0000000000ff7886 */ /* 0x000fe20000000000 */
[----:B------:R-:W-:Y:S02]  /*1400*/  UISETP.NE.AND UP6, UPT, UR25, URZ, UPT ;  /* 0x000000ff1900728c */ /* 0x000fe4000bfc5270 */
[----:B--2---:R-:W-:Y:S01]  /*1410*/  UISETP.EQ.U32.AND UP1, UPT, UR35, 0x1, UPT ;  /* 0x000000012300788c */ /* 0x004fe2000bf22070 */
[----:B------:R-:W2:Y:S07]  /*1420*/  FENCE.VIEW.ASYNC.S ;  /* 0x00000000000073c6 */ /* 0x000eae0000000000 */
[----:B--2---:R2:W3:Y:S01]  /*1430*/  @!UP0 SYNCS.EXCH.64 URZ, [UR6+0x3f0], UR4 ;  /* 0x0003f00406ff85b2 */ /* 0x0044e20008000100 */
[----:B------:R-:W-:Y:S05]  /*1440*/  BRA.U !UP1, `(.L_x_16) ;  /* 0x0000000109087547 */ /* 0x000fea000b800000 */
[----:B-1-3--:R-:W-:Y:S01]  /*1450*/  UCGABAR_ARV ;  /* 0x00000000000079c7 */ /* 0x00afe20008000000 */
[----:B------:R-:W-:Y:S05]  /*1460*/  BRA `(.L_x_17) ;  /* 0x0000000000047947 */ /* 0x000fea0003800000 */
.L_x_16:
[----:B-1-3--:R-:W-:Y:S01]  /*1470*/  NOP ;  /* 0x0000000000007918 */ /* 0x00afe20000000000 */
.L_x_17:
[----:B------:R-:W1:Y:S01]  /*1480*/  S2UR UR33, SR_CTAID.X ;  /* 0x00000000002179c3 */ /* 0x000e620000002500 */
[----:B------:R-:W-:-:S05]  /*1490*/  CS2R.32 R3, SR_CgaSize ;  /* 0x0000000000037805 */ /* 0x000fca0000008a00 */
[----:B------:R-:W-:-:S05]  /*14a0*/  IMAD R3, R3, -0xa0, RZ ;  /* 0xffffff6003037824 */ /* 0x000fca00078e02ff */
[----:B--2---:R-:W-:-:S14]  /*14b0*/  R2UR UR5, R3 ;  /* 0x00000000030572ca */ /* 0x004fdc00000e0000 */
[----:B------:R-:W2:Y:S01]  /*14c0*/  LDCU UR5, c[0x0][UR5+0x2b0] ;  /* 0x00005600050577ac */ /* 0x000ea20008000800 */
[----:B------:R-:W-:-:S05]  /*14d0*/  CS2R.32 R3, SR_CgaSize ;  /* 0x0000000000037805 */ /* 0x000fca0000008a00 */
[----:B------:R-:W-:-:S05]  /*14e0*/  IMAD R3, R3, -0xa0, RZ ;  /* 0xffffff6003037824 */ /* 0x000fca00078e02ff */
[----:B------:R-:W-:-:S14]  /*14f0*/  R2UR UR4, R3 ;  /* 0x00000000030472ca */ /* 0x000fdc00000e0000 */
[----:B------:R-:W3:Y:S01]  /*1500*/  LDCU UR4, c[0x0][UR4+0x2b4] ;  /* 0x00005680040477ac */ /* 0x000ee20008000800 */
[----:B------:R-:W4:Y:S01]  /*1510*/  S2UR UR28, SR_CTAID.Y ;  /* 0x00000000001c79c3 */ /* 0x000f220000002600 */
[----:B------:R-:W-:-:S05]  /*1520*/  CS2R.32 R3, SR_CgaSize ;  /* 0x0000000000037805 */ /* 0x000fca0000008a00 */
[----:B------:R-:W-:-:S05]  /*1530*/  IMAD R3, R3, -0xa0, RZ ;  /* 0xffffff6003037824 */ /* 0x000fca00078e02ff */
[----:B------:R-:W-:-:S14]  /*1540*/  R2UR UR61, R3 ;  /* 0x00000000033d72ca */ /* 0x000fdc00000e0000 */
[----:B------:R-:W3:Y:S01]  /*1550*/  LDCU UR61, c[0x0][UR61+0x2a0] ;  /* 0x000054003d3d77ac */ /* 0x000ee20008000800 */
[----:B------:R-:W-:-:S05]  /*1560*/  CS2R.32 R3, SR_CgaSize ;  /* 0x0000000000037805 */ /* 0x000fca0000008a00 */
[----:B------:R-:W-:-:S05]  /*1570*/  IMAD R3, R3, -0xa0, RZ ;  /* 0xffffff6003037824 */ /* 0x000fca00078e02ff */
[----:B------:R-:W-:-:S14]  /*1580*/  R2UR UR62, R3 ;  /* 0x00000000033e72ca */ /* 0x000fdc00000e0000 */
[----:B------:R-:W3:Y:S01]  /*1590*/  LDCU UR62, c[0x0][UR62+0x2a4] ;  /* 0x000054803e3e77ac */ /* 0x000ee20008000800 */
[----:B------:R-:W-:Y:S02]  /*15a0*/  USHF.R.U32.HI UR12, URZ, 0x1, UR45 ;  /* 0x00000001ff0c7899 */ /* 0x000fe4000801162d */
[----:B------:R-:W-:Y:S02]  /*15b0*/  USHF.R.U32.HI UR11, URZ, 0x2, UR45 ;  /* 0x00000002ff0b7899 */ /* 0x000fe4000801162d */
[----:B------:R-:W-:Y:S02]  /*15c0*/  USHF.L.U32 UR27, UR45, 0x8, URZ ;  /* 0x000000082d1b7899 */ /* 0x000fe400080006ff */
[----:B------:R-:W-:Y:S01]  /*15d0*/  USHF.L.U32 UR26, UR45, 0x9, URZ ;  /* 0x000000092d1a7899 */ /* 0x000fe200080006ff */
[----:B-1----:R-:W-:Y:S01]  /*15e0*/  I2FP.F32.U32 R3, UR33 ;  /* 0x0000002100037c45 */ /* 0x002fe20008201000 */
[----:B------:R-:W1:Y:S04]  /*15f0*/  LDCU UR29, c[0x0][0xb24] ;  /* 0x00016480ff1d77ac */ /* 0x000e680008000800 */
[----:B--2---:R-:W-:Y:S01]  /*1600*/  FMUL R3, R3, UR5 ;  /* 0x0000000503037c20 */ /* 0x004fe20008400000 */
[----:B------:R-:W-:Y:S01]  /*1610*/  ULOP3.LUT UR5, UR45, 0x3, URZ, 0xc0, !UPT ;  /* 0x000000032d057892 */ /* 0x000fe2000f8ec0ff */
[----:B----4-:R-:W-:Y:S01]  /*1620*/  I2FP.F32.U32 R2, UR28 ;  /* 0x0000001c00027c45 */ /* 0x010fe20008201000 */
[----:B------:R-:W2:Y:S03]  /*1630*/  LDCU UR42, c[0x0][0xb24] ;  /* 0x00016480ff2a77ac */ /* 0x000ea60008000800 */
[----:B------:R-:W4:Y:S01]  /*1640*/  F2I.U32.TRUNC.NTZ R3, R3 ;  /* 0x0000000300037305 */ /* 0x000f22000020f000 */
[----:B---3--:R-:W-:Y:S01]  /*1650*/  FMUL R2, R2, UR4 ;  /* 0x0000000402027c20 */ /* 0x008fe20008400000 */
[----:B------:R-:W-:-:S02]  /*1660*/  ULOP3.LUT UR4, UR30, 0x4, UR45, 0xf8, !UPT ;  /* 0x000000041e047892 */ /* 0x000fc4000f8ef82d */
[----:B------:R-:W-:Y:S02]  /*1670*/  UISETP.GT.U32.AND UP1, UPT, UR5, 0xffff, UPT ;  /* 0x0000ffff0500788c */ /* 0x000fe4000bf24070 */
[----:B------:R-:W-:Y:S02]  /*1680*/  UISETP.GT.U32.AND UP0, UPT, UR4, 0xffff, UPT ;  /* 0x0000ffff0400788c */ /* 0x000fe4000bf04070 */
[----:B------:R-:W3:Y:S01]  /*1690*/  F2I.U32.TRUNC.NTZ R2, R2 ;  /* 0x0000000200027305 */ /* 0x000ee2000020f000 */
[----:B------:R-:W-:Y:S02]  /*16a0*/  USEL UR24, UR5, 0xffff, !UP1 ;  /* 0x0000ffff05187887 */ /* 0x000fe4000c800000 */
[----:B------:R-:W-:Y:S01]  /*16b0*/  USEL UR21, UR4, 0xffff, !UP0 ;  /* 0x0000ffff04157887 */ /* 0x000fe2000c000000 */
[----:B------:R-:W1:Y:S01]  /*16c0*/  LDCU UR34, c[0x0][0xb30] ;  /* 0x00016600ff2277ac */ /* 0x000e620008000800 */
[----:B----4-:R-:W-:Y:S02]  /*16d0*/  R2UR UR6, R3 ;  /* 0x00000000030672ca */ /* 0x010fe400000e0000 */
[----:B------:R-:W-:Y:S01]  /*16e0*/  PRMT R3, RZ, 0x7610, R3 ;  /* 0x00007610ff037816 */ /* 0x000fe20000000003 */
[----:B------:R-:W-:Y:S01]  /*16f0*/  UMOV UR13, 0x11 ;  /* 0x00000011000d7882 */ /* 0x000fe20000000000 */
[----:B------:R-:W-:Y:S01]  /*1700*/  UMOV UR14, 0x5 ;  /* 0x00000005000e7882 */ /* 0x000fe20000000000 */
[----:B---3--:R-:W-:-:S02]  /*1710*/  R2UR UR7, R2 ;  /* 0x00000000020772ca */ /* 0x008fc400000e0000 */
[----:B------:R-:W-:-:S06]  /*1720*/  PRMT R2, RZ, 0x7610, R2 ;  /* 0x00007610ff027816 */ /* 0x000fcc0000000002 */
[----:B------:R-:W-:-:S04]  /*1730*/  UIADD3 UR5, UPT, UPT, -UR6, URZ, URZ ;  /* 0x000000ff06057290 */ /* 0x000fc8000fffe1ff */
[----:B------:R-:W-:Y:S02]  /*1740*/  UIMAD UR61, UR61, UR5, UR33 ;  /* 0x000000053d3d72a4 */ /* 0x000fe4000f8e0221 */
[----:B------:R-:W-:-:S04]  /*1750*/  UIADD3 UR4, UPT, UPT, -UR7, URZ, URZ ;  /* 0x000000ff07047290 */ /* 0x000fc8000fffe1ff */
[----:B------:R-:W-:Y:S01]  /*1760*/  UIMAD UR62, UR62, UR4, UR28 ;  /* 0x000000043e3e72a4 */ /* 0x000fe2000f8e021c */
[----:B-12---:R-:W-:Y:S11]  /*1770*/  BRA.U UP6, `(.L_x_18) ;  /* 0x0000000106647547 */ /* 0x006ff6000b800000 */
[----:B------:R-:W-:Y:S02]  /*1780*/  UISETP.NE.AND UP0, UPT, UR62, URZ, UPT ;  /* 0x000000ff3e00728c */ /* 0x000fe4000bf05270 */
[----:B------:R-:W-:Y:S02]  /*1790*/  UISETP.NE.AND UP2, UPT, UR62, 0x1, UPT ;  /* 0x000000013e00788c */ /* 0x000fe4000bf45270 */
[----:B------:R-:W-:Y:S02]  /*17a0*/  ULOP3.LUT UR4, UR61, 0x2, URZ, 0x3c, !UPT ;  /* 0x000000023d047892 */ /* 0x000fe4000f8e3cff */
[----:B------:R-:W-:Y:S02]  /*17b0*/  UISETP.GT.U32.AND UP4, UPT, UR61, 0x1, UP0 ;  /* 0x000000013d00788c */ /* 0x000fe40008784070 */
[----:B------:R-:W-:Y:S02]  /*17c0*/  UISETP.GT.U32.AND UP3, UPT, UR61, 0x1, UP2 ;  /* 0x000000013d00788c */ /* 0x000fe40009764070 */
[----:B------:R-:W-:-:S02]  /*17d0*/  UISETP.GT.U32.AND UP1, UPT, UR4, 0x1, UP0 ;  /* 0x000000010400788c */ /* 0x000fc40008724070 */
[----:B------:R-:W-:Y:S02]  /*17e0*/  UISETP.GT.U32.AND UP0, UPT, UR4, 0x1, UP2 ;  /* 0x000000010400788c */ /* 0x000fe40009704070 */
[----:B------:R-:W-:Y:S02]  /*17f0*/  USEL UR6, URZ, 0x1, UP4 ;  /* 0x00000001ff067887 */ /* 0x000fe4000a000000 */
[----:B------:R-:W-:Y:S02]  /*1800*/  USEL UR5, URZ, 0x10, UP3 ;  /* 0x00000010ff057887 */ /* 0x000fe40009800000 */
[----:B------:R-:W-:Y:S02]  /*1810*/  USEL UR4, URZ, 0x2, UP4 ;  /* 0x00000002ff047887 */ /* 0x000fe4000a000000 */
[----:B------:R-:W-:Y:S02]  /*1820*/  USEL UR9, URZ, 0x20, UP3 ;  /* 0x00000020ff097887 */ /* 0x000fe40009800000 */
[----:B------:R-:W-:-:S02]  /*1830*/  USEL UR8, URZ, 0x4, UP1 ;  /* 0x00000004ff087887 */ /* 0x000fc40008800000 */
[----:B------:R-:W-:Y:S02]  /*1840*/  UIADD3 UR4, UPT, UPT, UR4, UR5, UR6 ;  /* 0x0000000504047290 */ /* 0x000fe4000fffe006 */
[----:B------:R-:W-:Y:S02]  /*1850*/  USEL UR6, URZ, 0x8, UP1 ;  /* 0x00000008ff067887 */ /* 0x000fe40008800000 */
[----:B------:R-:W-:Y:S02]  /*1860*/  ULOP3.LUT UR10, UR61, 0xfffffffe, URZ, 0xc0, !UPT ;  /* 0xfffffffe3d0a7892 */ /* 0x000fe4000f8ec0ff */
[----:B------:R-:W-:Y:S02]  /*1870*/  USEL UR7, URZ, 0x40, UP0 ;  /* 0x00000040ff077887 */ /* 0x000fe40008000000 */
[----:B------:R-:W-:Y:S02]  /*1880*/  UIADD3 UR5, UPT, UPT, UR8, UR9, UR4 ;  /* 0x0000000908057290 */ /* 0x000fe4000fffe004 */
[----:B------:R-:W-:-:S02]  /*1890*/  ULEA UR4, UR62, UR10, 0x2 ;  /* 0x0000000a3e047291 */ /* 0x000fc4000f8e10ff */
[----:B------:R-:W-:Y:S02]  /*18a0*/  USEL UR8, URZ, 0x80, UP0 ;  /* 0x00000080ff087887 */ /* 0x000fe40008000000 */
[----:B------:R-:W-:-:S03]  /*18b0*/  UIADD3 UR5, UPT, UPT, UR6, UR7, UR5 ;  /* 0x0000000706057290 */ /* 0x000fc6000fffe005 */
[----:B------:R-:W-:Y:S01]  /*18c0*/  UMOV UR6, 0x3 ;  /* 0x0000000300067882 */ /* 0x000fe20000000000 */
[----:B------:R-:W-:Y:S02]  /*18d0*/  UIADD3 UR5, UPT, UPT, UR5, UR8, URZ ;  /* 0x0000000805057290 */ /* 0x000fe4000fffe0ff */
[----:B------:R-:W-:-:S04]  /*18e0*/  USHF.L.U32 UR4, UR6, UR4, URZ ;  /* 0x0000000406047299 */ /* 0x000fc800080006ff */
[----:B------:R-:W-:Y:S02]  /*18f0*/  MOV R3, UR5 ;  /* 0x0000000500037c02 */ /* 0x000fe40008000f00 */
[----:B------:R-:W-:-:S07]  /*1900*/  MOV R2, UR4 ;  /* 0x0000000400027c02 */ /* 0x000fce0008000f00 */
.L_x_18:
[----:B------:R-:W1:Y:S01]  /*1910*/  S2UR UR36, SR_CTAID.Z ;  /* 0x00000000002479c3 */ /* 0x000e620000002700 */
[----:B------:R-:W-:Y:S02]  /*1920*/  UISETP.GE.AND UP0, UPT, UR29, 0x1, UPT ;  /* 0x000000011d00788c */ /* 0x000fe4000bf06270 */
[----:B------:R-:W-:Y:S02]  /*1930*/  ULOP3.LUT UR24, UR24, 0xffff, URZ, 0xc0, !UPT ;  /* 0x0000ffff18187892 */ /* 0x000fe4000f8ec0ff */
[----:B------:R-:W-:Y:S02]  /*1940*/  ULOP3.LUT UR21, UR21, 0xffff, URZ, 0xc0, !UPT ;  /* 0x0000ffff15157892 */ /* 0x000fe4000f8ec0ff */
[----:B------:R-:W-:Y:S02]  /*1950*/  UISETP.NE.AND UP3, UPT, UR25, 0x2, UPT ;  /* 0x000000021900788c */ /* 0x000fe4000bf65270 */
[----:B------:R-:W-:Y:S02]  /*1960*/  ULOP3.LUT UR48, UR12, 0x1, URZ, 0xc0, !UPT ;  /* 0x000000010c307892 */ /* 0x000fe4000f8ec0ff */
[----:B------:R-:W-:-:S02]  /*1970*/  ULOP3.LUT UR46, UR11, 0x1, URZ, 0xc0, !UPT ;  /* 0x000000010b2e7892 */ /* 0x000fc4000f8ec0ff */
[----:B------:R-:W-:Y:S02]  /*1980*/  ULOP3.LUT UR27, UR27, 0x400, URZ, 0xc0, !UPT ;  /* 0x000004001b1b7892 */ /* 0x000fe4000f8ec0ff */
[----:B------:R-:W-:Y:S02]  /*1990*/  ULOP3.LUT UR26, UR26, 0x400, URZ, 0xc0, !UPT ;  /* 0x000004001a1a7892 */ /* 0x000fe4000f8ec0ff */
[----:B------:R-:W-:Y:S02]  /*19a0*/  USHF.L.U32 UR24, UR13, UR24, URZ ;  /* 0x000000180d187299 */ /* 0x000fe400080006ff */
[----:B------:R-:W-:Y:S01]  /*19b0*/  USHF.L.U32 UR21, UR14, UR21, URZ ;  /* 0x000000150e157299 */ /* 0x000fe200080006ff */
[----:B------:R-:W-:Y:S01]  /*19c0*/  UMOV UR20, UR33 ;  /* 0x0000002100147c82 */ /* 0x000fe20008000000 */
[----:B------:R-:W-:Y:S10]  /*19d0*/  BRA.U !UP0, `(.L_x_19) ;  /* 0x0000000108d47547 */ /* 0x000ff4000b800000 */
[----:B------:R-:W2:Y:S01]  /*19e0*/  LDCU.128 UR12, c[0x0][0xb10] ;  /* 0x00016200ff0c77ac */ /* 0x000ea20008000c00 */
[----:B------:R-:W3:Y:S01]  /*19f0*/  LDCU UR6, c[0x0][0x370] ;  /* 0x00006e00ff0677ac */ /* 0x000ee20008000800 */
[----:B------:R-:W4:Y:S01]  /*1a00*/  LDCU UR5, c[0x0][0x374] ;  /* 0x00006e80ff0577ac */ /* 0x000f220008000800 */
[----:B------:R-:W1:Y:S01]  /*1a10*/  LDCU UR32, c[0x0][0xb0c] ;  /* 0x00016180ff2077ac */ /* 0x000e620008000800 */
[----:B------:R-:W1:Y:S01]  /*1a20*/  LDCU UR4, c[0x0][0xb20] ;  /* 0x00016400ff0477ac */ /* 0x000e620008000800 */
[----:B------:R-:W1:Y:S01]  /*1a30*/  LDCU.64 UR8, c[0x0][0xb28] ;  /* 0x00016500ff0877ac */ /* 0x000e620008000a00 */
[----:B--2---:R-:W-:Y:S02]  /*1a40*/  UISETP.NE.AND UP0, UPT, UR14, 0x1, UPT ;  /* 0x000000010e00788c */ /* 0x004fe4000bf05270 */
[----:B----4-:R-:W-:Y:S02]  /*1a50*/  UIMAD.WIDE.U32 UR10, UR5, UR15, URZ ;  /* 0x0000000f050a72a5 */ /* 0x010fe4000f8e00ff */
[----:B---3--:R-:W-:-:S02]  /*1a60*/  UIMAD.WIDE.U32 UR18, UR6, UR12, URZ ;  /* 0x0000000c061272a5 */ /* 0x008fc4000f8e00ff */
[----:B-1----:R-:W-:Y:S02]  /*1a70*/  UISETP.NE.AND UP1, UPT, UR32, 0x1, UPT ;  /* 0x000000012000788c */ /* 0x002fe4000bf25270 */
[----:B------:R-:W-:Y:S01]  /*1a80*/  UISETP.NE.AND UP2, UPT, UR29, 0x1, UPT ;  /* 0x000000011d00788c */ /* 0x000fe2000bf45270 */
[----:B------:R-:W-:Y:S02]  /*1a90*/  UMOV UR10, UR11 ;  /* 0x0000000b000a7c82 */ /* 0x000fe40008000000 */
[----:B------:R-:W-:Y:S01]  /*1aa0*/  UMOV UR18, UR19 ;  /* 0x0000001300127c82 */ /* 0x000fe20008000000 */
[----:B------:R-:W-:Y:S02]  /*1ab0*/  @UP0 USHF.R.U32.HI UR5, URZ, UR4, UR10 ;  /* 0x00000004ff050299 */ /* 0x000fe4000801160a */
[----:B------:R-:W-:Y:S02]  /*1ac0*/  UIMAD.WIDE.U32 UR22, UR28, UR15, URZ ;  /* 0x0000000f1c1672a5 */ /* 0x000fe4000f8e00ff */
[----:B------:R-:W-:-:S02]  /*1ad0*/  UIMAD.WIDE.U32 UR10, UR5, UR8, URZ ;  /* 0x00000008050a72a5 */ /* 0x000fc4000f8e00ff */
[----:B------:R-:W-:Y:S02]  /*1ae0*/  @UP1 USHF.R.U32.HI UR6, URZ, UR13, UR18 ;  /* 0x0000000dff061299 */ /* 0x000fe40008011612 */
[----:B------:R-:W-:Y:S02]  /*1af0*/  UIMAD.WIDE.U32 UR16, UR33, UR12, URZ ;  /* 0x0000000c211072a5 */ /* 0x000fe4000f8e00ff */
[----:B------:R-:W-:Y:S01]  /*1b00*/  UIMAD.WIDE.U32 UR18, UR6, UR8, URZ ;  /* 0x00000008061272a5 */ /* 0x000fe2000f8e00ff */
[----:B------:R-:W-:Y:S01]  /*1b10*/  UMOV UR22, UR23 ;  /* 0x0000001700167c82 */ /* 0x000fe20008000000 */
[----:B------:R-:W-:Y:S01]  /*1b20*/  UMOV UR10, UR11 ;  /* 0x0000000b000a7c82 */ /* 0x000fe20008000000 */
[----:B------:R-:W-:Y:S02]  /*1b30*/  USHF.R.U32.HI UR22, URZ, UR4, UR22 ;  /* 0x00000004ff167299 */ /* 0x000fe40008011616 */
[----:B------:R-:W-:Y:S02]  /*1b40*/  @UP2 USHF.R.U32.HI UR5, URZ, UR9, UR10 ;  /* 0x00000009ff052299 */ /* 0x000fe4000801160a */
[----:B------:R-:W-:Y:S01]  /*1b50*/  UMOV UR7, UR19 ;  /* 0x0000001300077c82 */ /* 0x000fe20008000000 */
[----:B------:R-:W-:Y:S01]  /*1b60*/  UMOV UR16, UR17 ;  /* 0x0000001100107c82 */ /* 0x000fe20008000000 */
[----:B------:R-:W-:-:S02]  /*1b70*/  @UP2 USHF.R.U32.HI UR6, URZ, UR9, UR7 ;  /* 0x00000009ff062299 */ /* 0x000fc40008011607 */
[----:B------:R-:W-:Y:S02]  /*1b80*/  USHF.R.U32.HI UR16, URZ, UR13, UR16 ;  /* 0x0000000dff107299 */ /* 0x000fe40008011610 */
[----:B------:R-:W-:Y:S02]  /*1b90*/  USEL UR4, UR28, UR22, !UP0 ;  /* 0x000000161c047287 */ /* 0x000fe4000c000000 */
[----:B------:R-:W-:Y:S02]  /*1ba0*/  UIMAD UR7, UR5, UR29, URZ ;  /* 0x0000001d050772a4 */ /* 0x000fe4000f8e02ff */
[----:B------:R-:W-:Y:S02]  /*1bb0*/  USEL UR5, UR33, UR16, !UP1 ;  /* 0x0000001021057287 */ /* 0x000fe4000c800000 */
[----:B------:R-:W-:Y:S02]  /*1bc0*/  UIMAD UR12, UR6, UR29, URZ ;  /* 0x0000001d060c72a4 */ /* 0x000fe4000f8e02ff */
[----:B------:R-:W-:-:S02]  /*1bd0*/  UISETP.GE.AND UP0, UPT, UR4, UR7, UPT ;  /* 0x000000070400728c */ /* 0x000fc4000bf06270 */
[----:B------:R-:W-:Y:S02]  /*1be0*/  UIMAD.WIDE.U32 UR10, UR4, UR8, URZ ;  /* 0x00000008040a72a5 */ /* 0x000fe4000f8e00ff */
[----:B------:R-:W-:Y:S02]  /*1bf0*/  UISETP.GE.OR UP0, UPT, UR5, UR12, UP0 ;  /* 0x0000000c0500728c */ /* 0x000fe40008706670 */
[----:B------:R-:W-:Y:S02]  /*1c00*/  UIMAD.WIDE.U32 UR12, UR5, UR8, URZ ;  /* 0x00000008050c72a5 */ /* 0x000fe4000f8e00ff */
[----:B------:R-:W-:Y:S01]  /*1c10*/  UIADD3 UR10, UPT, UPT, -UR4, URZ, URZ ;  /* 0x000000ff040a7290 */ /* 0x000fe2000fffe1ff */
[----:B------:R-:W-:Y:S01]  /*1c20*/  UMOV UR8, UR11 ;  /* 0x0000000b00087c82 */ /* 0x000fe20008000000 */
[----:B------:R-:W-:Y:S02]  /*1c30*/  UIADD3 UR20, UPT, UPT, -UR5, URZ, URZ ;  /* 0x000000ff05147290 */ /* 0x000fe4000fffe1ff */
[----:B------:R-:W-:-:S03]  /*1c40*/  USHF.R.U32.HI UR8, URZ, UR9, UR8 ;  /* 0x00000009ff087299 */ /* 0x000fc60008011608 */
[----:B------:R-:W-:Y:S01]  /*1c50*/  @!UP0 UMOV UR7, UR13 ;  /* 0x0000000d00078c82 */ /* 0x000fe20008000000 */
[----:B------:R-:W-:Y:S02]  /*1c60*/  UIMAD UR28, UR14, UR10, UR28 ;  /* 0x0000000a0e1c72a4 */ /* 0x000fe4000f8e021c */
[----:B------:R-:W-:Y:S02]  /*1c70*/  USEL UR8, UR4, UR8, !UP2 ;  /* 0x0000000804087287 */ /* 0x000fe4000d000000 */
[----:B------:R-:W-:Y:S02]  /*1c80*/  @!UP0 USHF.R.U32.HI UR7, URZ, UR9, UR7 ;  /* 0x00000009ff078299 */ /* 0x000fe40008011607 */
[----:B------:R-:W-:Y:S02]  /*1c90*/  UIADD3 UR9, UPT, UPT, -UR8, URZ, URZ ;  /* 0x000000ff08097290 */ /* 0x000fe4000fffe1ff */
[----:B------:R-:W-:Y:S02]  /*1ca0*/  @!UP0 USEL UR7, UR5, UR7, !UP2 ;  /* 0x0000000705078287 */ /* 0x000fe4000d000000 */
[----:B------:R-:W-:-:S02]  /*1cb0*/  UIMAD UR9, UR29, UR9, UR4 ;  /* 0x000000091d0972a4 */ /* 0x000fc4000f8e0204 */
[----:B------:R-:W-:Y:S02]  /*1cc0*/  @!UP0 UIADD3 UR8, UPT, UPT, UR8, -UR7, URZ ;  /* 0x8000000708088290 */ /* 0x000fe4000fffe0ff */
[----:B------:R-:W-:Y:S02]  /*1cd0*/  @!UP0 UIMAD UR6, UR9, UR6, UR7 ;  /* 0x00000006090682a4 */ /* 0x000fe4000f8e0207 */
[----:B------:R-:W-:Y:S02]  /*1ce0*/  @!UP0 UIMAD UR4, UR8, UR29, UR5 ;  /* 0x0000001d080482a4 */ /* 0x000fe4000f8e0205 */
[----:B------:R-:W-:Y:S02]  /*1cf0*/  UIMAD UR20, UR32, UR20, UR33 ;  /* 0x00000014201472a4 */ /* 0x000fe4000f8e0221 */
[----:B------:R-:W-:Y:S01]  /*1d00*/  UIMAD UR28, UR4, UR14, UR28 ;  /* 0x0000000e041c72a4 */ /* 0x000fe2000f8e021c */
[----:B------:R-:W-:Y:S02]  /*1d10*/  @!UP0 UMOV UR5, UR6 ;  /* 0x0000000600058c82 */ /* 0x000fe40008000000 */
[----:B------:R-:W-:-:S12]  /*1d20*/  UIMAD UR20, UR5, UR32, UR20 ;  /* 0x00000020051472a4 */ /* 0x000fd8000f8e0214 */
.L_x_19:
[----:B------:R-:W-:-:S09]  /*1d30*/  UISETP.NE.AND UP0, UPT, UR34, 0x1, UPT ;  /* 0x000000012200788c */ /* 0x000fd2000bf05270 */
[----:B------:R-:W-:Y:S05]  /*1d40*/  BRA.U UP0, `(.L_x_20) ;  /* 0x0000000100447547 */ /* 0x000fea000b800000 */
[----:B------:R-:W2:Y:S01]  /*1d50*/  LDCU.128 UR8, c[0x0][0xb10] ;  /* 0x00016200ff0877ac */ /* 0x000ea20008000c00 */
[----:B------:R-:W3:Y:S01]  /*1d60*/  LDCU UR12, c[0x0][0xb0c] ;  /* 0x00016180ff0c77ac */ /* 0x000ee20008000800 */
[----:B------:R-:W4:Y:S01]  /*1d70*/  LDCU UR13, c[0x0][0xb20] ;  /* 0x00016400ff0d77ac */ /* 0x000f220008000800 */
[----:B--2---:R-:W-:Y:S02]  /*1d80*/  UIMAD.WIDE.U32 UR6, UR20, UR8, URZ ;  /* 0x00000008140672a5 */ /* 0x004fe4000f8e00ff */
[----:B------:R-:W-:Y:S02]  /*1d90*/  UIMAD.WIDE.U32 UR4, UR28, UR11, URZ ;  /* 0x0000000b1c0472a5 */ /* 0x000fe4000f8e00ff */
[----:B---3--:R-:W-:Y:S02]  /*1da0*/  UISETP.NE.AND UP1, UPT, UR12, 0x1, UPT ;  /* 0x000000010c00788c */ /* 0x008fe4000bf25270 */
[----:B------:R-:W-:Y:S01]  /*1db0*/  UISETP.NE.AND UP0, UPT, UR10, 0x1, UPT ;  /* 0x000000010a00788c */ /* 0x000fe2000bf05270 */
[----:B------:R-:W-:-:S02]  /*1dc0*/  UMOV UR6, UR7 ;  /* 0x0000000700067c82 */ /* 0x000fc40008000000 */
[----:B------:R-:W-:Y:S01]  /*1dd0*/  UMOV UR4, UR5 ;  /* 0x0000000500047c82 */ /* 0x000fe20008000000 */
[----:B------:R-:W-:Y:S02]  /*1de0*/  USHF.R.U32.HI UR9, URZ, UR9, UR6 ;  /* 0x00000009ff097299 */ /* 0x000fe40008011606 */
[----:B----4-:R-:W-:Y:S02]  /*1df0*/  USHF.R.U32.HI UR4, URZ, UR13, UR4 ;  /* 0x0000000dff047299 */ /* 0x010fe40008011604 */
[----:B------:R-:W-:Y:S02]  /*1e00*/  USEL UR5, UR20, UR9, !UP1 ;  /* 0x0000000914057287 */ /* 0x000fe4000c800000 */
[----:B------:R-:W-:-:S04]  /*1e10*/  USEL UR4, UR28, UR4, !UP0 ;  /* 0x000000041c047287 */ /* 0x000fc8000c000000 */
[----:B------:R-:W-:Y:S02]  /*1e20*/  UIADD3 UR6, UPT, UPT, -UR4, UR5, URZ ;  /* 0x0000000504067290 */ /* 0x000fe4000fffe1ff */
[----:B------:R-:W-:Y:S02]  /*1e30*/  UIADD3 UR4, UPT, UPT, UR4, -UR5, URZ ;  /* 0x8000000504047290 */ /* 0x000fe4000fffe0ff */
[----:B------:R-:W-:Y:S02]  /*1e40*/  UIMAD UR28, UR6, UR10, UR28 ;  /* 0x0000000a061c72a4 */ /* 0x000fe4000f8e021c */
[----:B------:R-:W-:-:S12]  /*1e50*/  UIMAD UR20, UR4, UR12, UR20 ;  /* 0x0000000c041472a4 */ /* 0x000fd8000f8e0214 */
.L_x_20:
[----:B------:R-:W-:-:S09]  /*1e60*/  UISETP.EQ.U32.AND UP0, UPT, UR35, 0x1, UPT ;  /* 0x000000012300788c */ /* 0x000fd2000bf02070 */
[----:B------:R-:W-:Y:S05]  /*1e70*/  BRA.U !UP0, `(.L_x_21) ;  /* 0x00000001080c7547 */ /* 0x000fea000b800000 */
[----:B------:R-:W-:Y:S01]  /*1e80*/  UCGABAR_WAIT ;  /* 0x0000000000007dc7 */ /* 0x000fe20008000000 */
[----:B------:R-:W-:Y:S01]  /*1e90*/  CCTL.IVALL ;  /* 0x00000000ff00798f */ /* 0x000fe20002000000 */
[----:B------:R-:W-:Y:S05]  /*1ea0*/  BRA `(.L_x_22) ;  /* 0x0000000000047947 */ /* 0x000fea0003800000 */
.L_x_21:
[----:B------:R-:W-:Y:S06]  /*1eb0*/  BAR.SYNC.DEFER_BLOCKING 0x0 ;  /* 0x0000000000007b1d */ /* 0x000fec0000010000 */
.L_x_22:
[----:B------:R-:W-:Y:S05]  /*1ec0*/  BRA.U UP3, `(.L_x_23) ;  /* 0x0000002d03b47547 */ /* 0x000fea000b800000 */
[----:B------:R-:W2:Y:S01]  /*1ed0*/  LDCU UR6, c[0x0][0x38c] ;  /* 0x00007180ff0677ac */ /* 0x000ea20008000800 */
[----:B------:R-:W-:Y:S01]  /*1ee0*/  PLOP3.LUT P1, PT, PT, PT, UP5, 0x80, 0x8 ;  /* 0x000000000008781c */ /* 0x000fe20003f2f058 */
[----:B------:R-:W-:Y:S01]  /*1ef0*/  IMAD.MOV.U32 R12, RZ, RZ, 0x1 ;  /* 0x00000001ff0c7424 */ /* 0x000fe200078e00ff */
[----:B------:R-:W-:Y:S01]  /*1f00*/  ISETP.NE.AND P2, PT, R0, RZ, P3 ;  /* 0x000000ff0000720c */ /* 0x000fe20001f45270 */
[----:B------:R-:W-:Y:S01]  /*1f10*/  USHF.L.U32 UR7, UR33, 0x6, URZ ;  /* 0x0000000621077899 */ /* 0x000fe200080006ff */
[----:B------:R-:W-:Y:S01]  /*1f20*/  PLOP3.LUT P1, PT, P1, PT, PT, 0x8, 0x80 ;  /* 0x000000000080781c */ /* 0x000fe20000f2e170 */
[----:B------:R-:W-:Y:S01]  /*1f30*/  UISETP.NE.AND UP1, UPT, UR25, URZ, UPT ;  /* 0x000000ff1900728c */ /* 0x000fe2000bf25270 */
[----:B------:R-:W-:Y:S01]  /*1f40*/  CS2R R10, SRZ ;  /* 0x00000000000a7805 */ /* 0x000fe2000001ff00 */
[----:B------:R-:W-:Y:S01]  /*1f50*/  IMAD.MOV.U32 R9, RZ, RZ, RZ ;  /* 0x000000ffff097224 */ /* 0x000fe200078e00ff */
[----:B------:R-:W3:Y:S01]  /*1f60*/  LDCU UR40, c[0x0][0x370] ;  /* 0x00006e00ff2877ac */ /* 0x000ee20008000800 */
[----:B------:R-:W-:Y:S01]  /*1f70*/  IMAD.MOV.U32 R8, RZ, RZ, 0x1 ;  /* 0x00000001ff087424 */ /* 0x000fe200078e00ff */
[----:B------:R-:W-:Y:S01]  /*1f80*/  USEL UR25, UR44, 0x2, UP1 ;  /* 0x000000022c197887 */ /* 0x000fe20008800000 */
[----:B------:R-:W4:Y:S01]  /*1f90*/  LDCU.64 UR30, c[0x0][0x348] ;  /* 0x00006900ff1e77ac */ /* 0x000f220008000a00 */
[----:B--2---:R-:W-:-:S02]  /*1fa0*/  UIADD3 UR5, UPT, UPT, UR6, 0x1f, URZ ;  /* 0x0000001f06057890 */ /* 0x004fc4000fffe0ff */
[----:B------:R-:W-:Y:S02]  /*1fb0*/  UIADD3 UR49, UPT, UPT, UR6, 0x3e, URZ ;  /* 0x0000003e06317890 */ /* 0x000fe4000fffe0ff */
[----:B------:R-:W-:Y:S01]  /*1fc0*/  USHF.R.S32.HI UR4, URZ, 0x1f, UR5 ;  /* 0x0000001fff047899 */ /* 0x000fe20008011405 */
[----:B------:R-:W2:Y:S03]  /*1fd0*/  LDCU UR39, c[0x0][0x374] ;  /* 0x00006e80ff2777ac */ /* 0x000ea60008000800 */
[----:B------:R-:W-:Y:S02]  /*1fe0*/  ULEA.HI UR4, UR4, UR5, URZ, 0x5 ;  /* 0x0000000504047291 */ /* 0x000fe4000f8f28ff */
[----:B------:R-:W-:Y:S02]  /*1ff0*/  ULOP3.LUT UR5, UR7, 0x40, URZ, 0xc0, !UPT ;  /* 0x0000004007057892 */ /* 0x000fe4000f8ec0ff */
[----:B------:R-:W-:-:S02]  /*2000*/  USHF.R.S32.HI UR43, URZ, 0x5, UR4 ;  /* 0x00000005ff2b7899 */ /* 0x000fc40008011404 */
[----:B------:R-:W-:Y:S02]  /*2010*/  UIADD3 UR4, UPT, UPT, UR6, -0x1, URZ ;  /* 0xffffffff06047890 */ /* 0x000fe4000fffe0ff */
[----:B------:R-:W-:Y:S02]  /*2020*/  UISETP.LT.U32.AND UP0, UPT, UR43, 0x34, UPT ;  /* 0x000000342b00788c */ /* 0x000fe4000bf01070 */
[----:B------:R-:W-:Y:S02]  /*2030*/  UISETP.GE.U32.AND UP2, UPT, UR4, -0x3f, UPT ;  /* 0xffffffc10400788c */ /* 0x000fe4000bf46070 */
[----:B------:R-:W-:Y:S02]  /*2040*/  USEL UR41, UR43, 0x34, UP0 ;  /* 0x000000342b297887 */ /* 0x000fe40008000000 */
[----:B------:R-:W-:Y:S02]  /*2050*/  ULEA UR48, UR48, UR5, 0x5 ;  /* 0x0000000530307291 */ /* 0x000fe4000f8e28ff */
[----:B------:R-:W-:-:S02]  /*2060*/  UIADD3 UR4, UPT, UPT, UR41, -0x1, URZ ;  /* 0xffffffff29047890 */ /* 0x000fc4000fffe0ff */
[----:B------:R-:W-:Y:S02]  /*2070*/  ULEA UR46, UR46, UR5, 0x5 ;  /* 0x000000052e2e7291 */ /* 0x000fe4000f8e28ff */
[----:B------:R-:W-:Y:S02]  /*2080*/  UIADD3 UR47, UPT, UPT, UR43, -UR41, URZ ;  /* 0x800000292b2f7290 */ /* 0x000fe4000fffe0ff */
[----:B------:R-:W-:Y:S01]  /*2090*/  @UP2 UIADD3 UR4, UPT, UPT, UR41, URZ, URZ ;  /* 0x000000ff29042290 */ /* 0x000fe2000fffe0ff */
[----:B------:R-:W-:-:S03]  /*20a0*/  UMOV UR7, URZ ;  /* 0x000000ff00077c82 */ /* 0x000fc60008000000 */
[----:B------:R-:W-:Y:S02]  /*20b0*/  UIADD3 UR29, UPT, UPT, UR4, 0x1, URZ ;  /* 0x00000001041d7890 */ /* 0x000fe4000fffe0ff */
[----:B--234-:R-:W-:-:S12]  /*20c0*/  UIADD3 UR44, UPT, UPT, -UR4, URZ, URZ ;  /* 0x000000ff042c7290 */ /* 0x01cfd8000fffe1ff */
.L_x_43:
[----:B------:R-:W-:Y:S01]  /*20d0*/  UISETP.NE.AND UP0, UPT, UR45, URZ, UPT ;  /* 0x000000ff2d00728c */ /* 0x000fe2000bf05270 */
[----:B------:R-:W2:Y:S08]  /*20e0*/  S2UR UR45, SR_CgaCtaId ;  /* 0x00000000002d79c3 */ /* 0x000eb00000008800 */
[----:B-1----:R-:W-:Y:S05]  /*20f0*/  BRA.U UP0, `(.L_x_24) ;  /* 0x0000000100347547 */ /* 0x002fea000b800000 */
[----:B------:R-:W3:Y:S01]  /*2100*/  S2R R0, SR_CgaCtaId ;  /* 0x0000000000007919 */ /* 0x000ee20000008800 */
[----:B------:R-:W-:Y:S02]  /*2110*/  MOV R3, 0x400 ;  /* 0x0000040000037802 */ /* 0x000fe40000000f00 */
[----:B------:R-:W-:Y:S02]  /*2120*/  SHF.L.U32 R2, R8, 0x1f, RZ ;  /* 0x0000001f08027819 */ /* 0x000fe400000006ff */
[----:B---3--:R-:W-:-:S05]  /*2130*/  LEA R0, R0, R3, 0x18 ;  /* 0x0000000300007211 */ /* 0x008fca00078ec0ff */
[----:B------:R-:W-:-:S04]  /*2140*/  IMAD R3, R9, 0x8, R0 ;  /* 0x0000000809037824 */ /* 0x000fc800078e0200 */
[----:B------:R-:W3:Y:S02]  /*2150*/  SYNCS.PHASECHK.TRANS64.TRYWAIT P0, [R3+URZ+0x3e0], R2 ;  /* 0x0003e002030075a7 */ /* 0x000ee400080011ff */
[----:B---3--:R-:W-:Y:S05]  /*2160*/  @!P0 BRA `(.L_x_25) ;  /* 0x0000007c00c08947 */ /* 0x008fea0003800000 */
.L_x_172:
[----:B------:R-:W-:Y:S01]  /*2170*/  VIADD R9, R9, 0x1 ;  /* 0x0000000109097836 */ /* 0x000fe20000000000 */
[----:B------:R3:W-:Y:S04]  /*2180*/  SYNCS.ARRIVE.TRANS64.A1T0 RZ, [R3+URZ+0x3d0], RZ ;  /* 0x0003d0ff03ff79a7 */ /* 0x0007e800081000ff */
[----:B------:R-:W-:-:S04]  /*2190*/  ISETP.NE.AND P0, PT, R9, 0x2, PT ;  /* 0x000000020900780c */ /* 0x000fc80003f05270 */
[----:B------:R-:W-:Y:S02]  /*21a0*/  SEL R9, R9, RZ, P0 ;  /* 0x000000ff09097207 */ /* 0x000fe40000000000 */
[----:B---3--:R-:W-:-:S04]  /*21b0*/  SEL R3, RZ, 0x1, P0 ;  /* 0x00000001ff037807 */ /* 0x008fc80000000000 */
[----:B------:R-:W-:-:S07]  /*21c0*/  LOP3.LUT R8, R8, R3, RZ, 0x3c, !PT ;  /* 0x0000000308087212 */ /* 0x000fce00078e3cff */
.L_x_24:
[----:B------:R-:W-:Y:S01]  /*21d0*/  UMOV UR6, 0x400 ;  /* 0x0000040000067882 */ /* 0x000fe20000000000 */
[----:B------:R-:W-:Y:S01]  /*21e0*/  SHF.L.U32 R0, R12, 0x1f, RZ ;  /* 0x0000001f0c007819 */ /* 0x000fe200000006ff */
[----:B--2---:R-:W-:Y:S02]  /*21f0*/  ULEA UR6, UR45, UR6, 0x18 ;  /* 0x000000062d067291 */ /* 0x004fe4000f8ec0ff */
[----:B------:R-:W-:Y:S02]  /*2200*/  UISETP.GE.U32.AND UP0, UPT, UR49, 0x3f, UPT ;  /* 0x0000003f3100788c */ /* 0x000fe4000bf06070 */
[----:B------:R-:W-:Y:S02]  /*2210*/  ULEA UR4, UR7, UR6, 0x3 ;  /* 0x0000000607047291 */ /* 0x000fe4000f8e18ff */
[----:B------:R-:W-:Y:S01]  /*2220*/  ULEA UR11, UR28, UR48, 0x7 ;  /* 0x000000301c0b7291 */ /* 0x000fe2000f8e38ff */
[----:B------:R-:W-:-:S06]  /*2230*/  UMOV UR13, URZ ;  /* 0x000000ff000d7c82 */ /* 0x000fcc0008000000 */
[----:B------:R2:W3:Y:S01]  /*2240*/  SYNCS.PHASECHK.TRANS64.TRYWAIT P0, [UR4+0x1a0], R0 ;  /* 0x0001a000ff0075a7 */ /* 0x0004e20008001104 */
[----:B------:R-:W-:-:S04]  /*2250*/  ULEA.HI UR4, UR20, UR20, URZ, 0x1 ;  /* 0x0000001414047291 */ /* 0x000fc8000f8f08ff */
[----:B------:R-:W-:-:S04]  /*2260*/  USHF.L.U32 UR4, UR4, 0x6, URZ ;  /* 0x0000000604047899 */ /* 0x000fc800080006ff */
[----:B------:R-:W-:-:S04]  /*2270*/  ULOP3.LUT UR35, UR4, 0xffffff80, URZ, 0xc0, !UPT ;  /* 0xffffff8004237892 */ /* 0x000fc8000f8ec0ff */
[----:B------:R-:W-:Y:S01]  /*2280*/  UIADD3 UR35, UPT, UPT, UR46, UR35, URZ ;  /* 0x000000232e237290 */ /* 0x000fe2000fffe0ff */
[----:B------:R-:W-:Y:S11]  /*2290*/  BRA.U !UP0, `(.L_x_26) ;  /* 0x0000000108cc7547 */ /* 0x000ff6000b800000 */
[----:B------:R-:W-:Y:S01]  /*22a0*/  UMOV UR18, UR44 ;  /* 0x0000002c00127c82 */ /* 0x000fe20008000000 */
[----:B------:R-:W-:Y:S01]  /*22b0*/  UMOV UR4, UR7 ;  /* 0x0000000700047c82 */ /* 0x000fe20008000000 */
[----:B------:R-:W-:-:S05]  /*22c0*/  UMOV UR34, URZ ;  /* 0x000000ff00227c82 */ /* 0x000fca0008000000 */
.L_x_32:
[----:B------:R-:W-:Y:S01]  /*22d0*/  ULEA UR33, UR4, UR6, 0x3 ;  /* 0x0000000604217291 */ /* 0x000fe2000f8e18ff */
[----:B------:R-:W-:Y:S01]  /*22e0*/  @P3 MOV R2, 0x2000 ;  /* 0x0000200000023802 */ /* 0x000fe20000000f00 */
[----:B-1-34-:R-:W-:Y:S10]  /*22f0*/  @P0 BRA `(.L_x_27) ;  /* 0x00000000000c0947 */ /* 0x01aff40003800000 */
[----:B------:R-:W-:-:S04]  /*2300*/  SHF.L.U32 R3, R12, 0x1f, RZ ;  /* 0x0000001f0c037819 */ /* 0x000fc800000006ff */
[----:B------:R-:W3:Y:S02]  /*2310*/  SYNCS.PHASECHK.TRANS64.TRYWAIT P0, [UR33+0x1a0], R3 ;  /* 0x0001a003ff0075a7 */ /* 0x000ee40008001121 */
[----:B---3--:R-:W-:Y:S05]  /*2320*/  @!P0 BRA `(.L_x_28) ;  /* 0x0000007c00648947 */ /* 0x008fea0003800000 */
.L_x_27:
[----:B------:R3:W-:Y:S01]  /*2330*/  @P3 SYNCS.ARRIVE.TRANS64 RZ, [UR33], R2 ;  /* 0x00000002ffff39a7 */ /* 0x0007e20008000021 */
[----:B------:R-:W-:Y:S02]  /*2340*/  ULOP3.LUT UR5, UR25, 0x2, URZ, 0xfc, !UPT ;  /* 0x0000000219057892 */ /* 0x000fe4000f8efcff */
[----:B------:R-:W-:Y:S02]  /*2350*/  UIADD3 UR18, UPT, UPT, UR18, 0x1, URZ ;  /* 0x0000000112127890 */ /* 0x000fe4000fffe0ff */
[----:B------:R-:W-:Y:S02]  /*2360*/  UISETP.NE.AND UP0, UPT, UR5, 0x2, UPT ;  /* 0x000000020500788c */ /* 0x000fe4000bf05270 */
[----:B------:R-:W-:-:S07]  /*2370*/  UISETP.NE.AND UP2, UPT, UR18, 0x1, UPT ;  /* 0x000000011200788c */ /* 0x000fce000bf45270 */
[----:B------:R-:W-:Y:S05]  /*2380*/  BRA.U UP0, `(.L_x_29) ;  /* 0x0000000100047547 */ /* 0x000fea000b800000 */
[----:B-1----:R-:W-:Y:S05]  /*2390*/  BPT.TRAP 0x1 ;  /* 0x000000040000795c */ /* 0x002fea0000300000 */
.L_x_29:
[----:B------:R-:W-:Y:S04]  /*23a0*/  BSSY.RECONVERGENT B0, `(.L_x_30) ;  /* 0x0000003000007945 */ /* 0x000fe80003800200 */
[----:B------:R-:W-:Y:S05]  /*23b0*/  @!P2 BRA `(.L_x_31) ;  /* 0x000000000004a947 */ /* 0x000fea0003800000 */
[----:B-1----:R-:W-:Y:S05]  /*23c0*/  BPT.TRAP 0x1 ;  /* 0x000000040000795c */ /* 0x002fea0000300000 */
.L_x_31:
[----:B-1----:R-:W-:Y:S05]  /*23d0*/  BSYNC.RECONVERGENT B0 ;  /* 0x0000000000007941 */ /* 0x002fea0003800200 */
.L_x_30:
[----:B------:R-:W-:Y:S02]  /*23e0*/  UIADD3 UR5, UPT, UPT, UR4, 0x1, URZ ;  /* 0x0000000104057890 */ /* 0x000fe4000fffe0ff */
[----:B------:R-:W-:Y:S02]  /*23f0*/  USHF.L.U32 UR4, UR4, 0xb, URZ ;  /* 0x0000000b04047899 */ /* 0x000fe400080006ff */
[----:B------:R-:W-:Y:S02]  /*2400*/  UISETP.NE.AND UP0, UPT, UR5, 0x34, UPT ;  /* 0x000000340500788c */ /* 0x000fe4000bf05270 */
[----:B------:R-:W-:Y:S02]  /*2410*/  UIADD3 UR16, UP1, UPT, UR30, 0x80, URZ ;  /* 0x000000801e107890 */ /* 0x000fe4000ff3e0ff */
[----:B------:R-:W-:Y:S02]  /*2420*/  USEL UR8, URZ, 0x1, UP0 ;  /* 0x00000001ff087887 */ /* 0x000fe40008000000 */
[----:B------:R-:W-:-:S02]  /*2430*/  USEL UR7, UR5, URZ, UP0 ;  /* 0x000000ff05077287 */ /* 0x000fc40008000000 */
[----:B------:R-:W-:Y:S02]  /*2440*/  ULOP3.LUT UR32, UR27, UR4, URZ, 0xfc, !UPT ;  /* 0x000000041b207292 */ /* 0x000fe4000f8efcff */
[----:B------:R-:W-:Y:S01]  /*2450*/  ULEA UR5, UR7, UR6, 0x3 ;  /* 0x0000000607057291 */ /* 0x000fe2000f8e18ff */
[----:B------:R-:W-:Y:S01]  /*2460*/  LOP3.LUT R12, R12, UR8, RZ, 0x3c, !PT ;  /* 0x000000080c0c7c12 */ /* 0x000fe2000f8e3cff */
[----:B------:R-:W-:Y:S02]  /*2470*/  UIADD3 UR14, UP0, UPT, UR30, 0x180, URZ ;  /* 0x000001801e0e7890 */ /* 0x000fe4000ff1e0ff */
[----:B------:R-:W-:Y:S01]  /*2480*/  ULOP3.LUT UR8, UR26, UR4, URZ, 0xfc, !UPT ;  /* 0x000000041a087292 */ /* 0x000fe2000f8efcff */
[----:B--2---:R-:W-:Y:S01]  /*2490*/  SHF.L.U32 R0, R12, 0x1f, RZ ;  /* 0x0000001f0c007819 */ /* 0x004fe200000006ff */
[----:B------:R-:W-:Y:S02]  /*24a0*/  ULOP3.LUT UR33, UR33, 0xfefffff8, URZ, 0xc0, !UPT ;  /* 0xfefffff821217892 */ /* 0x000fe4000f8ec0ff */
[----:B------:R-:W-:Y:S01]  /*24b0*/  UIADD3.X UR17, UPT, UPT, URZ, UR31, URZ, UP1, !UPT ;  /* 0x0000001fff117290 */ /* 0x000fe20008ffe4ff */
[----:B------:R4:W1:Y:S01]  /*24c0*/  SYNCS.PHASECHK.TRANS64.TRYWAIT P0, [UR5+0x1a0], R0 ;  /* 0x0001a000ff0075a7 */ /* 0x0008620008001105 */
[----:B------:R-:W-:-:S02]  /*24d0*/  UIADD3 UR32, UPT, UPT, UR6, 0x4600, UR32 ;  /* 0x0000460006207890 */ /* 0x000fc4000fffe020 */
[----:B------:R-:W-:Y:S02]  /*24e0*/  UPRMT UR5, URZ, 0x5410, UR24 ;  /* 0x00005410ff057896 */ /* 0x000fe40008000018 */
[----:B------:R-:W-:Y:S02]  /*24f0*/  UIADD3 UR8, UPT, UPT, UR6, 0x1e600, UR8 ;  /* 0x0001e60006087890 */ /* 0x000fe4000fffe008 */
[----:B------:R-:W-:Y:S02]  /*2500*/  UIADD3.X UR15, UPT, UPT, URZ, UR31, URZ, UP0, !UPT ;  /* 0x0000001fff0f7290 */ /* 0x000fe400087fe4ff */
[----:B------:R-:W-:Y:S01]  /*2510*/  UPRMT UR4, URZ, 0x5410, UR21 ;  /* 0x00005410ff047896 */ /* 0x000fe20008000015 */
[----:B------:R-:W-:Y:S01]  /*2520*/  UMOV UR22, 0x0 ;  /* 0x0000000000167882 */ /* 0x000fe20000000000 */
[----:B------:R-:W-:Y:S01]  /*2530*/  UMOV UR23, 0x10000000 ;  /* 0x1000000000177882 */ /* 0x000fe20000000000 */
[----:B------:R-:W-:Y:S01]  /*2540*/  UMOV UR10, UR34 ;  /* 0x00000022000a7c82 */ /* 0x000fe20008000000 */
[----:B------:R-:W-:Y:S01]  /*2550*/  UMOV UR12, UR36 ;  /* 0x00000024000c7c82 */ /* 0x000fe20008000000 */
[----:B------:R-:W-:Y:S01]  /*2560*/  UMOV UR9, UR33 ;  /* 0x0000002100097c82 */ /* 0x000fe20008000000 */
[----:B------:R2:W-:Y:S01]  /*2570*/  UTMALDG.3D.MULTICAST.2CTA [UR32], [UR16], UR5, desc[UR22] ;  /* 0x00001620100073b4 */ /* 0x0005e20008211805 */
[----:B------:R-:W-:-:S02]  /*2580*/  UMOV UR13, UR29 ;  /* 0x0000001d000d7c82 */ /* 0x000fc40008000000 */
[----:B------:R3:W-:Y:S01]  /*2590*/  UTMALDG.3D.MULTICAST.2CTA [UR8], [UR14], UR4, desc[UR22] ;  /* 0x000016080e0073b4 */ /* 0x0007e20008211804 */
[----:B--2---:R-:W-:Y:S01]  /*25a0*/  UIADD3 UR34, UPT, UPT, UR34, 0x20, URZ ;  /* 0x0000002022227890 */ /* 0x004fe2000fffe0ff */
[----:B---3--:R-:W-:Y:S01]  /*25b0*/  UMOV UR4, UR7 ;  /* 0x0000000700047c82 */ /* 0x008fe20008000000 */
[----:B------:R-:W-:Y:S10]  /*25c0*/  BRA.U UP2, `(.L_x_32) ;  /* 0xfffffffd02407547 */ /* 0x000ff4000b83ffff */
.L_x_26:
[----:B------:R-:W-:Y:S01]  /*25d0*/  ULEA UR4, UR7, UR6, 0x3 ;  /* 0x0000000607047291 */ /* 0x000fe2000f8e18ff */
[----:B--2-4-:R-:W-:Y:S01]  /*25e0*/  SHF.L.U32 R0, R12, 0x1f, RZ ;  /* 0x0000001f0c007819 */ /* 0x014fe200000006ff */
[----:B------:R-:W-:Y:S01]  /*25f0*/  @!P1 SYNCS.ARRIVE.TRANS64.A1T0 RZ, [UR6+0x368], RZ ;  /* 0x000368ffffff99a7 */ /* 0x000fe20008100006 */
[----:B------:R-:W-:-:S06]  /*2600*/  UISETP.GT.AND UP0, UPT, UR43, UR41, UPT ;  /* 0x000000292b00728c */ /* 0x000fcc000bf04270 */
[----:B-1-3--:R1:W2:Y:S03]  /*2610*/  SYNCS.PHASECHK.TRANS64.TRYWAIT P0, [UR4+0x1a0], R0 ;  /* 0x0001a000ff0075a7 */ /* 0x00a2a60008001104 */
[----:B------:R-:W-:Y:S05]  /*2620*/  BRA.U !UP0, `(.L_x_33) ;  /* 0x0000000108cc7547 */ /* 0x000fea000b800000 */
[----:B------:R-:W-:Y:S01]  /*2630*/  UIADD3 UR28, UPT, UPT, UR47, UR13, URZ ;  /* 0x0000000d2f1c7290 */ /* 0x000fe2000fffe0ff */
[----:B------:R-:W-:-:S11]  /*2640*/  UMOV UR4, UR7 ;  /* 0x0000000700047c82 */ /* 0x000fd60008000000 */
.L_x_39:
[----:B------:R-:W-:Y:S01]  /*2650*/  ULEA UR17, UR4, UR6, 0x3 ;  /* 0x0000000604117291 */ /* 0x000fe2000f8e18ff */
[----:B--2---:R-:W-:Y:S01]  /*2660*/  @P3 MOV R2, 0x2000 ;  /* 0x0000200000023802 */ /* 0x004fe20000000f00 */
[----:B--2-4-:R-:W-:Y:S10]  /*2670*/  @P0 BRA `(.L_x_34) ;  /* 0x00000000000c0947 */ /* 0x014ff40003800000 */
[----:B------:R-:W-:-:S04]  /*2680*/  SHF.L.U32 R3, R12, 0x1f, RZ ;  /* 0x0000001f0c037819 */ /* 0x000fc800000006ff */
[----:B------:R-:W2:Y:S02]  /*2690*/  SYNCS.PHASECHK.TRANS64.TRYWAIT P0, [UR17+0x1a0], R3 ;  /* 0x0001a003ff0075a7 */ /* 0x000ea40008001111 */
[----:B--2---:R-:W-:Y:S05]  /*26a0*/  @!P0 BRA `(.L_x_35) ;  /* 0x00000078009c8947 */ /* 0x004fea0003800000 */
.L_x_34:
[----:B------:R2:W-:Y:S01]  /*26b0*/  @P3 SYNCS.ARRIVE.TRANS64 RZ, [UR17], R2 ;  /* 0x00000002ffff39a7 */ /* 0x0005e20008000011 */
[----:B------:R-:W-:-:S04]  /*26c0*/  ULOP3.LUT UR5, UR25, 0x2, URZ, 0xfc, !UPT ;  /* 0x0000000219057892 */ /* 0x000fc8000f8efcff */
[----:B------:R-:W-:-:S09]  /*26d0*/  UISETP.NE.AND UP0, UPT, UR5, 0x2, UPT ;  /* 0x000000020500788c */ /* 0x000fd2000bf05270 */
[----:B------:R-:W-:Y:S05]  /*26e0*/  BRA.U UP0, `(.L_x_36) ;  /* 0x0000000100047547 */ /* 0x000fea000b800000 */
[----:B------:R-:W-:Y:S05]  /*26f0*/  BPT.TRAP 0x1 ;  /* 0x000000040000795c */ /* 0x000fea0000300000 */
.L_x_36:
[----:B------:R-:W-:Y:S04]  /*2700*/  BSSY.RECONVERGENT B0, `(.L_x_37) ;  /* 0x0000003000007945 */ /* 0x000fe80003800200 */
[----:B------:R-:W-:Y:S05]  /*2710*/  @!P2 BRA `(.L_x_38) ;  /* 0x000000000004a947 */ /* 0x000fea0003800000 */
[----:B------:R-:W-:Y:S05]  /*2720*/  BPT.TRAP 0x1 ;  /* 0x000000040000795c */ /* 0x000fea0000300000 */
.L_x_38:
[----:B------:R-:W-:Y:S05]  /*2730*/  BSYNC.RECONVERGENT B0 ;  /* 0x0000000000007941 */ /* 0x000fea0003800200 */
.L_x_37:
[----:B------:R-:W-:Y:S02]  /*2740*/  UIADD3 UR5, UPT, UPT, UR4, 0x1, URZ ;  /* 0x0000000104057890 */ /* 0x000fe4000fffe0ff */
[----:B------:R-:W-:Y:S02]  /*2750*/  USHF.L.U32 UR4, UR4, 0xb, URZ ;  /* 0x0000000b04047899 */ /* 0x000fe400080006ff */
[----:B------:R-:W-:Y:S02]  /*2760*/  UISETP.NE.AND UP0, UPT, UR5, 0x34, UPT ;  /* 0x000000340500788c */ /* 0x000fe4000bf05270 */
[----:B------:R-:W-:Y:S02]  /*2770*/  USHF.L.U32 UR18, UR13, 0x5, URZ ;  /* 0x000000050d127899 */ /* 0x000fe400080006ff */
[----:B------:R-:W-:Y:S02]  /*2780*/  USEL UR8, URZ, 0x1, UP0 ;  /* 0x00000001ff087887 */ /* 0x000fe40008000000 */
[----:B------:R-:W-:-:S02]  /*2790*/  USEL UR7, UR5, URZ, UP0 ;  /* 0x000000ff05077287 */ /* 0x000fc40008000000 */
[----:B------:R-:W-:Y:S02]  /*27a0*/  UIADD3 UR22, UP0, UPT, UR30, 0x180, URZ ;  /* 0x000001801e167890 */ /* 0x000fe4000ff1e0ff */
[----:B------:R-:W-:Y:S01]  /*27b0*/  ULEA UR5, UR7, UR6, 0x3 ;  /* 0x0000000607057291 */ /* 0x000fe2000f8e18ff */
[----:B------:R-:W-:Y:S01]  /*27c0*/  LOP3.LUT R12, R12, UR8, RZ, 0x3c, !PT ;  /* 0x000000080c0c7c12 */ /* 0x000fe2000f8e3cff */
[----:B------:R-:W-:Y:S02]  /*27d0*/  UIADD3 UR13, UPT, UPT, UR13, 0x1, URZ ;  /* 0x000000010d0d7890 */ /* 0x000fe4000fffe0ff */
[----:B------:R-:W-:Y:S01]  /*27e0*/  UIADD3 UR14, UP1, UPT, UR30, 0x80, URZ ;  /* 0x000000801e0e7890 */ /* 0x000fe2000ff3e0ff */
[----:B-1----:R-:W-:Y:S01]  /*27f0*/  SHF.L.U32 R0, R12, 0x1f, RZ ;  /* 0x0000001f0c007819 */ /* 0x002fe200000006ff */
[----:B------:R-:W-:Y:S02]  /*2800*/  ULOP3.LUT UR16, UR27, UR4, URZ, 0xfc, !UPT ;  /* 0x000000041b107292 */ /* 0x000fe4000f8efcff */
[----:B------:R-:W-:Y:S01]  /*2810*/  UIADD3.X UR23, UPT, UPT, URZ, UR31, URZ, UP0, !UPT ;  /* 0x0000001fff177290 */ /* 0x000fe200087fe4ff */
[----:B------:R3:W4:Y:S01]  /*2820*/  SYNCS.PHASECHK.TRANS64.TRYWAIT P0, [UR5+0x1a0], R0 ;  /* 0x0001a000ff0075a7 */ /* 0x0007220008001105 */
[----:B------:R-:W-:-:S02]  /*2830*/  ULOP3.LUT UR8, UR26, UR4, URZ, 0xfc, !UPT ;  /* 0x000000041a087292 */ /* 0x000fc4000f8efcff */
[----:B------:R-:W-:Y:S02]  /*2840*/  UISETP.NE.AND UP0, UPT, UR13, UR28, UPT ;  /* 0x0000001c0d00728c */ /* 0x000fe4000bf05270 */
[----:B------:R-:W-:Y:S02]  /*2850*/  ULOP3.LUT UR17, UR17, 0xfefffff8, URZ, 0xc0, !UPT ;  /* 0xfefffff811117892 */ /* 0x000fe4000f8ec0ff */
[----:B------:R-:W-:Y:S02]  /*2860*/  UIADD3 UR16, UPT, UPT, UR6, 0x4600, UR16 ;  /* 0x0000460006107890 */ /* 0x000fe4000fffe010 */
[----:B------:R-:W-:Y:S02]  /*2870*/  UIADD3.X UR15, UPT, UPT, URZ, UR31, URZ, UP1, !UPT ;  /* 0x0000001fff0f7290 */ /* 0x000fe40008ffe4ff */
[----:B------:R-:W-:Y:S02]  /*2880*/  UPRMT UR5, URZ, 0x5410, UR24 ;  /* 0x00005410ff057896 */ /* 0x000fe40008000018 */
[----:B------:R-:W-:-:S02]  /*2890*/  UIADD3 UR8, UPT, UPT, UR6, 0x1e600, UR8 ;  /* 0x0001e60006087890 */ /* 0x000fc4000fffe008 */
[----:B------:R-:W-:Y:S01]  /*28a0*/  UPRMT UR4, URZ, 0x5410, UR21 ;  /* 0x00005410ff047896 */ /* 0x000fe20008000015 */
[----:B------:R-:W-:Y:S01]  /*28b0*/  UMOV UR32, 0x0 ;  /* 0x0000000000207882 */ /* 0x000fe20000000000 */
[----:B------:R-:W-:Y:S01]  /*28c0*/  UMOV UR33, 0x10000000 ;  /* 0x1000000000217882 */ /* 0x000fe20000000000 */
[----:B------:R-:W-:Y:S01]  /*28d0*/  UMOV UR19, UR35 ;  /* 0x0000002300137c82 */ /* 0x000fe20008000000 */
[----:B------:R-:W-:Y:S01]  /*28e0*/  UMOV UR20, UR36 ;  /* 0x0000002400147c82 */ /* 0x000fe20008000000 */
[----:B------:R-:W-:Y:S01]  /*28f0*/  UMOV UR12, UR36 ;  /* 0x00000024000c7c82 */ /* 0x000fe20008000000 */
[----:B------:R-:W-:Y:S01]  /*2900*/  UMOV UR9, UR17 ;  /* 0x0000001100097c82 */ /* 0x000fe20008000000 */
[----:B------:R-:W-:Y:S01]  /*2910*/  UMOV UR10, UR18 ;  /* 0x00000012000a7c82 */ /* 0x000fe20008000000 */
[----:B------:R-:W-:Y:S01]  /*2920*/  UTMALDG.3D.MULTICAST.2CTA [UR16], [UR14], UR5, desc[UR32] ;  /* 0x000020100e0073b4 */ /* 0x000fe20008211805 */
[----:B------:R1:W-:Y:S02]  /*2930*/  UTMALDG.3D.MULTICAST.2CTA [UR8], [UR22], UR4, desc[UR32] ;  /* 0x00002008160073b4 */ /* 0x0003e40008211804 */
[----:B-1----:R-:W-:Y:S01]  /*2940*/  UMOV UR4, UR7 ;  /* 0x0000000700047c82 */ /* 0x002fe20008000000 */
[----:B---3--:R-:W-:Y:S05]  /*2950*/  BRA.U UP0, `(.L_x_39) ;  /* 0xfffffffd003c7547 */ /* 0x008fea000b83ffff */
.L_x_33:
[C---:B------:R-:W-:Y:S01]  /*2960*/  LEA R3, R11.reuse, UR6, 0x3 ;  /* 0x000000060b037c11 */ /* 0x040fe2000f8e18ff */
[----:B------:R-:W-:Y:S01]  /*2970*/  NOP ;  /* 0x0000000000007918 */ /* 0x000fe20000000000 */
[----:B-1----:R-:W-:Y:S02]  /*2980*/  SHF.L.U32 R0, R10, 0x1f, RZ ;  /* 0x0000001f0a007819 */ /* 0x002fe400000006ff */
[----:B------:R-:W-:Y:S02]  /*2990*/  LEA R5, R11, UR6, 0x4 ;  /* 0x000000060b057c11 */ /* 0x000fe4000f8e20ff */
[----:B--2-4-:R-:W1:Y:S02]  /*29a0*/  SYNCS.PHASECHK.TRANS64.TRYWAIT P0, [R3+URZ+0x370], R0 ;  /* 0x00037000030075a7 */ /* 0x014e6400080011ff */
[----:B-1----:R-:W-:Y:S05]  /*29b0*/  @!P0 BRA `(.L_x_40) ;  /* 0x0000007400f08947 */ /* 0x002fea0003800000 */
.L_x_175:
[----:B------:R-:W2:Y:S01]  /*29c0*/  LDS.128 R4, [R5+0x400] ;  /* 0x0004000005047984 */ /* 0x000ea20000000c00 */
[----:B------:R-:W-:Y:S01]  /*29d0*/  UISETP.GE.AND UP0, UPT, UR42, 0x1, UPT ;  /* 0x000000012a00788c */ /* 0x000fe2000bf06270 */
[----:B------:R-:W-:Y:S01]  /*29e0*/  @!PT LDS RZ, [RZ] ;  /* 0x00000000fffff984 */ /* 0x000fe20000000800 */
[----:B------:R-:W-:Y:S01]  /*29f0*/  @!PT LDS RZ, [RZ] ;  /* 0x00000000fffff984 */ /* 0x000fe20000000800 */
[----:B------:R-:W-:Y:S01]  /*2a00*/  @!PT LDS RZ, [RZ] ;  /* 0x00000000fffff984 */ /* 0x000fe20000000800 */
[----:B------:R-:W-:Y:S01]  /*2a10*/  @!PT LDS RZ, [RZ] ;  /* 0x00000000fffff984 */ /* 0x000fe20000000800 */
[----:B------:R3:W-:Y:S06]  /*2a20*/  MEMBAR.ALL.CTA ;  /* 0x0000000000007992 */ /* 0x0007ec0000008000 */
[----:B---3--:R-:W3:Y:S01]  /*2a30*/  FENCE.VIEW.ASYNC.S ;  /* 0x00000000000073c6 */ /* 0x008ee20000000000 */
[----:B--2---:R-:W-:-:S13]  /*2a40*/  LOP3.LUT P0, RZ, R6, 0x1, RZ, 0xc0, !PT ;  /* 0x0000000106ff7812 */ /* 0x004fda000780c0ff */
[----:B---3--:R-:W-:Y:S01]  /*2a50*/  VOTEU.ANY UP1, P0 ;  /* 0x0000000000ff7886 */ /* 0x008fe20000020100 */
[----:B------:R-:W-:-:S13]  /*2a60*/  PLOP3.LUT P0, PT, PT, PT, UP1, 0x80, 0x8 ;  /* 0x000000000008781c */ /* 0x000fda0003f0f018 */
[----:B-1----:R-:W-:Y:S02]  /*2a70*/  @P0 LOP3.LUT R0, R5, 0xffff, RZ, 0xc0, !PT ;  /* 0x0000ffff05000812 */ /* 0x002fe400078ec0ff */
[----:B------:R-:W-:Y:S02]  /*2a80*/  @P0 MOV R2, R4 ;  /* 0x0000000400020202 */ /* 0x000fe40000000f00 */
[----:B------:R-:W-:Y:S01]  /*2a90*/  @P0 R2UR UR5, R0 ;  /* 0x00000000000502ca */ /* 0x000fe200000e0000 */
[----:B------:R-:W-:Y:S01]  /*2aa0*/  VIADD R0, R3, 0x380 ;  /* 0x0000038003007836 */ /* 0x000fe20000000000 */
[----:B------:R-:W-:Y:S02]  /*2ab0*/  @P0 SHF.R.U32.HI R4, RZ, 0x10, R5 ;  /* 0x00000010ff040819 */ /* 0x000fe40000011605 */
[----:B------:R-:W-:Y:S02]  /*2ac0*/  @P0 R2UR UR8, R2 ;  /* 0x00000000020802ca */ /* 0x000fe400000e0000 */
[----:B------:R-:W-:-:S02]  /*2ad0*/  PRMT R0, RZ, 0x654, R0 ;  /* 0x00000654ff007816 */ /* 0x000fc40000000000 */
[----:B------:R-:W-:Y:S02]  /*2ae0*/  @P0 R2UR UR4, R4 ;  /* 0x00000000040402ca */ /* 0x000fe400000e0000 */
[----:B------:R1:W-:Y:S03]  /*2af0*/  SYNCS.ARRIVE.TRANS64.RED.A1T0 RZ, [R0+URZ], RZ ;  /* 0x000000ff00ff79a7 */ /* 0x0003e600081004ff */
[----:B------:R-:W-:-:S04]  /*2b00*/  @UP1 UMOV UR37, UR5 ;  /* 0x0000000500251c82 */ /* 0x000fc80008000000 */
[----:B------:R-:W-:-:S04]  /*2b10*/  @UP1 UMOV UR38, UR8 ;  /* 0x0000000800261c82 */ /* 0x000fc80008000000 */
[----:B------:R-:W-:Y:S01]  /*2b20*/  @UP1 UMOV UR36, UR4 ;  /* 0x0000000400241c82 */ /* 0x000fe20008000000 */
[----:B------:R-:W-:Y:S05]  /*2b30*/  BRA.U !UP0, `(.L_x_41) ;  /* 0x0000000108d47547 */ /* 0x000fea000b800000 */
[----:B------:R-:W2:Y:S01]  /*2b40*/  LDCU.128 UR12, c[0x0][0xb10] ;  /* 0x00016200ff0c77ac */ /* 0x000ea20008000c00 */
[----:B------:R-:W3:Y:S01]  /*2b50*/  LDCU UR28, c[0x0][0xb20] ;  /* 0x00016400ff1c77ac */ /* 0x000ee20008000800 */
[----:B------:R-:W4:Y:S01]  /*2b60*/  LDCU UR20, c[0x0][0xb0c] ;  /* 0x00016180ff1477ac */ /* 0x000f220008000800 */
[----:B------:R-:W1:Y:S01]  /*2b70*/  LDCU.64 UR10, c[0x0][0xb28] ;  /* 0x00016500ff0a77ac */ /* 0x000e620008000a00 */
[----:B------:R-:W-:Y:S02]  /*2b80*/  UISETP.NE.AND UP3, UPT, UR42, 0x1, UPT ;  /* 0x000000012a00788c */ /* 0x000fe4000bf65270 */
[----:B--2---:R-:W-:Y:S02]  /*2b90*/  UIMAD.WIDE.U32 UR8, UR39, UR15, URZ ;  /* 0x0000000f270872a5 */ /* 0x004fe4000f8e00ff */
[----:B------:R-:W-:Y:S02]  /*2ba0*/  UIMAD.WIDE.U32 UR4, UR40, UR12, URZ ;  /* 0x0000000c280472a5 */ /* 0x000fe4000f8e00ff */
[----:B------:R-:W-:-:S02]  /*2bb0*/  UISETP.NE.AND UP0, UPT, UR14, 0x1, UPT ;  /* 0x000000010e00788c */ /* 0x000fc4000bf05270 */
[----:B------:R-:W-:Y:S01]  /*2bc0*/  UIMAD.WIDE.U32 UR22, UR37, UR15, URZ ;  /* 0x0000000f251672a5 */ /* 0x000fe2000f8e00ff */
[----:B------:R-:W-:Y:S02]  /*2bd0*/  UMOV UR8, UR9 ;  /* 0x0000000900087c82 */ /* 0x000fe40008000000 */
[----:B------:R-:W-:Y:S01]  /*2be0*/  UMOV UR4, UR5 ;  /* 0x0000000500047c82 */ /* 0x000fe20008000000 */
[----:B---3--:R-:W-:Y:S02]  /*2bf0*/  USHF.R.U32.HI UR8, URZ, UR28, UR8 ;  /* 0x0000001cff087299 */ /* 0x008fe40008011608 */
[----:B----4-:R-:W-:Y:S02]  /*2c00*/  UISETP.NE.AND UP2, UPT, UR20, 0x1, UPT ;  /* 0x000000011400788c */ /* 0x010fe4000bf45270 */
[----:B------:R-:W-:Y:S02]  /*2c10*/  USHF.R.U32.HI UR4, URZ, UR13, UR4 ;  /* 0x0000000dff047299 */ /* 0x000fe40008011604 */
[----:B------:R-:W-:-:S02]  /*2c20*/  USEL UR5, UR39, UR8, !UP0 ;  /* 0x0000000827057287 */ /* 0x000fc4000c000000 */
[----:B------:R-:W-:Y:S02]  /*2c30*/  USEL UR8, UR40, UR4, !UP2 ;  /* 0x0000000428087287 */ /* 0x000fe4000d000000 */
[----:B-1----:R-:W-:Y:S01]  /*2c40*/  UIMAD.WIDE.U32 UR16, UR5, UR10, URZ ;  /* 0x0000000a051072a5 */ /* 0x002fe2000f8e00ff */
[----:B------:R-:W-:Y:S01]  /*2c50*/  UMOV UR4, UR23 ;  /* 0x0000001700047c82 */ /* 0x000fe20008000000 */
[----:B------:R-:W-:Y:S02]  /*2c60*/  UIMAD.WIDE.U32 UR18, UR38, UR12, URZ ;  /* 0x0000000c261272a5 */ /* 0x000fe4000f8e00ff */
[----:B------:R-:W-:-:S03]  /*2c70*/  UIMAD.WIDE.U32 UR22, UR8, UR10, URZ ;  /* 0x0000000a081672a5 */ /* 0x000fc6000f8e00ff */
[----:B------:R-:W-:Y:S01]  /*2c80*/  UMOV UR16, UR17 ;  /* 0x0000001100107c82 */ /* 0x000fe20008000000 */
[----:B------:R-:W-:Y:S02]  /*2c90*/  USHF.R.U32.HI UR4, URZ, UR28, UR4 ;  /* 0x0000001cff047299 */ /* 0x000fe40008011604 */
[----:B------:R-:W-:Y:S01]  /*2ca0*/  @UP3 USHF.R.U32.HI UR5, URZ, UR11, UR16 ;  /* 0x0000000bff053299 */ /* 0x000fe20008011610 */
[----:B------:R-:W-:Y:S01]  /*2cb0*/  UMOV UR18, UR19 ;  /* 0x0000001300127c82 */ /* 0x000fe20008000000 */
[----:B------:R-:W-:Y:S01]  /*2cc0*/  UMOV UR22, UR23 ;  /* 0x0000001700167c82 */ /* 0x000fe20008000000 */
[----:B------:R-:W-:Y:S02]  /*2cd0*/  USHF.R.U32.HI UR13, URZ, UR13, UR18 ;  /* 0x0000000dff0d7299 */ /* 0x000fe40008011612 */
[----:B------:R-:W-:Y:S02]  /*2ce0*/  USEL UR4, UR37, UR4, !UP0 ;  /* 0x0000000425047287 */ /* 0x000fe4000c000000 */
[----:B------:R-:W-:-:S02]  /*2cf0*/  @UP3 USHF.R.U32.HI UR8, URZ, UR11, UR22 ;  /* 0x0000000bff083299 */ /* 0x000fc40008011616 */
[----:B------:R-:W-:Y:S02]  /*2d00*/  UIMAD UR9, UR42, UR5, URZ ;  /* 0x000000052a0972a4 */ /* 0x000fe4000f8e02ff */
[----:B------:R-:W-:Y:S02]  /*2d10*/  USEL UR5, UR38, UR13, !UP2 ;  /* 0x0000000d26057287 */ /* 0x000fe4000d000000 */
[----:B------:R-:W-:Y:S02]  /*2d20*/  UIMAD UR12, UR42, UR8, URZ ;  /* 0x000000082a0c72a4 */ /* 0x000fe4000f8e02ff */
[----:B------:R-:W-:Y:S02]  /*2d30*/  UISETP.GE.AND UP0, UPT, UR4, UR9, UPT ;  /* 0x000000090400728c */ /* 0x000fe4000bf06270 */
[----:B------:R-:W-:Y:S02]  /*2d40*/  UIMAD.WIDE.U32 UR16, UR4, UR10, URZ ;  /* 0x0000000a041072a5 */ /* 0x000fe4000f8e00ff */
[----:B------:R-:W-:-:S02]  /*2d50*/  UISETP.GE.OR UP0, UPT, UR5, UR12, UP0 ;  /* 0x0000000c0500728c */ /* 0x000fc40008706670 */
        /* <DEDUP_REMOVED lines=19> */
.L_x_41:
[----:B------:R-:W2:Y:S02]  /*2e90*/  LDCU UR4, c[0x0][0xb30] ;  /* 0x00016600ff0477ac */ /* 0x000ea40008000800 */
[----:B--2---:R-:W-:-:S09]  /*2ea0*/  UISETP.NE.AND UP0, UPT, UR4, 0x1, UPT ;  /* 0x000000010400788c */ /* 0x004fd2000bf05270 */
        /* <DEDUP_REMOVED lines=14> */
[----:B------:R-:W-:Y:S02]  /*2f90*/  UIADD3 UR8, UPT, UPT, UR5, -UR4, URZ ;  /* 0x8000000405087290 */ /* 0x000fe4000fffe0ff */
[----:B------:R-:W-:Y:S02]  /*2fa0*/  UIADD3 UR4, UPT, UPT, -UR5, UR4, URZ ;  /* 0x0000000405047290 */ /* 0x000fe4000fffe1ff */
[----:B------:R-:W-:Y:S02]  /*2fb0*/  UIMAD UR37, UR8, UR14, UR37 ;  /* 0x0000000e082572a4 */ /* 0x000fe4000f8e0225 */
[----:B------:R-:W-:-:S12]  /*2fc0*/  UIMAD UR38, UR4, UR10, UR38 ;  /* 0x0000000a042672a4 */ /* 0x000fd8000f8e0226 */
.L_x_42:
[----:B------:R-:W-:Y:S01]  /*2fd0*/  VIADD R11, R11, 0x1 ;  /* 0x000000010b0b7836 */ /* 0x000fe20000000000 */
[----:B------:R-:W-:Y:S01]  /*2fe0*/  PLOP3.LUT P1, PT, PT, PT, PT, 0x80, 0x8 ;  /* 0x000000000008781c */ /* 0x000fe20003f2f070 */
[----:B------:R-:W-:Y:S02]  /*2ff0*/  UIADD3 UR20, UPT, UPT, UR38, UR61, URZ ;  /* 0x0000003d26147290 */ /* 0x000fe4000fffe0ff */
[----:B------:R-:W-:Y:S01]  /*3000*/  UIADD3 UR28, UPT, UPT, UR37, UR62, URZ ;  /* 0x0000003e251c7290 */ /* 0x000fe2000fffe0ff */
[----:B------:R-:W-:-:S04]  /*3010*/  ISETP.NE.AND P0, PT, R11, 0x2, PT ;  /* 0x000000020b00780c */ /* 0x000fc80003f05270 */
[----:B------:R-:W-:Y:S02]  /*3020*/  SEL R3, RZ, 0x1, P0 ;  /* 0x00000001ff037807 */ /* 0x000fe40000000000 */
[----:B------:R-:W-:Y:S02]  /*3030*/  SEL R11, R11, RZ, P0 ;  /* 0x000000ff0b0b7207 */ /* 0x000fe40000000000 */
[----:B------:R-:W-:Y:S01]  /*3040*/  LOP3.LUT R10, R10, R3, RZ, 0x3c, !PT ;  /* 0x000000030a0a7212 */ /* 0x000fe200078e3cff */
[----:B------:R-:W-:Y:S06]  /*3050*/  BRA.U UP1, `(.L_x_43) ;  /* 0xfffffff1011c7547 */ /* 0x000fec000b83ffff */
[----:B------:R-:W-:Y:S01]  /*3060*/  UIADD3 UR8, UPT, UPT, UR6, 0x1a0, URZ ;  /* 0x000001a006087890 */ /* 0x000fe2000fffe0ff */
[----:B------:R-:W-:-:S03]  /*3070*/  SHF.L.U32 R3, R12, 0x1f, RZ ;  /* 0x0000001f0c037819 */ /* 0x000fc600000006ff */
[----:B------:R-:W-:-:S09]  /*3080*/  ULEA UR4, UR7, UR8, 0x3 ;  /* 0x0000000807047291 */ /* 0x000fd2000f8e18ff */
[----:B------:R-:W2:Y:S02]  /*3090*/  SYNCS.PHASECHK.TRANS64.TRYWAIT P0, [UR4], R3 ;  /* 0x00000003ff0075a7 */ /* 0x000ea40008001104 */
[----:B--2---:R-:W-:Y:S05]  /*30a0*/  @!P0 BRA `(.L_x_44) ;  /* 0x0000007000488947 */ /* 0x004fea0003800000 */
.L_x_177:
[----:B------:R-:W-:-:S04]  /*30b0*/  UIADD3 UR4, UPT, UPT, UR7, 0x1, URZ ;  /* 0x0000000107047890 */ /* 0x000fc8000fffe0ff */
[----:B------:R-:W-:-:S04]  /*30c0*/  UISETP.NE.AND UP0, UPT, UR4, 0x34, UPT ;  /* 0x000000340400788c */ /* 0x000fc8000bf05270 */
[----:B------:R-:W-:Y:S02]  /*30d0*/  USEL UR6, URZ, 0x1, UP0 ;  /* 0x00000001ff067887 */ /* 0x000fe40008000000 */
[----:B------:R-:W-:-:S04]  /*30e0*/  USEL UR4, UR4, URZ, UP0 ;  /* 0x000000ff04047287 */ /* 0x000fc80008000000 */
[----:B------:R-:W-:Y:S01]  /*30f0*/  ULEA UR5, UR4, UR8, 0x3 ;  /* 0x0000000804057291 */ /* 0x000fe2000f8e18ff */
[----:B------:R-:W-:-:S04]  /*3100*/  LOP3.LUT R2, R12, UR6, RZ, 0x3c, !PT ;  /* 0x000000060c027c12 */ /* 0x000fc8000f8e3cff */
[----:B-1----:R-:W-:-:S04]  /*3110*/  SHF.L.U32 R3, R2, 0x1f, RZ ;  /* 0x0000001f02037819 */ /* 0x002fc800000006ff */
[----:B------:R-:W1:Y:S02]  /*3120*/  SYNCS.PHASECHK.TRANS64.TRYWAIT P0, [UR5], R3 ;  /* 0x00000003ff0075a7 */ /* 0x000e640008001105 */
[----:B-1----:R-:W-:Y:S05]  /*3130*/  @!P0 BRA `(.L_x_45) ;  /* 0x00000070003c8947 */ /* 0x002fea0003800000 */
.L_x_179:
        /* <DEDUP_REMOVED lines=9> */
.L_x_181:
        /* <DEDUP_REMOVED lines=9> */
.L_x_183:
        /* <DEDUP_REMOVED lines=9> */
.L_x_185:
        /* <DEDUP_REMOVED lines=9> */
.L_x_187:
        /* <DEDUP_REMOVED lines=9> */
.L_x_189:
        /* <DEDUP_REMOVED lines=9> */
.L_x_191:
        /* <DEDUP_REMOVED lines=9> */
.L_x_193:
        /* <DEDUP_REMOVED lines=9> */
.L_x_195:
        /* <DEDUP_REMOVED lines=9> */
.L_x_197:
        /* <DEDUP_REMOVED lines=9> */
.L_x_199:
        /* <DEDUP_REMOVED lines=9> */
.L_x_201:
        /* <DEDUP_REMOVED lines=9> */
.L_x_203:
        /* <DEDUP_REMOVED lines=9> */
.L_x_205:
        /* <DEDUP_REMOVED lines=9> */
.L_x_207:
        /* <DEDUP_REMOVED lines=9> */
.L_x_209:
        /* <DEDUP_REMOVED lines=9> */
.L_x_211:
        /* <DEDUP_REMOVED lines=9> */
.L_x_213:
        /* <DEDUP_REMOVED lines=9> */
.L_x_215:
        /* <DEDUP_REMOVED lines=9> */
.L_x_217:
        /* <DEDUP_REMOVED lines=9> */
.L_x_219:
        /* <DEDUP_REMOVED lines=9> */
.L_x_221:
        /* <DEDUP_REMOVED lines=9> */
.L_x_223:
        /* <DEDUP_REMOVED lines=9> */
.L_x_225:
        /* <DEDUP_REMOVED lines=9> */
.L_x_227:
        /* <DEDUP_REMOVED lines=9> */
.L_x_229:
        /* <DEDUP_REMOVED lines=9> */
.L_x_231:
        /* <DEDUP_REMOVED lines=9> */
.L_x_233:
        /* <DEDUP_REMOVED lines=9> */
.L_x_235:
        /* <DEDUP_REMOVED lines=9> */
.L_x_237:
        /* <DEDUP_REMOVED lines=9> */
.L_x_239:
        /* <DEDUP_REMOVED lines=9> */
.L_x_241:
        /* <DEDUP_REMOVED lines=9> */
.L_x_243:
        /* <DEDUP_REMOVED lines=9> */
.L_x_245:
        /* <DEDUP_REMOVED lines=9> */
.L_x_247:
        /* <DEDUP_REMOVED lines=9> */
.L_x_249:
        /* <DEDUP_REMOVED lines=9> */
.L_x_251:
        /* <DEDUP_REMOVED lines=9> */
.L_x_253:
        /* <DEDUP_REMOVED lines=9> */
.L_x_255:
        /* <DEDUP_REMOVED lines=9> */
.L_x_257:
        /* <DEDUP_REMOVED lines=9> */
.L_x_259:
        /* <DEDUP_REMOVED lines=9> */
.L_x_261:
        /* <DEDUP_REMOVED lines=9> */
.L_x_263:
        /* <DEDUP_REMOVED lines=9> */
.L_x_265:
        /* <DEDUP_REMOVED lines=9> */
.L_x_267:
        /* <DEDUP_REMOVED lines=9> */
.L_x_269:
        /* <DEDUP_REMOVED lines=9> */
.L_x_271:
        /* <DEDUP_REMOVED lines=9> */
.L_x_273:
        /* <DEDUP_REMOVED lines=9> */
.L_x_275:
        /* <DEDUP_REMOVED lines=9> */
.L_x_277:
[----:B------:R-:W-:-:S04]  /*4cd0*/  UIADD3 UR4, UPT, UPT, UR4, 0x1, URZ ;  /* 0x0000000104047890 */ /* 0x000fc8000fffe0ff */
[----:B------:R-:W-:-:S04]  /*4ce0*/  UISETP.NE.AND UP0, UPT, UR4, 0x34, UPT ;  /* 0x000000340400788c */ /* 0x000fc8000bf05270 */
[----:B------:R-:W-:Y:S02]  /*4cf0*/  USEL UR5, URZ, 0x1, UP0 ;  /* 0x00000001ff057887 */ /* 0x000fe40008000000 */
[----:B------:R-:W-:-:S04]  /*4d00*/  USEL UR4, UR4, URZ, UP0 ;  /* 0x000000ff04047287 */ /* 0x000fc80008000000 */
[----:B------:R-:W-:Y:S01]  /*4d10*/  ULEA UR4, UR4, UR8, 0x3 ;  /* 0x0000000804047291 */ /* 0x000fe2000f8e18ff */
[----:B-1----:R-:W-:-:S04]  /*4d20*/  LOP3.LUT R3, R2, UR5, RZ, 0x3c, !PT ;  /* 0x0000000502037c12 */ /* 0x002fc8000f8e3cff */
[----:B------:R-:W-:Y:S01]  /*4d30*/  SHF.L.U32 R3, R3, 0x1f, RZ ;  /* 0x0000001f03037819 */ /* 0x000fe200000006ff */
[----:B------:R-:W-:-:S07]  /*4d40*/  IMAD.U32 R0, RZ, RZ, UR4 ;  /* 0x00000004ff007e24 */ /* 0x000fce000f8e00ff */
.L_x_95:
[----:B-1----:R1:W2:Y:S02]  /*4d50*/  SYNCS.PHASECHK.TRANS64.TRYWAIT P0, [R0+URZ], R3 ;  /* 0x00000003000075a7 */ /* 0x0022a400080011ff */
[----:B--2---:R-:W-:Y:S05]  /*4d60*/  @!P0 NANOSLEEP.SYNCS 0x989680 ;  /* 0x009896800000895d */ /* 0x004fea0003900000 */
[----:B------:R-:W2:Y:S02]  /*4d70*/  @!P0 SYNCS.PHASECHK.TRANS64 P0, [R0+URZ], R3 ;  /* 0x00000003000085a7 */ /* 0x000ea400080010ff */
[----:B--2---:R-:W-:Y:S05]  /*4d80*/  @P0 EXIT ;  /* 0x000000000000094d */ /* 0x004fea0003800000 */
[----:B------:R-:W-:Y:S05]  /*4d90*/  BRA `(.L_x_95) ;  /* 0xfffffffc00ec7947 */ /* 0x000fea000383ffff */
.L_x_23:
[----:B------:R-:W-:-:S04]  /*4da0*/  UISETP.NE.AND UP0, UPT, UR45, URZ, UPT ;  /* 0x000000ff2d00728c */ /* 0x000fc8000bf05270 */
[----:B------:R-:W-:-:S09]  /*4db0*/  UISETP.NE.OR UP0, UPT, UR25, 0x1, UP0 ;  /* 0x000000011900788c */ /* 0x000fd20008705670 */
[----:B------:R-:W-:Y:S05]  /*4dc0*/  BRA.U UP0, `(.L_x_96) ;  /* 0x0000000500487547 */ /* 0x000fea000b800000 */
[----:B------:R-:W-:Y:S01]  /*4dd0*/  ISETP.GE.U32.AND P2, PT, R0, 0x8, PT ;  /* 0x000000080000780c */ /* 0x000fe20003f46070 */
[----:B------:R-:W-:Y:S01]  /*4de0*/  IMAD.MOV.U32 R12, RZ, RZ, 0x1 ;  /* 0x00000001ff0c7424 */ /* 0x000fe200078e00ff */
[----:B------:R-:W-:Y:S02]  /*4df0*/  CS2R R10, SRZ ;  /* 0x00000000000a7805 */ /* 0x000fe4000001ff00 */
[----:B------:R-:W-:Y:S01]  /*4e00*/  CS2R R8, SRZ ;  /* 0x0000000000087805 */ /* 0x000fe2000001ff00 */
[----:B------:R-:W-:Y:S01]  /*4e10*/  UMOV UR6, 0x400 ;  /* 0x0000040000067882 */ /* 0x000fe20000000000 */
[----:B------:R-:W-:Y:S01]  /*4e20*/  UMOV UR5, URZ ;  /* 0x000000ff00057c82 */ /* 0x000fe20008000000 */
[----:B------:R-:W-:-:S12]  /*4e30*/  ULEA UR6, UR45, UR6, 0x18 ;  /* 0x000000062d067291 */ /* 0x000fd8000f8ec0ff */
.L_x_100:
[----:B------:R-:W-:Y:S02]  /*4e40*/  LEA R2, R8, UR6, 0x3 ;  /* 0x0000000608027c11 */ /* 0x000fe4000f8e18ff */
[----:B------:R-:W-:-:S03]  /*4e50*/  SHF.L.U32 R5, R9, 0x1f, RZ ;  /* 0x0000001f09057819 */ /* 0x000fc600000006ff */
[----:B------:R-:W-:Y:S01]  /*4e60*/  VIADD R4, R2, 0x3e0 ;  /* 0x000003e002047836 */ /* 0x000fe20000000000 */
[----:B------:R-:W2:Y:S02]  /*4e70*/  SYNCS.PHASECHK.TRANS64.TRYWAIT P0, [R2+URZ+0x3d0], R5 ;  /* 0x0003d005020075a7 */ /* 0x000ea400080011ff */
[----:B--2---:R-:W-:Y:S05]  /*4e80*/  @!P0 BRA `(.L_x_97) ;  /* 0x0000006400988947 */ /* 0x004fea0003800000 */
.L_x_278:
[----:B------:R-:W-:Y:S01]  /*4e90*/  ULEA UR4, UR5, UR6, 0x3 ;  /* 0x0000000605047291 */ /* 0x000fe2000f8e18ff */
[----:B------:R-:W-:Y:S02]  /*4ea0*/  PRMT R4, RZ, 0x654, R4 ;  /* 0x00000654ff047816 */ /* 0x000fe40000000004 */
[----:B--2---:R-:W-:Y:S01]  /*4eb0*/  SHF.L.U32 R5, R12, 0x1f, RZ ;  /* 0x0000001f0c057819 */ /* 0x004fe200000006ff */
[----:B------:R-:W-:Y:S01]  /*4ec0*/  UIADD3 UR7, UPT, UPT, UR4, 0x370, URZ ;  /* 0x0000037004077890 */ /* 0x000fe2000fffe0ff */
[----:B------:R2:W-:Y:S05]  /*4ed0*/  SYNCS.ARRIVE.TRANS64.RED.A1T0 RZ, [R4+URZ], RZ ;  /* 0x000000ff04ff79a7 */ /* 0x0005ea00081004ff */
[----:B------:R-:W-:Y:S01]  /*4ee0*/  IMAD.U32 R7, RZ, RZ, UR7 ;  /* 0x00000007ff077e24 */ /* 0x000fe2000f8e00ff */
[----:B------:R-:W3:Y:S04]  /*4ef0*/  SYNCS.PHASECHK.TRANS64.TRYWAIT P0, [UR4+0x380], R5 ;  /* 0x00038005ff0075a7 */ /* 0x000ee80008001104 */
[----:B------:R-:W-:Y:S01]  /*4f00*/  PRMT R6, R0, 0x654, R7 ;  /* 0x0000065400067816 */ /* 0x000fe20000000007 */
[----:B--2---:R-:W-:Y:S01]  /*4f10*/  @!P2 IMAD.MOV.U32 R4, RZ, RZ, 0x10 ;  /* 0x00000010ff04a424 */ /* 0x004fe200078e00ff */
[----:B---3--:R-:W-:Y:S06]  /*4f20*/  @!P0 BRA `(.L_x_98) ;  /* 0x0000006400848947 */ /* 0x008fec0003800000 */
.L_x_280:
[----:B------:R-:W-:Y:S01]  /*4f30*/  ULEA UR8, UR5, UR6, 0x4 ;  /* 0x0000000605087291 */ /* 0x000fe2000f8e20ff */
[----:B------:R-:W-:Y:S01]  /*4f40*/  SEL R3, R6, R3, !P2 ;  /* 0x0000000306037207 */ /* 0x000fe20005000000 */
[----:B------:R-:W-:Y:S01]  /*4f50*/  UIADD3 UR9, UPT, UPT, UR4, 0x370, URZ ;  /* 0x0000037004097890 */ /* 0x000fe2000fffe0ff */
[----:B--2---:R-:W-:Y:S01]  /*4f60*/  LEA R2, R11, UR6, 0x3 ;  /* 0x000000060b027c11 */ /* 0x004fe2000f8e18ff */
[----:B------:R-:W-:Y:S01]  /*4f70*/  UIADD3 UR8, UPT, UPT, UR8, 0x400, URZ ;  /* 0x0000040008087890 */ /* 0x000fe2000fffe0ff */
[----:B------:R-:W-:Y:S01]  /*4f80*/  SHF.L.U32 R5, R10, 0x1f, RZ ;  /* 0x0000001f0a057819 */ /* 0x000fe200000006ff */
[----:B------:R2:W-:Y:S01]  /*4f90*/  @!P2 SYNCS.ARRIVE.TRANS64.RED RZ, [R3+URZ], R4 ;  /* 0x0000000403ffa9a7 */ /* 0x0005e200080004ff */
[----:B------:R-:W-:Y:S01]  /*4fa0*/  UIADD3 UR4, UPT, UPT, UR5, 0x1, URZ ;  /* 0x0000000105047890 */ /* 0x000fe2000fffe0ff */
[----:B------:R-:W-:-:S03]  /*4fb0*/  VIADD R8, R8, 0x1 ;  /* 0x0000000108087836 */ /* 0x000fc60000000000 */
[----:B------:R-:W-:Y:S02]  /*4fc0*/  UISETP.NE.AND UP0, UPT, UR4, 0x2, UPT ;  /* 0x000000020400788c */ /* 0x000fe4000bf05270 */
[----:B------:R-:W-:Y:S06]  /*4fd0*/  UGETNEXTWORKID.BROADCAST [UR8], [UR9] ;  /* 0x00000000080073ca */ /* 0x000fec0008000100 */
[----:B------:R-:W-:Y:S01]  /*4fe0*/  USEL UR7, URZ, 0x1, UP0 ;  /* 0x00000001ff077887 */ /* 0x000fe20008000000 */
[----:B------:R-:W-:Y:S01]  /*4ff0*/  ISETP.NE.AND P0, PT, R8, 0x2, PT ;  /* 0x000000020800780c */ /* 0x000fe20003f05270 */
[----:B------:R-:W-:Y:S01]  /*5000*/  USEL UR5, UR4, URZ, UP0 ;  /* 0x000000ff04057287 */ /* 0x000fe20008000000 */
[----:B------:R-:W3:Y:S03]  /*5010*/  SYNCS.PHASECHK.TRANS64.TRYWAIT P1, [R2+URZ+0x370], R5 ;  /* 0x00037005020075a7 */ /* 0x000ee600080211ff */
[----:B------:R-:W-:Y:S01]  /*5020*/  LOP3.LUT R12, R12, UR7, RZ, 0x3c, !PT ;  /* 0x000000070c0c7c12 */ /* 0x000fe2000f8e3cff */
[----:B--23--:R-:W-:Y:S07]  /*5030*/  @!P1 BRA `(.L_x_99) ;  /* 0x0000006400589947 */ /* 0x00cfee0003800000 */
.L_x_281:
[C---:B------:R-:W-:Y:S01]  /*5040*/  LEA R4, R11.reuse, UR6, 0x4 ;  /* 0x000000060b047c11 */ /* 0x040fe2000f8e20ff */
[----:B--2---:R-:W-:Y:S01]  /*5050*/  VIADD R2, R2, 0x380 ;  /* 0x0000038002027836 */ /* 0x004fe20000000000 */
[----:B------:R-:W-:Y:S01]  /*5060*/  SEL R8, R8, RZ, P0 ;  /* 0x000000ff08087207 */ /* 0x000fe20000000000 */
[----:B------:R-:W-:-:S03]  /*5070*/  VIADD R11, R11, 0x1 ;  /* 0x000000010b0b7836 */ /* 0x000fc60000000000 */
[----:B------:R-:W2:Y:S01]  /*5080*/  LDS.128 R4, [R4+0x400] ;  /* 0x0004000004047984 */ /* 0x000ea20000000c00 */
[----:B------:R-:W-:Y:S02]  /*5090*/  PRMT R2, RZ, 0x654, R2 ;  /* 0x00000654ff027816 */ /* 0x000fe40000000002 */
[C---:B------:R-:W-:Y:S01]  /*50a0*/  ISETP.NE.AND P1, PT, R11.reuse, 0x2, PT ;  /* 0x000000020b00780c */ /* 0x040fe20003f25270 */
[----:B------:R-:W-:Y:S01]  /*50b0*/  @!PT LDS RZ, [RZ] ;  /* 0x00000000fffff984 */ /* 0x000fe20000000800 */
[----:B------:R-:W-:Y:S01]  /*50c0*/  @!PT LDS RZ, [RZ] ;  /* 0x00000000fffff984 */ /* 0x000fe20000000800 */
[----:B------:R-:W-:Y:S01]  /*50d0*/  @!PT LDS RZ, [RZ] ;  /* 0x00000000fffff984 */ /* 0x000fe20000000800 */
[----:B------:R-:W-:Y:S01]  /*50e0*/  @!PT LDS RZ, [RZ] ;  /* 0x00000000fffff984 */ /* 0x000fe20000000800 */
[----:B------:R3:W-:Y:S06]  /*50f0*/  MEMBAR.ALL.CTA ;  /* 0x0000000000007992 */ /* 0x0007ec0000008000 */
[----:B---3--:R-:W3:Y:S01]  /*5100*/  FENCE.VIEW.ASYNC.S ;  /* 0x00000000000073c6 */ /* 0x008ee20000000000 */
[----:B------:R-:W-:Y:S01]  /*5110*/  SEL R11, R11, RZ, P1 ;  /* 0x000000ff0b0b7207 */ /* 0x000fe20000800000 */
[----:B---3--:R3:W-:Y:S01]  /*5120*/  SYNCS.ARRIVE.TRANS64.RED.A1T0 RZ, [R2+URZ], RZ ;  /* 0x000000ff02ff79a7 */ /* 0x0087e200081004ff */
[----:B--2---:R-:W-:-:S02]  /*5130*/  LOP3.LUT P3, RZ, R6, 0x1, RZ, 0xc0, !PT ;  /* 0x0000000106ff7812 */ /* 0x004fc4000786c0ff */
[----:B------:R-:W-:-:S04]  /*5140*/  SEL R5, RZ, 0x1, P1 ;  /* 0x00000001ff057807 */ /* 0x000fc80000800000 */
[----:B------:R-:W-:Y:S02]  /*5150*/  LOP3.LUT R10, R10, R5, RZ, 0x3c, !PT ;  /* 0x000000050a0a7212 */ /* 0x000fe400078e3cff */
[----:B---3--:R-:W-:-:S04]  /*5160*/  SEL R2, RZ, 0x1, P0 ;  /* 0x00000001ff027807 */ /* 0x008fc80000000000 */
[----:B------:R-:W-:Y:S01]  /*5170*/  LOP3.LUT R9, R9, R2, RZ, 0x3c, !PT ;  /* 0x0000000209097212 */ /* 0x000fe200078e3cff */
[----:B------:R-:W-:Y:S06]  /*5180*/  @P3 BRA `(.L_x_100) ;  /* 0xfffffffc002c3947 */ /* 0x000fec000383ffff */
[----:B------:R-:W-:Y:S01]  /*5190*/  ULEA UR4, UR5, UR6, 0x3 ;  /* 0x0000000605047291 */ /* 0x000fe2000f8e18ff */
[----:B------:R-:W-:-:S08]  /*51a0*/  SHF.L.U32 R3, R12, 0x1f, RZ ;  /* 0x0000001f0c037819 */ /* 0x000fd000000006ff */
[----:B------:R-:W2:Y:S02]  /*51b0*/  SYNCS.PHASECHK.TRANS64 P0, [UR4+0x380], R3 ;  /* 0x00038003ff0075a7 */ /* 0x000ea40008001004 */
[----:B--2---:R-:W-:Y:S05]  /*51c0*/  @P0 BRA `(.L_x_101) ;  /* 0x0000000000080947 */ /* 0x004fea0003800000 */
[----:B------:R-:W2:Y:S02]  /*51d0*/  SYNCS.PHASECHK.TRANS64.TRYWAIT P0, [UR4+0x380], R3 ;  /* 0x00038003ff0075a7 */ /* 0x000ea40008001104 */
[----:B--2---:R-:W-:Y:S05]  /*51e0*/  @!P0 BRA `(.L_x_102) ;  /* 0x0000006400008947 */ /* 0x004fea0003800000 */
.L_x_101:
[----:B------:R-:W-:-:S04]  /*51f0*/  UIADD3 UR7, UPT, UPT, UR5, 0x1, URZ ;  /* 0x0000000105077890 */ /* 0x000fc8000fffe0ff */
[----:B------:R-:W-:-:S04]  /*5200*/  UISETP.NE.AND UP0, UPT, UR7, 0x2, UPT ;  /* 0x000000020700788c */ /* 0x000fc8000bf05270 */
[----:B------:R-:W-:Y:S02]  /*5210*/  USEL UR8, URZ, 0x1, UP0 ;  /* 0x00000001ff087887 */ /* 0x000fe40008000000 */
[----:B------:R-:W-:-:S04]  /*5220*/  USEL UR7, UR7, URZ, UP0 ;  /* 0x000000ff07077287 */ /* 0x000fc80008000000 */
[----:B------:R-:W-:Y:S01]  /*5230*/  ULEA UR7, UR7, UR6, 0x3 ;  /* 0x0000000607077291 */ /* 0x000fe2000f8e18ff */
[----:B--2---:R-:W-:-:S04]  /*5240*/  LOP3.LUT R3, R12, UR8, RZ, 0x3c, !PT ;  /* 0x000000080c037c12 */ /* 0x004fc8000f8e3cff */
[----:B------:R-:W-:-:S04]  /*5250*/  SHF.L.U32 R0, R3, 0x1f, RZ ;  /* 0x0000001f03007819 */ /* 0x000fc800000006ff */
[----:B------:R-:W2:Y:S02]  /*5260*/  SYNCS.PHASECHK.TRANS64 P0, [UR7+0x380], R0 ;  /* 0x00038000ff0075a7 */ /* 0x000ea40008001007 */
[----:B-12---:R-:W-:Y:S05]  /*5270*/  @P0 EXIT ;  /* 0x000000000000094d */ /* 0x006fea0003800000 */
[----:B------:R-:W-:Y:S02]  /*5280*/  SHF.L.U32 R3, R3, 0x1f, RZ ;  /* 0x0000001f03037819 */ /* 0x000fe400000006ff */
[----:B------:R-:W-:-:S07]  /*5290*/  MOV R0, UR7 ;  /* 0x0000000700007c02 */ /* 0x000fce0008000f00 */
.L_x_103:
[----:B-1----:R1:W2:Y:S02]  /*52a0*/  SYNCS.PHASECHK.TRANS64.TRYWAIT P0, [R0+URZ+0x380], R3 ;  /* 0x00038003000075a7 */ /* 0x0022a400080011ff */
[----:B--2---:R-:W-:Y:S05]  /*52b0*/  @!P0 NANOSLEEP.SYNCS 0x989680 ;  /* 0x009896800000895d */ /* 0x004fea0003900000 */
[----:B------:R-:W2:Y:S02]  /*52c0*/  @!P0 SYNCS.PHASECHK.TRANS64 P0, [R0+URZ+0x380], R3 ;  /* 0x00038003000085a7 */ /* 0x000ea400080010ff */
[----:B--2---:R-:W-:Y:S05]  /*52d0*/  @P0 EXIT ;  /* 0x000000000000094d */ /* 0x004fea0003800000 */
[----:B------:R-:W-:Y:S05]  /*52e0*/  BRA `(.L_x_103) ;  /* 0xfffffffc00ec7947 */ /* 0x000fea000383ffff */
.L_x_96:
[----:B------:R-:W-:Y:S05]  /*52f0*/  BRA.U UP6, `(.L_x_104) ;  /* 0x0000001106847547 */ /* 0x000fea000b800000 */
[----:B------:R-:W-:Y:S01]  /*5300*/  UMOV UR4, 0x40 ;  /* 0x0000004000047882 */ /* 0x000fe20000000000 */
[----:B------:R-:W-:Y:S01]  /*5310*/  NOP ;  /* 0x0000000000007918 */ /* 0x000fe20000000000 */
[----:B------:R-:W-:Y:S01]  /*5320*/  ULEA UR5, UR45, UR4, 0x18 ;  /* 0x000000042d057291 */ /* 0x000fe2000f8ec0ff */
[----:B------:R-:W-:Y:S02]  /*5330*/  UMOV UR6, 0x400 ;  /* 0x0000040000067882 */ /* 0x000fe40000000000 */
[----:B------:R-:W-:-:S06]  /*5340*/  ULEA UR6, UR45, UR6, 0x18 ;  /* 0x000000062d067291 */ /* 0x000fcc000f8ec0ff */
[----:B------:R-:W2:Y:S02]  /*5350*/  LDS.U8 R0, [UR5+0x1c] ;  /* 0x00001c05ff007984 */ /* 0x000ea40008000000 */
[----:B--2---:R-:W-:-:S13]  /*5360*/  ISETP.NE.AND P0, PT, R0, RZ, PT ;  /* 0x000000ff0000720c */ /* 0x004fda0003f05270 */
[----:B------:R-:W-:Y:S05]  /*5370*/  @P0 BRA `(.L_x_105) ;  /* 0x0000000400080947 */ /* 0x000fea0003800000 */
[----:B------:R-:W-:Y:S02]  /*5380*/  UISETP.NE.U32.AND UP1, UPT, UR30, 0x1, UPT ;  /* 0x000000011e00788c */ /* 0x000fe4000bf25070 */
[----:B------:R-:W-:-:S07]  /*5390*/  UIADD3 UR7, UPT, UPT, UR5, 0x8, URZ ;  /* 0x0000000805077890 */ /* 0x000fce000fffe0ff */
[----:B------:R-:W-:Y:S05]  /*53a0*/  BRA.U !UP1, `(.L_x_106) ;  /* 0x00000001099c7547 */ /* 0x000fea000b800000 */
[----:B------:R-:W-:Y:S01]  /*53b0*/  ELECT P0, URZ, PT ;  /* 0x0000000000ff782f */ /* 0x000fe20003800000 */
[----:B------:R-:W-:-:S12]  /*53c0*/  BSSY B0, `(.L_x_106) ;  /* 0x0000025000007945 */ /* 0x000fd80003800000 */
[----:B------:R-:W-:Y:S05]  /*53d0*/  @!P0 BRA `(.L_x_107) ;  /* 0x00000000008c8947 */ /* 0x000fea0003800000 */
[----:B------:R-:W-:-:S05]  /*53e0*/  UMOV UR4, 0x10 ;  /* 0x0000001000047882 */ /* 0x000fca0000000000 */
[----:B------:R-:W-:Y:S04]  /*53f0*/  DEPBAR.LE SB2, 0x36 ;  /* 0x0000ad800000791a */ /* 0x000fe80000000000 */
[----:B------:R-:W2:Y:S02]  /*5400*/  UTCATOMSWS.2CTA.FIND_AND_SET.ALIGN UP0, UR4, UR4 ;  /* 0x00000004000475e3 */ /* 0x000ea40008200800 */
[----:B--2---:R-:W-:Y:S01]  /*5410*/  MOV R11, UR4 ;  /* 0x00000004000b7c02 */ /* 0x004fe20008000f00 */
[----:B------:R-:W-:Y:S06]  /*5420*/  BRA.U UP0, `(.L_x_108) ;  /* 0x0000000100187547 */ /* 0x000fec000b800000 */
.L_x_109:
[----:B------:R-:W-:Y:S05]  /*5430*/  NANOSLEEP 0x64 ;  /* 0x000000640000795d */ /* 0x000fea0003800000 */
[----:B------:R-:W-:-:S05]  /*5440*/  UMOV UR4, 0x10 ;  /* 0x0000001000047882 */ /* 0x000fca0000000000 */
[----:B------:R-:W-:Y:S04]  /*5450*/  DEPBAR.LE SB2, 0x36 ;  /* 0x0000ad800000791a */ /* 0x000fe80000000000 */
[----:B------:R-:W2:Y:S02]  /*5460*/  UTCATOMSWS.2CTA.FIND_AND_SET.ALIGN UP0, UR4, UR4 ;  /* 0x00000004000475e3 */ /* 0x000ea40008200800 */
[----:B--2---:R-:W-:Y:S01]  /*5470*/  MOV R11, UR4 ;  /* 0x00000004000b7c02 */ /* 0x004fe20008000f00 */
[----:B------:R-:W-:Y:S05]  /*5480*/  BRA.U !UP0, `(.L_x_109) ;  /* 0xfffffffd08e87547 */ /* 0x000fea000b83ffff */
.L_x_108:
[----:B------:R-:W2:Y:S01]  /*5490*/  LDS R7, [UR5+0x10] ;  /* 0x00001005ff077984 */ /* 0x000ea20008000800 */
[----:B------:R-:W-:Y:S01]  /*54a0*/  IMAD.U32 R5, RZ, RZ, UR6 ;  /* 0x00000006ff057e24 */ /* 0x000fe2000f8e00ff */
[----:B------:R-:W-:-:S03]  /*54b0*/  MOV R4, UR31 ;  /* 0x0000001f00047c02 */ /* 0x000fc60008000f00 */
[----:B------:R-:W-:Y:S01]  /*54c0*/  VIADD R5, R5, 0x420 ;  /* 0x0000042005057836 */ /* 0x000fe20000000000 */
[----:B--2---:R-:W-:-:S04]  /*54d0*/  SHF.L.U32 R7, R7, 0x1f, RZ ;  /* 0x0000001f07077819 */ /* 0x004fc800000006ff */
[----:B------:R-:W2:Y:S02]  /*54e0*/  SYNCS.PHASECHK.TRANS64.TRYWAIT P0, [UR5+0x8], R7 ;  /* 0x00000807ff0075a7 */ /* 0x000ea40008001105 */
[----:B--2---:R-:W-:Y:S05]  /*54f0*/  @P0 BRA `(.L_x_110) ;  /* 0x0000000000080947 */ /* 0x004fea0003800000 */
[----:B------:R-:W2:Y:S02]  /*5500*/  SYNCS.PHASECHK.TRANS64.TRYWAIT P0, [UR5+0x8], R7 ;  /* 0x00000807ff0075a7 */ /* 0x000ea40008001105 */
[----:B--2---:R-:W-:Y:S05]  /*5510*/  @!P0 BRA `(.L_x_111) ;  /* 0x00000060004c8947 */ /* 0x004fea0003800000 */
.L_x_110:
[----:B--2---:R-:W-:Y:S01]  /*5520*/  HFMA2 R0, -RZ, RZ, 0, 5.9604644775390625e-08 ;  /* 0x00000001ff007431 */ /* 0x004fe200000001ff */
[----:B------:R-:W-:Y:S01]  /*5530*/  UPRMT UR4, UR31, 0x654, UR7 ;  /* 0x000006541f047896 */ /* 0x000fe20008000007 */
[----:B------:R-:W-:Y:S01]  /*5540*/  IMAD.MOV.U32 R8, RZ, RZ, 0xffff ;  /* 0x0000ffffff087424 */ /* 0x000fe200078e00ff */
[----:B------:R-:W-:Y:S01]  /*5550*/  PRMT R4, R4, 0x654, R5 ;  /* 0x0000065404047816 */ /* 0x000fe20000000005 */
[----:B------:R-:W-:Y:S02]  /*5560*/  IMAD.MOV.U32 R6, RZ, RZ, 0x4 ;  /* 0x00000004ff067424 */ /* 0x000fe400078e00ff */
[----:B------:R-:W-:Y:S01]  /*5570*/  IMAD.SHL.U32 R9, R11, 0x20, RZ ;  /* 0x000000200b097824 */ /* 0x000fe200078e00ff */
[----:B------:R-:W-:Y:S02]  /*5580*/  MOV R5, UR4 ;  /* 0x0000000400057c02 */ /* 0x000fe40008000f00 */
[-C--:B------:R-:W-:Y:S01]  /*5590*/  SHF.L.U32 R8, R8, R11.reuse, RZ ;  /* 0x0000000b08087219 */ /* 0x080fe200000006ff */
[----:B------:R2:W-:Y:S01]  /*55a0*/  SYNCS.ARRIVE.TRANS64.RED RZ, [UR4], R6 ;  /* 0x00000006ffff79a7 */ /* 0x0005e20008000404 */
[----:B------:R-:W-:Y:S01]  /*55b0*/  SHF.L.U32 R7, R0, R11, RZ ;  /* 0x0000000b00077219 */ /* 0x000fe200000006ff */
[----:B------:R2:W-:Y:S04]  /*55c0*/  STS [UR6+0x420], R9 ;  /* 0x00042009ff007988 */ /* 0x0005e80008000806 */
[----:B------:R2:W-:Y:S04]  /*55d0*/  STAS [R4.64], R11 ;  /* 0x0000000b04007dbd */ /* 0x0005e8000c0008ff */
[----:B------:R2:W-:Y:S04]  /*55e0*/  ATOMS.OR RZ, [UR5+0x14], R8 ;  /* 0x00001408ffff798c */ /* 0x0005e8000b000005 */
[----:B------:R2:W-:Y:S04]  /*55f0*/  ATOMS.OR RZ, [UR5+0x18], R7 ;  /* 0x00001807ffff798c */ /* 0x0005e8000b000005 */
[----:B------:R2:W-:Y:S02]  /*5600*/  ATOMS.XOR RZ, [UR5+0x10], R0 ;  /* 0x00001000ffff798c */ /* 0x0005e4000b800005 */
.L_x_107:
[----:B-1----:R-:W-:Y:S05]  /*5610*/  BSYNC B0 ;  /* 0x0000000000007941 */ /* 0x002fea0003800000 */
.L_x_106:
[----:B------:R-:W-:Y:S05]  /*5620*/  BRA.U UP1, `(.L_x_112) ;  /* 0x00000001016c7547 */ /* 0x000fea000b800000 */
[----:B------:R-:W-:-:S03]  /*5630*/  UMOV UR4, 0xffffffff ;  /* 0xffffffff00047882 */ /* 0x000fc60000000000 */
[----:B------:R-:W-:Y:S05]  /*5640*/  BRA.DIV UR4, `(.L_x_113) ;  /* 0x0000006204187947 */ /* 0x000fea000b800000 */
[----:B------:R-:W-:-:S13]  /*5650*/  ELECT P6, URZ, PT ;  /* 0x0000000000ff782f */ /* 0x000fda00038c0000 */
.L_x_285:
[----:B------:R-:W-:Y:S05]  /*5660*/  @!P6 BRA `(.L_x_112) ;  /* 0x00000000005ce947 */ /* 0x000fea0003800000 */
[----:B--2---:R-:W2:Y:S02]  /*5670*/  LDS R5, [UR5+0x10] ;  /* 0x00001005ff057984 */ /* 0x004ea40008000800 */
[----:B--2---:R-:W-:-:S04]  /*5680*/  SHF.L.U32 R5, R5, 0x1f, RZ ;  /* 0x0000001f05057819 */ /* 0x004fc800000006ff */
[----:B------:R-:W2:Y:S02]  /*5690*/  SYNCS.PHASECHK.TRANS64.TRYWAIT P0, [UR5+0x8], R5 ;  /* 0x00000805ff0075a7 */ /* 0x000ea40008001105 */
[----:B--2---:R-:W-:Y:S05]  /*56a0*/  @P0 BRA `(.L_x_114) ;  /* 0x0000000000080947 */ /* 0x004fea0003800000 */
[----:B------:R-:W2:Y:S02]  /*56b0*/  SYNCS.PHASECHK.TRANS64.TRYWAIT P0, [UR5+0x8], R5 ;  /* 0x00000805ff0075a7 */ /* 0x000ea40008001105 */
[----:B--2---:R-:W-:Y:S05]  /*56c0*/  @!P0 BRA `(.L_x_115) ;  /* 0x0000006000188947 */ /* 0x004fea0003800000 */
.L_x_114:
[----:B------:R-:W3:Y:S01]  /*56d0*/  LDS R7, [UR6+0x420] ;  /* 0x00042006ff077984 */ /* 0x000ee20008000800 */
[----:B--2---:R-:W-:Y:S02]  /*56e0*/  HFMA2 R0, -RZ, RZ, 0, 5.9604644775390625e-08 ;  /* 0x00000001ff007431 */ /* 0x004fe400000001ff */
[----:B------:R-:W-:Y:S01]  /*56f0*/  IMAD.MOV.U32 R4, RZ, RZ, 0xffff ;  /* 0x0000ffffff047424 */ /* 0x000fe200078e00ff */
[----:B------:R-:W-:Y:S01]  /*5700*/  UPRMT UR4, UR31, 0x654, UR7 ;  /* 0x000006541f047896 */ /* 0x000fe20008000007 */
[----:B---3--:R-:W-:-:S03]  /*5710*/  IMAD.SHL.U32 R5, R7, 0x20, RZ ;  /* 0x0000002007057824 */ /* 0x008fc600078e00ff */
[-C--:B------:R-:W-:Y:S02]  /*5720*/  SHF.L.U32 R4, R4, R7.reuse, RZ ;  /* 0x0000000704047219 */ /* 0x080fe400000006ff */
[----:B------:R-:W-:Y:S01]  /*5730*/  SHF.L.U32 R7, R0, R7, RZ ;  /* 0x0000000700077219 */ /* 0x000fe200000006ff */
[----:B------:R3:W-:Y:S04]  /*5740*/  STS [UR6+0x420], R5 ;  /* 0x00042005ff007988 */ /* 0x0007e80008000806 */
[----:B------:R3:W-:Y:S04]  /*5750*/  ATOMS.OR RZ, [UR5+0x14], R4 ;  /* 0x00001404ffff798c */ /* 0x0007e8000b000005 */
[----:B------:R3:W-:Y:S01]  /*5760*/  ATOMS.OR RZ, [UR5+0x18], R7 ;  /* 0x00001807ffff798c */ /* 0x0007e2000b000005 */
[----:B------:R-:W-:Y:S03]  /*5770*/  SYNCS.ARRIVE.TRANS64.RED.A1T0 RZ, [UR4], RZ ;  /* 0x000000ffffff79a7 */ /* 0x000fe60008100404 */
[----:B------:R3:W-:Y:S01]  /*5780*/  ATOMS.XOR RZ, [UR5+0x10], R0 ;  /* 0x00001000ffff798c */ /* 0x0007e2000b800005 */
[----:B------:R-:W-:Y:S05]  /*5790*/  BRA `(.L_x_112) ;  /* 0x0000000000107947 */ /* 0x000fea0003800000 */
.L_x_105:
[----:B------:R-:W-:Y:S02]  /*57a0*/  MOV R0, 0xffffffff ;  /* 0xffffffff00007802 */ /* 0x000fe40000000f00 */
[----:B------:R-:W-:-:S03]  /*57b0*/  MOV R4, 0x57e0 ;  /* 0x000057e000047802 */ /* 0x000fc60000000f00 */
[----:B------:R2:W-:Y:S04]  /*57c0*/  STS [UR6+0x420], R0 ;  /* 0x00042000ff007988 */ /* 0x0005e80008000806 */
[----:B-12--5:R-:W-:Y:S05]  /*57d0*/  CALL.REL.NOINC `($__internal_1_$__cuda_sm10x_tcgen05_guardrail_trap_phase_invalid_during_alloc) ;  /* 0x0000006400607944 */ /* 0x026fea0003c00000 */
.L_x_112:
[----:B------:R-:W-:Y:S05]  /*57e0*/  WARPSYNC.ALL ;  /* 0x0000000000007948 */ /* 0x000fea0003800000 */
[----:B------:R-:W4:Y:S01]  /*57f0*/  S2UR UR4, SR_CgaCtaId ;  /* 0x00000000000479c3 */ /* 0x000f220000008800 */
[----:B------:R-:W-:Y:S01]  /*5800*/  UMOV UR13, 0x400 ;  /* 0x00000400000d7882 */ /* 0x000fe20000000000 */
[----:B------:R-:W-:-:S06]  /*5810*/  NOP ;  /* 0x0000000000007918 */ /* 0x000fcc0000000000 */
[----:B------:R-:W-:Y:S06]  /*5820*/  BAR.ARV 0x6, 0xa0 ;  /* 0x0182800000007b1d */ /* 0x000fec0000002000 */
[----:B------:R-:W1:Y:S01]  /*5830*/  LDCU UR6, c[0x0][0x38c] ;  /* 0x00007180ff0677ac */ /* 0x000e620008000800 */
[----:B------:R-:W-:Y:S01]  /*5840*/  LOP3.LUT R3, R3, 0xffff, RZ, 0xc0, !PT ;  /* 0x0000ffff03037812 */ /* 0x000fe200078ec0ff */
[----:B--2---:R-:W-:Y:S01]  /*5850*/  IMAD.MOV.U32 R9, RZ, RZ, 0x1 ;  /* 0x00000001ff097424 */ /* 0x004fe200078e00ff */
[----:B------:R-:W-:Y:S01]  /*5860*/  LOP3.LUT R2, R2, 0xffff, RZ, 0xc0, !PT ;  /* 0x0000ffff02027812 */ /* 0x000fe200078ec0ff */
[----:B------:R-:W-:Y:S01]  /*5870*/  IMAD.MOV.U32 R8, RZ, RZ, RZ ;  /* 0x000000ffff087224 */ /* 0x000fe200078e00ff */
[----:B------:R-:W-:Y:S01]  /*5880*/  R2UR UR16, R3 ;  /* 0x00000000031072ca */ /* 0x000fe200000e0000 */
[----:B------:R-:W-:Y:S01]  /*5890*/  UMOV UR20, URZ ;  /* 0x000000ff00147c82 */ /* 0x000fe20008000000 */
[----:B------:R-:W-:-:S02]  /*58a0*/  R2UR UR24, R2 ;  /* 0x00000000021872ca */ /* 0x000fc400000e0000 */
[----:B------:R-:W-:Y:S01]  /*58b0*/  CS2R R2, SRZ ;  /* 0x0000000000027805 */ /* 0x000fe2000001ff00 */
[----:B------:R-:W-:Y:S01]  /*58c0*/  UMOV UR10, URZ ;  /* 0x000000ff000a7c82 */ /* 0x000fe20008000000 */
[----:B----4-:R-:W-:Y:S02]  /*58d0*/  ULEA UR13, UR4, UR13, 0x18 ;  /* 0x0000000d040d7291 */ /* 0x010fe4000f8ec0ff */
[----:B------:R-:W-:Y:S02]  /*58e0*/  UISETP.NE.AND UP3, UPT, UR30, URZ, UPT ;  /* 0x000000ff1e00728c */ /* 0x000fe4000bf65270 */
[----:B------:R-:W-:Y:S02]  /*58f0*/  UIADD3 UR5, UPT, UPT, UR13, 0x4600, URZ ;  /* 0x000046000d057890 */ /* 0x000fe4000fffe0ff */
[----:B------:R-:W-:Y:S02]  /*5900*/  UIADD3 UR4, UPT, UPT, UR13, 0x1e600, URZ ;  /* 0x0001e6000d047890 */ /* 0x000fe4000fffe0ff */
[----:B-1----:R-:W-:Y:S01]  /*5910*/  UIADD3 UR6, UPT, UPT, UR6, 0x1f, URZ ;  /* 0x0000001f06067890 */ /* 0x002fe2000fffe0ff */
[----:B---3--:R-:W1:Y:S01]  /*5920*/  LDS R0, [UR13+0x420] ;  /* 0x0004200dff007984 */ /* 0x008e620008000800 */
[----:B------:R-:W-:-:S02]  /*5930*/  USHF.R.U32.HI UR5, URZ, 0x4, UR5 ;  /* 0x00000004ff057899 */ /* 0x000fc40008011605 */
[----:B------:R-:W-:Y:S02]  /*5940*/  USHF.R.S32.HI UR21, URZ, 0x1f, UR6 ;  /* 0x0000001fff157899 */ /* 0x000fe40008011406 */
[----:B------:R-:W-:Y:S02]  /*5950*/  USHF.R.U32.HI UR4, URZ, 0x4, UR4 ;  /* 0x00000004ff047899 */ /* 0x000fe40008011604 */
[----:B------:R-:W-:Y:S02]  /*5960*/  ULEA.HI UR21, UR21, UR6, URZ, 0x5 ;  /* 0x0000000615157291 */ /* 0x000fe4000f8f28ff */
[----:B------:R-:W-:Y:S02]  /*5970*/  ULOP3.LUT UR5, UR5, 0x3fff, URZ, 0xc0, !UPT ;  /* 0x00003fff05057892 */ /* 0x000fe4000f8ec0ff */
[----:B------:R-:W-:Y:S02]  /*5980*/  USHF.R.S32.HI UR21, URZ, 0x5, UR21 ;  /* 0x00000005ff157899 */ /* 0x000fe40008011415 */
[----:B------:R-:W-:-:S02]  /*5990*/  ULOP3.LUT UR18, UR4, 0x3fff, URZ, 0xc0, !UPT ;  /* 0x00003fff04127892 */ /* 0x000fc4000f8ec0ff */
[----:B------:R-:W-:Y:S02]  /*59a0*/  UISETP.LT.AND UP0, UPT, UR21, 0x1, UPT ;  /* 0x000000011500788c */ /* 0x000fe4000bf01270 */
[----:B------:R-:W-:Y:S02]  /*59b0*/  ULOP3.LUT UR17, UR5, 0x10000, URZ, 0xfc, !UPT ;  /* 0x0001000005117892 */ /* 0x000fe4000f8efcff */
[----:B------:R-:W-:Y:S02]  /*59c0*/  ULOP3.LUT UR18, UR18, 0x10000, URZ, 0xfc, !UPT ;  /* 0x0001000012127892 */ /* 0x000fe4000f8efcff */
[----:B------:R-:W-:Y:S01]  /*59d0*/  USEL UR25, UR21, 0x1, !UP0 ;  /* 0x0000000115197887 */ /* 0x000fe2000c000000 */
[----:B------:R-:W-:Y:S01]  /*59e0*/  UMOV UR11, URZ ;  /* 0x000000ff000b7c82 */ /* 0x000fe20008000000 */
[----:B------:R-:W-:Y:S01]  /*59f0*/  UMOV UR22, 0x0 ;  /* 0x0000000000167882 */ /* 0x000fe20000000000 */
[----:B------:R-:W-:Y:S01]  /*5a00*/  UMOV UR23, 0x8200490 ;  /* 0x0820049000177882 */ /* 0x000fe20000000000 */
[----:B-1----:R-:W-:-:S15]  /*5a10*/  R2UR UR26, R0 ;  /* 0x00000000001a72ca */ /* 0x002fde00000e0000 */
.L_x_123:
[C---:B------:R-:W-:Y:S02]  /*5a20*/  LEA R0, R8.reuse, UR13, 0x3 ;  /* 0x0000000d08007c11 */ /* 0x040fe4000f8e18ff */
[----:B------:R-:W-:Y:S02]  /*5a30*/  SHF.L.U32 R5, R3, 0x1f, RZ ;  /* 0x0000001f03057819 */ /* 0x000fe400000006ff */
[----:B------:R-:W-:Y:S02]  /*5a40*/  LEA R4, R8, UR13, 0x4 ;  /* 0x0000000d08047c11 */ /* 0x000fe4000f8e20ff */
[----:B------:R-:W1:Y:S02]  /*5a50*/  SYNCS.PHASECHK.TRANS64.TRYWAIT P0, [R0+URZ+0x370], R5 ;  /* 0x00037005000075a7 */ /* 0x000e6400080011ff */
[----:B-1-3--:R-:W-:Y:S05]  /*5a60*/  @!P0 BRA `(.L_x_116) ;  /* 0x0000005c00488947 */ /* 0x00afea0003800000 */
.L_x_286:
[----:B-1----:R-:W1:Y:S01]  /*5a70*/  LDS.128 R4, [R4+0x400] ;  /* 0x0004000004047984 */ /* 0x002e620000000c00 */
[----:B------:R-:W-:Y:S02]  /*5a80*/  VIADD R0, R0, 0x380 ;  /* 0x0000038000007836 */ /* 0x000fe40000000000 */
[----:B------:R-:W-:Y:S01]  /*5a90*/  VIADD R8, R8, 0x1 ;  /* 0x0000000108087836 */ /* 0x000fe20000000000 */
[----:B------:R-:W-:Y:S01]  /*5aa0*/  @!PT LDS RZ, [RZ] ;  /* 0x00000000fffff984 */ /* 0x000fe20000000800 */
[----:B------:R-:W-:Y:S01]  /*5ab0*/  @!PT LDS RZ, [RZ] ;  /* 0x00000000fffff984 */ /* 0x000fe20000000800 */
[----:B------:R-:W-:Y:S01]  /*5ac0*/  @!PT LDS RZ, [RZ] ;  /* 0x00000000fffff984 */ /* 0x000fe20000000800 */
[----:B------:R-:W-:Y:S01]  /*5ad0*/  @!PT LDS RZ, [RZ] ;  /* 0x00000000fffff984 */ /* 0x000fe20000000800 */
[----:B------:R2:W-:Y:S06]  /*5ae0*/  MEMBAR.ALL.CTA ;  /* 0x0000000000007992 */ /* 0x0005ec0000008000 */
[----:B--2---:R-:W2:Y:S01]  /*5af0*/  FENCE.VIEW.ASYNC.S ;  /* 0x00000000000073c6 */ /* 0x004ea20000000000 */
[----:B------:R-:W-:-:S04]  /*5b00*/  PRMT R0, RZ, 0x654, R0 ;  /* 0x00000654ff007816 */ /* 0x000fc80000000000 */
[----:B--2---:R2:W-:Y:S01]  /*5b10*/  SYNCS.ARRIVE.TRANS64.RED.A1T0 RZ, [R0+URZ], RZ ;  /* 0x000000ff00ff79a7 */ /* 0x0045e200081004ff */
[----:B-1----:R-:W-:Y:S01]  /*5b20*/  LOP3.LUT P1, RZ, R6, 0x1, RZ, 0xc0, !PT ;  /* 0x0000000106ff7812 */ /* 0x002fe2000782c0ff */
[----:B--2---:R-:W-:-:S12]  /*5b30*/  BRA.U UP3, `(.L_x_117) ;  /* 0x0000000103cc7547 */ /* 0x004fd8000b800000 */
[----:B------:R-:W1:Y:S01]  /*5b40*/  LDCU UR4, c[0x0][0x38c] ;  /* 0x00007180ff0477ac */ /* 0x000e620008000800 */
[----:B------:R-:W-:Y:S02]  /*5b50*/  PLOP3.LUT P2, PT, PT, PT, PT, 0x80, 0x8 ;  /* 0x000000000008781c */ /* 0x000fe40003f4f070 */
[----:B------:R-:W-:Y:S01]  /*5b60*/  SHF.L.U32 R5, R9, 0x1f, RZ ;  /* 0x0000001f09057819 */ /* 0x000fe200000006ff */
[----:B------:R-:W-:Y:S02]  /*5b70*/  ULEA UR19, UR20, UR13, 0x3 ;  /* 0x0000000d14137291 */ /* 0x000fe4000f8e18ff */
[----:B-1----:R-:W-:-:S06]  /*5b80*/  UISETP.GE.AND UP0, UPT, UR4, 0x1, UPT ;  /* 0x000000010400788c */ /* 0x002fcc000bf06270 */
[----:B------:R-:W-:-:S05]  /*5b90*/  PLOP3.LUT P0, PT, PT, PT, UP0, 0x80, 0x8 ;  /* 0x000000000008781c */ /* 0x000fca0003f0f008 */
[----:B------:R-:W-:-:S08]  /*5ba0*/  @UP0 ULEA UR4, UR10, UR13, 0x3 ;  /* 0x0000000d0a040291 */ /* 0x000fd0000f8e18ff */
[----:B------:R-:W-:-:S04]  /*5bb0*/  @P0 SHF.L.U32 R0, R2, 0x1f, RZ ;  /* 0x0000001f02000819 */ /* 0x000fc800000006ff */
[----:B------:R1:W2:Y:S01]  /*5bc0*/  @P0 SYNCS.PHASECHK.TRANS64.TRYWAIT P2, [UR4], R0 ;  /* 0x00000000ff0005a7 */ /* 0x0002a20008041104 */
[----:B------:R-:W3:Y:S02]  /*5bd0*/  SYNCS.PHASECHK.TRANS64.TRYWAIT P0, [UR19+0x3b0], R5 ;  /* 0x0003b005ff0075a7 */ /* 0x000ee40008001113 */
[----:B-123--:R-:W-:Y:S05]  /*5be0*/  @!P0 BRA `(.L_x_118) ;  /* 0x0000005800fc8947 */ /* 0x00efea0003800000 */
.L_x_288:
[----:B------:R-:W-:Y:S01]  /*5bf0*/  UMOV UR14, UR11 ;  /* 0x0000000b000e7c82 */ /* 0x000fe20008000000 */
[----:B------:R-:W-:Y:S05]  /*5c00*/  BRA.U !UP0, `(.L_x_119) ;  /* 0x0000000108887547 */ /* 0x000fea000b800000 */
[----:B------:R-:W-:Y:S02]  /*5c10*/  UIADD3 UR14, UPT, UPT, UR25, UR11, URZ ;  /* 0x0000000b190e7290 */ /* 0x000fe4000fffe0ff */
[----:B------:R-:W-:Y:S02]  /*5c20*/  ULEA UR15, UR20, UR26, 0x6 ;  /* 0x0000001a140f7291 */ /* 0x000fe4000f8e30ff */
[----:B------:R-:W-:Y:S01]  /*5c30*/  UPLOP3.LUT UP2, UPT, UPT, UPT, UPT, 0x40, 0x4 ;  /* 0x000000000004789c */ /* 0x000fe20003f4e870 */
[----:B------:R-:W-:Y:S01]  /*5c40*/  UMOV UR12, UR21 ;  /* 0x00000015000c7c82 */ /* 0x000fe20008000000 */
[----:B------:R-:W-:-:S09]  /*5c50*/  UMOV UR5, UR10 ;  /* 0x0000000a00057c82 */ /* 0x000fd20008000000 */
.L_x_122:
[----:B--2---:R-:W-:Y:S01]  /*5c60*/  ULEA UR6, UR5, UR13, 0x3 ;  /* 0x0000000d05067291 */ /* 0x004fe2000f8e18ff */
[----:B---3--:R-:W-:Y:S11]  /*5c70*/  @P2 BRA `(.L_x_120) ;  /* 0x00000000000c2947 */ /* 0x008ff60003800000 */
[----:B-1----:R-:W-:Y:S04]  /*5c80*/  SHF.L.U32 R5, R2, 0x1f, RZ ;  /* 0x0000001f02057819 */ /* 0x002fe800000006ff */
[----:B------:R-:W1:Y:S02]  /*5c90*/  SYNCS.PHASECHK.TRANS64.TRYWAIT P0, [UR6], R5 ;  /* 0x00000005ff0075a7 */ /* 0x000e640008001106 */
[----:B-1----:R-:W-:Y:S05]  /*5ca0*/  @!P0 BRA `(.L_x_121) ;  /* 0x0000005800e48947 */ /* 0x002fea0003800000 */
.L_x_120:
[----:B------:R-:W-:Y:S01]  /*5cb0*/  UISETP.NE.AND UP0, UPT, UR12, 0x1, UPT ;  /* 0x000000010c00788c */ /* 0x000fe2000bf05270 */
[----:B------:R-:W-:Y:S01]  /*5cc0*/  PLOP3.LUT P2, PT, PT, PT, PT, 0x80, 0x8 ;  /* 0x000000000008781c */ /* 0x000fe20003f4f070 */
[----:B------:R-:W-:Y:S02]  /*5cd0*/  UIADD3 UR4, UPT, UPT, UR5, 0x1, URZ ;  /* 0x0000000105047890 */ /* 0x000fe4000fffe0ff */
[----:B------:R-:W-:Y:S02]  /*5ce0*/  ULEA UR8, UR5, UR18, 0x7 ;  /* 0x0000001205087291 */ /* 0x000fe4000f8e38ff */
[----:B------:R-:W-:Y:S01]  /*5cf0*/  UISETP.NE.AND UP1, UPT, UR4, 0x34, UPT ;  /* 0x000000340400788c */ /* 0x000fe2000bf25270 */
[----:B------:R-:W-:Y:S01]  /*5d00*/  PLOP3.LUT P0, PT, PT, PT, UP0, 0x80, 0x8 ;  /* 0x000000000008781c */ /* 0x000fe20003f0f008 */
[----:B------:R-:W-:Y:S02]  /*5d10*/  UIADD3 UR11, UPT, UPT, UR11, 0x1, URZ ;  /* 0x000000010b0b7890 */ /* 0x000fe4000fffe0ff */
[----:B------:R-:W-:Y:S02]  /*5d20*/  USEL UR7, URZ, 0x1, UP1 ;  /* 0x00000001ff077887 */ /* 0x000fe40008800000 */
[----:B------:R-:W-:Y:S01]  /*5d30*/  USEL UR10, UR4, URZ, UP1 ;  /* 0x000000ff040a7287 */ /* 0x000fe20008800000 */
[----:B------:R-:W-:Y:S01]  /*5d40*/  UMOV UR9, 0xc0004010 ;  /* 0xc000401000097882 */ /* 0x000fe20000000000 */
[----:B------:R-:W-:Y:S02]  /*5d50*/  UIADD3 UR12, UPT, UPT, UR12, -0x1, URZ ;  /* 0xffffffff0c0c7890 */ /* 0x000fe4000fffe0ff */
[----:B------:R-:W-:Y:S01]  /*5d60*/  LOP3.LUT R2, R2, UR7, RZ, 0x3c, !PT ;  /* 0x0000000702027c12 */ /* 0x000fe2000f8e3cff */
[----:B------:R-:W-:Y:S01]  /*5d70*/  @UP0 ULEA UR4, UR10, UR13, 0x3 ;  /* 0x0000000d0a040291 */ /* 0x000fe2000f8e18ff */
[----:B------:R-:W-:Y:S02]  /*5d80*/  UMOV UR7, 0xc0004010 ;  /* 0xc000401000077882 */ /* 0x000fe40000000000 */
[----:B-1----:R-:W-:Y:S01]  /*5d90*/  @P0 SHF.L.U32 R0, R2, 0x1f, RZ ;  /* 0x0000001f02000819 */ /* 0x002fe200000006ff */
[----:B------:R-:W-:Y:S05]  /*5da0*/  UISETP.NE.AND UP0, UPT, UR11, UR14, UPT ;  /* 0x0000000e0b00728c */ /* 0x000fea000bf05270 */
[----:B------:R2:W3:Y:S01]  /*5db0*/  @P0 SYNCS.PHASECHK.TRANS64.TRYWAIT P2, [UR4], R0 ;  /* 0x00000000ff0005a7 */ /* 0x0004e20008041104 */
[----:B------:R-:W-:Y:S02]  /*5dc0*/  UIADD3 UR4, UPT, UPT, UR6, 0x1a0, URZ ;  /* 0x000001a006047890 */ /* 0x000fe4000fffe0ff */
[----:B------:R-:W-:Y:S03]  /*5dd0*/  ULEA UR6, UR5, UR17, 0x7 ;  /* 0x0000001105067291 */ /* 0x000fe6000f8e38ff */
[----:B------:R-:W-:Y:S06]  /*5de0*/  UMOV UR5, UR10 ;  /* 0x0000000a00057c82 */ /* 0x000fec0008000000 */
[----:B------:R2:W-:Y:S01]  /*5df0*/  UTCQMMA.2CTA gdesc[UR6], gdesc[UR8], tmem[UR15], tmem[UR22], idesc[UR23], UP2 ;  /* 0x00ff1608060075ea */ /* 0x0005e2000920030f */
[----:B------:R-:W-:Y:S01]  /*5e00*/  UPLOP3.LUT UP2, UPT, UPT, UPT, UPT, 0x80, 0x8 ;  /* 0x000000000008789c */ /* 0x000fe20003f4f070 */
[----:B------:R2:W-:Y:S01]  /*5e10*/  UTCBAR.2CTA.MULTICAST [UR4], URZ, UR16 ;  /* 0x000000ff040073e9 */ /* 0x0005e20008200810 */
[----:B------:R-:W-:Y:S09]  /*5e20*/  BRA.U UP0, `(.L_x_122) ;  /* 0xfffffffd008c7547 */ /* 0x000ff2000b83ffff */
.L_x_119:
[----:B--2---:R-:W-:Y:S01]  /*5e30*/  UIADD3 UR4, UPT, UPT, UR19, 0x390, URZ ;  /* 0x0000039013047890 */ /* 0x004fe2000fffe0ff */
[----:B------:R-:W-:-:S08]  /*5e40*/  UMOV UR11, UR14 ;  /* 0x0000000e000b7c82 */ /* 0x000fd00008000000 */
[----:B------:R2:W-:Y:S01]  /*5e50*/  UTCBAR.2CTA.MULTICAST [UR4], URZ, UR24 ;  /* 0x000000ff040073e9 */ /* 0x0005e20008200818 */
[----:B------:R-:W-:Y:S02]  /*5e60*/  NOP ;  /* 0x0000000000007918 */ /* 0x000fe40000000000 */
.L_x_117:
[----:B--2---:R-:W-:Y:S01]  /*5e70*/  UIADD3 UR4, UPT, UPT, UR20, 0x1, URZ ;  /* 0x0000000114047890 */ /* 0x004fe2000fffe0ff */
[----:B------:R-:W-:-:S03]  /*5e80*/  ISETP.NE.AND P0, PT, R8, 0x2, PT ;  /* 0x000000020800780c */ /* 0x000fc60003f05270 */
[----:B------:R-:W-:Y:S01]  /*5e90*/  UISETP.NE.AND UP0, UPT, UR4, 0x4, UPT ;  /* 0x000000040400788c */ /* 0x000fe2000bf05270 */
[----:B-1----:R-:W-:Y:S02]  /*5ea0*/  SEL R0, RZ, 0x1, P0 ;  /* 0x00000001ff007807 */ /* 0x002fe40000000000 */
[----:B------:R-:W-:Y:S01]  /*5eb0*/  SEL R8, R8, RZ, P0 ;  /* 0x000000ff08087207 */ /* 0x000fe20000000000 */
[----:B------:R-:W-:Y:S01]  /*5ec0*/  USEL UR5, URZ, 0x1, UP0 ;  /* 0x00000001ff057887 */ /* 0x000fe20008000000 */
[----:B------:R-:W-:Y:S01]  /*5ed0*/  LOP3.LUT R3, R3, R0, RZ, 0x3c, !PT ;  /* 0x0000000003037212 */ /* 0x000fe200078e3cff */
[----:B------:R-:W-:-:S04]  /*5ee0*/  USEL UR20, UR4, URZ, UP0 ;  /* 0x000000ff04147287 */ /* 0x000fc80008000000 */
[----:B------:R-:W-:Y:S01]  /*5ef0*/  LOP3.LUT R9, R9, UR5, RZ, 0x3c, !PT ;  /* 0x0000000509097c12 */ /* 0x000fe2000f8e3cff */
[----:B------:R-:W-:Y:S07]  /*5f00*/  @P1 BRA `(.L_x_123) ;  /* 0xfffffff800c41947 */ /* 0x000fee000383ffff */
[----:B------:R-:W1:Y:S01]  /*5f10*/  S2UR UR8, SR_CgaCtaId ;  /* 0x00000000000879c3 */ /* 0x000e620000008800 */
[----:B------:R-:W-:Y:S01]  /*5f20*/  ELECT P0, URZ, PT ;  /* 0x0000000000ff782f */ /* 0x000fe20003800000 */
[----:B------:R-:W-:Y:S01]  /*5f30*/  HFMA2 R0, -RZ, RZ, 0, 5.9604644775390625e-08 ;  /* 0x00000001ff007431 */ /* 0x000fe200000001ff */
[----:B------:R-:W-:-:S05]  /*5f40*/  UMOV UR4, 0x40 ;  /* 0x0000004000047882 */ /* 0x000fca0000000000 */
[----:B------:R-:W-:Y:S01]  /*5f50*/  UVIRTCOUNT.DEALLOC.SMPOOL 0x80 ;  /* 0x000000800000784c */ /* 0x000fe20000000000 */
[----:B------:R-:W-:Y:S02]  /*5f60*/  UISETP.NE.AND UP1, UPT, UR30, URZ, UPT ;  /* 0x000000ff1e00728c */ /* 0x000fe4000bf25270 */
[----:B-1----:R-:W-:-:S09]  /*5f70*/  ULEA UR8, UR8, UR4, 0x18 ;  /* 0x0000000408087291 */ /* 0x002fd2000f8ec0ff */
[----:B------:R1:W-:Y:S01]  /*5f80*/  @P0 STS.U8 [UR8+0x1c], R0 ;  /* 0x00001c00ff000988 */ /* 0x0003e20008000008 */
[----:B------:R-:W-:Y:S05]  /*5f90*/  BRA.U UP1, `(.L_x_124) ;  /* 0x0000000101a07547 */ /* 0x000fea000b800000 */
[----:B------:R-:W-:Y:S01]  /*5fa0*/  UIADD3 UR7, UPT, UPT, UR13, 0x3b0, URZ ;  /* 0x000003b00d077890 */ /* 0x000fe2000fffe0ff */
[----:B------:R-:W-:-:S03]  /*5fb0*/  SHF.L.U32 R3, R9, 0x1f, RZ ;  /* 0x0000001f09037819 */ /* 0x000fc600000006ff */
[----:B------:R-:W-:-:S09]  /*5fc0*/  ULEA UR4, UR20, UR7, 0x3 ;  /* 0x0000000714047291 */ /* 0x000fd2000f8e18ff */
[----:B------:R-:W2:Y:S02]  /*5fd0*/  SYNCS.PHASECHK.TRANS64.TRYWAIT P0, [UR4], R3 ;  /* 0x00000003ff0075a7 */ /* 0x000ea40008001104 */
[----:B--2---:R-:W-:Y:S05]  /*5fe0*/  @!P0 BRA `(.L_x_125) ;  /* 0x00000058002c8947 */ /* 0x004fea0003800000 */
.L_x_291:
        /* <DEDUP_REMOVED lines=9> */
.L_x_293:
        /* <DEDUP_REMOVED lines=9> */
.L_x_295:
[----:B------:R-:W-:-:S04]  /*6110*/  UIADD3 UR4, UPT, UPT, UR4, 0x1, URZ ;  /* 0x0000000104047890 */ /* 0x000fc8000fffe0ff */
[----:B------:R-:W-:-:S04]  /*6120*/  UISETP.NE.AND UP0, UPT, UR4, 0x4, UPT ;  /* 0x000000040400788c */ /* 0x000fc8000bf05270 */
[----:B------:R-:W-:Y:S02]  /*6130*/  USEL UR5, URZ, 0x1, UP0 ;  /* 0x00000001ff057887 */ /* 0x000fe40008000000 */
[----:B------:R-:W-:-:S04]  /*6140*/  USEL UR4, UR4, URZ, UP0 ;  /* 0x000000ff04047287 */ /* 0x000fc80008000000 */
[----:B------:R-:W-:Y:S01]  /*6150*/  ULEA UR4, UR4, UR7, 0x3 ;  /* 0x0000000704047291 */ /* 0x000fe2000f8e18ff */
[----:B-1----:R-:W-:-:S04]  /*6160*/  LOP3.LUT R3, R2, UR5, RZ, 0x3c, !PT ;  /* 0x0000000502037c12 */ /* 0x002fc8000f8e3cff */
[----:B------:R-:W-:Y:S01]  /*6170*/  SHF.L.U32 R3, R3, 0x1f, RZ ;  /* 0x0000001f03037819 */ /* 0x000fe200000006ff */
[----:B------:R-:W-:-:S04]  /*6180*/  IMAD.U32 R0, RZ, RZ, UR4 ;  /* 0x00000004ff007e24 */ /* 0x000fc8000f8e00ff */
[----:B------:R1:W2:Y:S03]  /*6190*/  SYNCS.PHASECHK.TRANS64.TRYWAIT P0, [R0+URZ], R3 ;  /* 0x00000003000075a7 */ /* 0x0002a600080011ff */
[----:B--2---:R-:W-:Y:S05]  /*61a0*/  @!P0 NANOSLEEP.SYNCS 0x989680 ;  /* 0x009896800000895d */ /* 0x004fea0003900000 */
[----:B------:R-:W2:Y:S02]  /*61b0*/  @!P0 SYNCS.PHASECHK.TRANS64 P0, [R0+URZ], R3 ;  /* 0x00000003000085a7 */ /* 0x000ea400080010ff */
[----:B--2---:R-:W-:Y:S05]  /*61c0*/  @P0 BRA `(.L_x_128) ;  /* 0x0000000000200947 */ /* 0x004fea0003800000 */
.L_x_129:
[----:B--2---:R2:W4:Y:S02]  /*61d0*/  SYNCS.PHASECHK.TRANS64.TRYWAIT P0, [R0+URZ], R3 ;  /* 0x00000003000075a7 */ /* 0x00452400080011ff */
[----:B----4-:R-:W-:Y:S05]  /*61e0*/  @!P0 NANOSLEEP.SYNCS 0x989680 ;  /* 0x009896800000895d */ /* 0x010fea0003900000 */
[----:B------:R-:W4:Y:S02]  /*61f0*/  @!P0 SYNCS.PHASECHK.TRANS64 P0, [R0+URZ], R3 ;  /* 0x00000003000085a7 */ /* 0x000f2400080010ff */
[----:B----4-:R-:W-:Y:S05]  /*6200*/  @!P0 BRA `(.L_x_129) ;  /* 0xfffffffc00f08947 */ /* 0x010fea000383ffff */
[----:B------:R-:W-:Y:S05]  /*6210*/  BRA `(.L_x_128) ;  /* 0x00000000000c7947 */ /* 0x000fea0003800000 */
.L_x_124:
[----:B------:R-:W-:-:S04]  /*6220*/  UIADD3 UR4, UPT, UPT, UR13, 0x3f0, URZ ;  /* 0x000003f00d047890 */ /* 0x000fc8000fffe0ff */
[----:B------:R-:W-:-:S09]  /*6230*/  UPRMT UR4, UR31, 0x654, UR4 ;  /* 0x000006541f047896 */ /* 0x000fd20008000004 */
[----:B------:R-:W-:Y:S03]  /*6240*/  SYNCS.ARRIVE.TRANS64.RED.A1T0 RZ, [UR4], RZ ;  /* 0x000000ffffff79a7 */ /* 0x000fe60008100404 */
.L_x_128:
[----:B-12---:R-:W-:Y:S01]  /*6250*/  SHF.L.U32 R3, RZ, 0x1f, RZ ;  /* 0x0000001fff037819 */ /* 0x006fe200000006ff */
[----:B------:R-:W-:Y:S01]  /*6260*/  UIADD3 UR4, UPT, UPT, UR13, 0x3f0, URZ ;  /* 0x000003f00d047890 */ /* 0x000fe2000fffe0ff */
[----:B------:R-:W-:Y:S02]  /*6270*/  PLOP3.LUT P0, PT, PT, PT, UP1, 0x80, 0x8 ;  /* 0x000000000008781c */ /* 0x000fe40003f0f018 */
[----:B------:R-:W1:Y:S02]  /*6280*/  SYNCS.PHASECHK.TRANS64.TRYWAIT P1, [UR13+0x3f0], R3 ;  /* 0x0003f003ff0075a7 */ /* 0x000e64000802110d */
[----:B-1----:R-:W-:Y:S09]  /*6290*/  @!P1 BRA `(.L_x_130) ;  /* 0x0000005400c89947 */ /* 0x002ff20003800000 */
.L_x_297:
[----:B------:R-:W-:Y:S01]  /*62a0*/  @!UP1 UPRMT UR4, UR31, 0x654, UR4 ;  /* 0x000006541f049896 */ /* 0x000fe20008000004 */
[----:B------:R-:W-:Y:S01]  /*62b0*/  UMOV UR5, 0xffff ;  /* 0x0000ffff00057882 */ /* 0x000fe20000000000 */
[----:B------:R-:W-:-:S07]  /*62c0*/  UMOV UR6, 0x1 ;  /* 0x0000000100067882 */ /* 0x000fce0000000000 */
[----:B------:R-:W-:Y:S01]  /*62d0*/  @!P0 SYNCS.ARRIVE.TRANS64.RED.A1T0 RZ, [UR4], RZ ;  /* 0x000000ffffff89a7 */ /* 0x000fe20008100404 */
[----:B------:R-:W-:Y:S01]  /*62e0*/  NOP ;  /* 0x0000000000007918 */ /* 0x000fe20000000000 */
[----:B-1----:R-:W1:Y:S01]  /*62f0*/  LDS R0, [UR8+0x14] ;  /* 0x00001408ff007984 */ /* 0x002e620008000800 */
[----:B------:R-:W-:-:S04]  /*6300*/  ULOP3.LUT UR4, UR26, 0xffff, URZ, 0xc0, !UPT ;  /* 0x0000ffff1a047892 */ /* 0x000fc8000f8ec0ff */
[----:B------:R-:W-:-:S04]  /*6310*/  USHF.R.U32.HI UR4, URZ, 0x5, UR4 ;  /* 0x00000005ff047899 */ /* 0x000fc80008011604 */
[----:B------:R-:W-:Y:S02]  /*6320*/  USHF.L.U32 UR5, UR5, UR4, URZ ;  /* 0x0000000405057299 */ /* 0x000fe400080006ff */
[----:B------:R-:W-:-:S04]  /*6330*/  USHF.L.U32 UR4, UR6, UR4, URZ ;  /* 0x0000000406047299 */ /* 0x000fc800080006ff */
[----:B-1----:R-:W-:-:S04]  /*6340*/  LOP3.LUT R0, R0, UR5, RZ, 0xc0, !PT ;  /* 0x0000000500007c12 */ /* 0x002fc8000f8ec0ff */
[----:B------:R-:W-:-:S13]  /*6350*/  ISETP.NE.AND P0, PT, R0, UR5, PT ;  /* 0x0000000500007c0c */ /* 0x000fda000bf05270 */
[----:B------:R-:W-:Y:S05]  /*6360*/  @P0 BRA `(.L_x_131) ;  /* 0x0000000000580947 */ /* 0x000fea0003800000 */
[----:B------:R-:W1:Y:S02]  /*6370*/  LDS R0, [UR8+0x18] ;  /* 0x00001808ff007984 */ /* 0x000e640008000800 */
[----:B-1----:R-:W-:-:S04]  /*6380*/  LOP3.LUT R0, R0, UR4, RZ, 0xc0, !PT ;  /* 0x0000000400007c12 */ /* 0x002fc8000f8ec0ff */
[----:B------:R-:W-:-:S13]  /*6390*/  ISETP.NE.AND P0, PT, R0, UR4, PT ;  /* 0x0000000400007c0c */ /* 0x000fda000bf05270 */
[----:B------:R-:W-:Y:S05]  /*63a0*/  @P0 BRA `(.L_x_132) ;  /* 0x00000000003c0947 */ /* 0x000fea0003800000 */
[----:B------:R-:W1:Y:S01]  /*63b0*/  S2R R2, SR_LANEID ;  /* 0x0000000000027919 */ /* 0x000e620000000000 */
[----:B------:R-:W-:Y:S01]  /*63c0*/  ULOP3.LUT UR5, URZ, UR5, URZ, 0x33, !UPT ;  /* 0x00000005ff057292 */ /* 0x000fe2000f8e33ff */
[----:B------:R-:W-:Y:S01]  /*63d0*/  LOP3.LUT R4, RZ, UR4, RZ, 0x33, !PT ;  /* 0x00000004ff047c12 */ /* 0x000fe2000f8e33ff */
[----:B------:R-:W-:Y:S02]  /*63e0*/  VOTEU.ANY UR4, UPT, PT ;  /* 0x0000000000047886 */ /* 0x000fe400038e0100 */
[----:B------:R-:W-:Y:S01]  /*63f0*/  UFLO.U32 UR4, UR4 ;  /* 0x00000004000472bd */ /* 0x000fe200080e0000 */
[----:B------:R-:W2:Y:S01]  /*6400*/  REDUX UR6, R4 ;  /* 0x00000000040673c4 */ /* 0x000ea20000000000 */
[----:B------:R-:W-:-:S06]  /*6410*/  IMAD.U32 R0, RZ, RZ, UR5 ;  /* 0x00000005ff007e24 */ /* 0x000fcc000f8e00ff */
[----:B------:R4:W-:Y:S01]  /*6420*/  UTCATOMSWS.AND URZ, UR5 ;  /* 0x0000000500ff79e3 */ /* 0x0009e20008000000 */
[----:B------:R-:W3:Y:S01]  /*6430*/  REDUX UR7, R0 ;  /* 0x00000000000773c4 */ /* 0x000ee20000000000 */
[----:B-1----:R-:W-:Y:S01]  /*6440*/  ISETP.EQ.U32.AND P0, PT, R2, UR4, PT ;  /* 0x0000000402007c0c */ /* 0x002fe2000bf02070 */
[----:B--2---:R-:W-:Y:S01]  /*6450*/  IMAD.U32 R2, RZ, RZ, UR6 ;  /* 0x00000006ff027e24 */ /* 0x004fe2000f8e00ff */
[----:B---3--:R-:W-:-:S11]  /*6460*/  MOV R3, UR7 ;  /* 0x0000000700037c02 */ /* 0x008fd60008000f00 */
[----:B------:R4:W-:Y:S04]  /*6470*/  @P0 ATOMS.AND RZ, [UR8+0x14], R3 ;  /* 0x00001403ffff098c */ /* 0x0009e8000a800008 */
[----:B------:R4:W-:Y:S01]  /*6480*/  @P0 ATOMS.AND RZ, [UR8+0x18], R2 ;  /* 0x00001802ffff098c */ /* 0x0009e2000a800008 */
[----:B------:R-:W-:Y:S05]  /*6490*/  BRA `(.L_x_133) ;  /* 0x0000000000147947 */ /* 0x000fea0003800000 */
.L_x_132:
[----:B------:R-:W-:Y:S02]  /*64a0*/  MOV R2, 0x64c0 ;  /* 0x000064c000027802 */ /* 0x000fe40000000f00 */
[----:B---3-5:R-:W-:Y:S05]  /*64b0*/  CALL.REL.NOINC `($__internal_0_$__cuda_sm10x_tcgen05_guardrail_trap_col_being_dealloced_not_returned_by_alloc) ;  /* 0x00000058001c7944 */ /* 0x028fea0003c00000 */
[----:B------:R-:W-:Y:S05]  /*64c0*/  BRA `(.L_x_133) ;  /* 0x0000000000087947 */ /* 0x000fea0003800000 */
.L_x_131:
[----:B------:R-:W-:Y:S02]  /*64d0*/  MOV R2, 0x64f0 ;  /* 0x000064f000027802 */ /* 0x000fe40000000f00 */
[----:B---3-5:R-:W-:Y:S05]  /*64e0*/  CALL.REL.NOINC `($__internal_2_$__cuda_sm10x_tcgen05_guardrail_trap_unallocated_columns_being_dealloced) ;  /* 0x0000005800287944 */ /* 0x028fea0003c00000 */
.L_x_133:
[----:B------:R-:W-:Y:S01]  /*64f0*/  NOP ;  /* 0x0000000000007918 */ /* 0x000fe20000000000 */
[----:B----4-:R-:W-:Y:S05]  /*6500*/  EXIT ;  /* 0x000000000000794d */ /* 0x010fea0003800000 */
.L_x_104:
[----:B------:R-:W-:-:S09]  /*6510*/  UISETP.NE.OR UP0, UPT, UR25, 0x3, !UP5 ;  /* 0x000000031900788c */ /* 0x000fd2000ef05670 */
[----:B------:R-:W-:Y:S05]  /*6520*/  BRA.U UP0, `(.L_x_134) ;  /* 0x0000000d00b47547 */ /* 0x000fea000b800000 */
[----:B------:R-:W2:Y:S01]  /*6530*/  LDCU UR31, c[0x0][0x370] ;  /* 0x00006e00ff1f77ac */ /* 0x000ea20008000800 */
[----:B------:R-:W3:Y:S01]  /*6540*/  LDC.64 R16, c[0x0][0x348] ;  /* 0x0000d200ff107b82 */ /* 0x000ee20000000a00 */
[----:B------:R-:W-:Y:S02]  /*6550*/  HFMA2 R13, -RZ, RZ, 0, 0 ;  /* 0x00000000ff0d7431 */ /* 0x000fe400000001ff */
[----:B------:R-:W-:Y:S01]  /*6560*/  IMAD.MOV.U32 R15, RZ, RZ, 0x1 ;  /* 0x00000001ff0f7424 */ /* 0x000fe200078e00ff */
[----:B------:R-:W2:Y:S01]  /*6570*/  LDCU.128 UR32, c[0x0][0xb10] ;  /* 0x00016200ff2077ac */ /* 0x000ea20008000c00 */
[----:B------:R-:W-:Y:S01]  /*6580*/  IMAD.MOV.U32 R14, RZ, RZ, RZ ;  /* 0x000000ffff0e7224 */ /* 0x000fe200078e00ff */
[----:B------:R-:W-:Y:S01]  /*6590*/  MOV R7, 0x1000 ;  /* 0x0000100000077802 */ /* 0x000fe20000000f00 */
[----:B------:R-:W4:Y:S01]  /*65a0*/  LDCU UR30, c[0x0][0x374] ;  /* 0x00006e80ff1e77ac */ /* 0x000f220008000800 */
[----:B------:R-:W1:Y:S01]  /*65b0*/  LDC.64 R2, c[0x0][0x888] ;  /* 0x00022200ff027b82 */ /* 0x000e620000000a00 */
[----:B------:R-:W4:Y:S01]  /*65c0*/  LDCU UR15, c[0x0][0xb0c] ;  /* 0x00016180ff0f77ac */ /* 0x000f220008000800 */
[----:B------:R-:W3:Y:S06]  /*65d0*/  LDCU UR40, c[0x0][0xb20] ;  /* 0x00016400ff2877ac */ /* 0x000eec0008000800 */
[----:B------:R-:W1:Y:S01]  /*65e0*/  LDC.64 R4, c[0x0][0x890] ;  /* 0x00022400ff047b82 */ /* 0x000e620000000a00 */
[----:B------:R-:W3:Y:S01]  /*65f0*/  LDCU UR4, c[0x0][0xb30] ;  /* 0x00016600ff0477ac */ /* 0x000ee20008000800 */
[----:B------:R-:W-:Y:S01]  /*6600*/  UMOV UR21, 0x400 ;  /* 0x0000040000157882 */ /* 0x000fe20000000000 */
[----:B--2---:R-:W-:-:S02]  /*6610*/  UIMAD.WIDE.U32 UR6, UR31, UR32, URZ ;  /* 0x000000201f0672a5 */ /* 0x004fc4000f8e00ff */
[----:B----4-:R-:W-:Y:S02]  /*6620*/  UIMAD.WIDE.U32 UR8, UR30, UR35, URZ ;  /* 0x000000231e0872a5 */ /* 0x010fe4000f8e00ff */
[----:B------:R-:W-:Y:S02]  /*6630*/  ULEA UR21, UR45, UR21, 0x18 ;  /* 0x000000152d157291 */ /* 0x000fe4000f8ec0ff */
[----:B------:R-:W-:Y:S02]  /*6640*/  UPLOP3.LUT UP3, UPT, UPT, UPT, UPT, 0x40, 0x4 ;  /* 0x000000000004789c */ /* 0x000fe40003f6e870 */
[----:B------:R-:W-:Y:S01]  /*6650*/  UIADD3 UR37, UPT, UPT, UR21, 0x348, URZ ;  /* 0x0000034815257890 */ /* 0x000fe2000fffe0ff */
[----:B------:R-:W-:Y:S01]  /*6660*/  UMOV UR6, UR7 ;  /* 0x0000000700067c82 */ /* 0x000fe20008000000 */
[----:B------:R-:W-:Y:S01]  /*6670*/  UMOV UR38, UR9 ;  /* 0x0000000900267c82 */ /* 0x000fe20008000000 */
[----:B------:R-:W-:Y:S02]  /*6680*/  UISETP.GE.AND UP0, UPT, UR42, 0x1, UPT ;  /* 0x000000012a00788c */ /* 0x000fe4000bf06270 */
[----:B------:R-:W-:Y:S01]  /*6690*/  UISETP.NE.AND UP4, UPT, UR42, 0x1, UPT ;  /* 0x000000012a00788c */ /* 0x000fe2000bf85270 */
[----:B------:R-:W2:Y:S01]  /*66a0*/  LDCU.64 UR22, c[0x0][0xb28] ;  /* 0x00016500ff1677ac */ /* 0x000ea20008000a00 */
[----:B------:R-:W-:-:S02]  /*66b0*/  UISETP.NE.AND UP6, UPT, UR15, 0x1, UPT ;  /* 0x000000010f00788c */ /* 0x000fc4000bfc5270 */
[----:B------:R-:W-:Y:S02]  /*66c0*/  UISETP.NE.AND UP5, UPT, UR34, 0x1, UPT ;  /* 0x000000012200788c */ /* 0x000fe4000bfa5270 */
[----:B------:R-:W-:Y:S02]  /*66d0*/  UIADD3 UR25, UPT, UPT, UR21, 0x340, URZ ;  /* 0x0000034015197890 */ /* 0x000fe4000fffe0ff */
[----:B------:R-:W-:Y:S02]  /*66e0*/  UPRMT UR37, UR45, 0x654, UR37 ;  /* 0x000006542d257896 */ /* 0x000fe40008000025 */
[----:B------:R-:W-:Y:S02]  /*66f0*/  USHF.R.U32.HI UR39, URZ, UR33, UR6 ;  /* 0x00000021ff277299 */ /* 0x000fe40008011606 */
[----:B---3--:R-:W-:Y:S02]  /*6700*/  USHF.R.U32.HI UR38, URZ, UR40, UR38 ;  /* 0x00000028ff267299 */ /* 0x008fe40008011626 */
[----:B------:R-:W-:-:S11]  /*6710*/  UISETP.NE.AND UP2, UPT, UR4, 0x1, UPT ;  /* 0x000000010400788c */ /* 0x000fd6000bf45270 */
.L_x_143:
[C---:B------:R-:W-:Y:S02]  /*6720*/  LEA R12, R14.reuse, UR21, 0x3 ;  /* 0x000000150e0c7c11 */ /* 0x040fe4000f8e18ff */
[----:B------:R-:W-:Y:S02]  /*6730*/  SHF.L.U32 R9, R13, 0x1f, RZ ;  /* 0x0000001f0d097819 */ /* 0x000fe400000006ff */
[----:B------:R-:W-:Y:S02]  /*6740*/  LEA R10, R14, UR21, 0x4 ;  /* 0x000000150e0a7c11 */ /* 0x000fe4000f8e20ff */
[----:B---3--:R-:W3:Y:S02]  /*6750*/  SYNCS.PHASECHK.TRANS64.TRYWAIT P0, [R12+URZ+0x370], R9 ;  /* 0x000370090c0075a7 */ /* 0x008ee400080011ff */
[----:B---3--:R-:W-:Y:S05]  /*6760*/  @!P0 BRA `(.L_x_135) ;  /* 0x0000005000ac8947 */ /* 0x008fea0003800000 */
.L_x_298:
[----:B---3--:R-:W3:Y:S01]  /*6770*/  LDS.128 R8, [R10+0x400] ;  /* 0x000400000a087984 */ /* 0x008ee20000000c00 */
[----:B------:R-:W-:Y:S01]  /*6780*/  UISETP.GE.AND UP0, UPT, UR42, 0x1, UPT ;  /* 0x000000012a00788c */ /* 0x000fe2000bf06270 */
[----:B------:R-:W-:Y:S01]  /*6790*/  @!PT LDS RZ, [RZ] ;  /* 0x00000000fffff984 */ /* 0x000fe20000000800 */
[----:B------:R-:W-:Y:S01]  /*67a0*/  @!PT LDS RZ, [RZ] ;  /* 0x00000000fffff984 */ /* 0x000fe20000000800 */
[----:B------:R-:W-:Y:S01]  /*67b0*/  @!PT LDS RZ, [RZ] ;  /* 0x00000000fffff984 */ /* 0x000fe20000000800 */
[----:B------:R-:W-:Y:S01]  /*67c0*/  @!PT LDS RZ, [RZ] ;  /* 0x00000000fffff984 */ /* 0x000fe20000000800 */
[----:B------:R4:W-:Y:S06]  /*67d0*/  MEMBAR.ALL.CTA ;  /* 0x0000000000007992 */ /* 0x0009ec0000008000 */
[----:B----4-:R-:W4:Y:S01]  /*67e0*/  FENCE.VIEW.ASYNC.S ;  /* 0x00000000000073c6 */ /* 0x010f220000000000 */
[----:B---3--:R-:W-:Y:S11]  /*67f0*/  LOP3.LUT P0, RZ, R10, 0x1, RZ, 0xc0, !PT ;  /* 0x000000010aff7812 */ /* 0x008ff6000780c0ff */
[----:B------:R-:W-:Y:S02]  /*6800*/  @!UPT UIADD3 URZ, UPT, UPT, URZ, URZ, URZ ;  /* 0x000000fffffff290 */ /* 0x000fe4000fffe0ff */
[----:B----4-:R-:W-:Y:S01]  /*6810*/  VOTEU.ANY UP1, P0 ;  /* 0x0000000000ff7886 */ /* 0x010fe20000020100 */
[----:B------:R-:W-:Y:S11]  /*6820*/  PLOP3.LUT P0, PT, PT, PT, UP1, 0x80, 0x8 ;  /* 0x000000000008781c */ /* 0x000ff60003f0f018 */
[----:B------:R-:W-:Y:S02]  /*6830*/  @!UPT UIADD3 URZ, UPT, UPT, URZ, URZ, URZ ;  /* 0x000000fffffff290 */ /* 0x000fe4000fffe0ff */
[----:B------:R-:W-:Y:S02]  /*6840*/  @P0 SHF.R.U32.HI R0, RZ, 0x10, R9 ;  /* 0x00000010ff000819 */ /* 0x000fe40000011609 */
[----:B------:R-:W-:Y:S02]  /*6850*/  @P0 MOV R6, R8 ;  /* 0x0000000800060202 */ /* 0x000fe40000000f00 */
[----:B------:R-:W-:Y:S01]  /*6860*/  @P0 R2UR UR4, R0 ;  /* 0x00000000000402ca */ /* 0x000fe200000e0000 */
[----:B------:R-:W-:Y:S01]  /*6870*/  VIADD R0, R12, 0x380 ;  /* 0x000003800c007836 */ /* 0x000fe20000000000 */
[----:B------:R-:W-:Y:S02]  /*6880*/  @P0 LOP3.LUT R8, R9, 0xffff, RZ, 0xc0, !PT ;  /* 0x0000ffff09080812 */ /* 0x000fe400078ec0ff */
[----:B------:R-:W-:Y:S02]  /*6890*/  @P0 R2UR UR6, R6 ;  /* 0x00000000060602ca */ /* 0x000fe400000e0000 */
[----:B------:R-:W-:Y:S02]  /*68a0*/  PRMT R0, RZ, 0x654, R0 ;  /* 0x00000654ff007816 */ /* 0x000fe40000000000 */
[----:B------:R-:W-:Y:S02]  /*68b0*/  @P0 R2UR UR5, R8 ;  /* 0x00000000080502ca */ /* 0x000fe400000e0000 */
[----:B------:R3:W-:Y:S03]  /*68c0*/  SYNCS.ARRIVE.TRANS64.RED.A1T0 RZ, [R0+URZ], RZ ;  /* 0x000000ff00ff79a7 */ /* 0x0007e600081004ff */
[----:B------:R-:W-:Y:S04]  /*68d0*/  @UP1 UMOV UR29, UR4 ;  /* 0x00000004001d1c82 */ /* 0x000fe80008000000 */
[----:B------:R-:W-:Y:S04]  /*68e0*/  @UP1 UMOV UR14, UR6 ;  /* 0x00000006000e1c82 */ /* 0x000fe80008000000 */
[----:B------:R-:W-:Y:S01]  /*68f0*/  @UP1 UMOV UR13, UR5 ;  /* 0x00000005000d1c82 */ /* 0x000fe20008000000 */
[----:B------:R-:W-:Y:S05]  /*6900*/  BRA.U !UP0, `(.L_x_136) ;  /* 0x0000000108a47547 */ /* 0x000fea000b800000 */
[----:B------:R-:W-:Y:S02]  /*6910*/  UIMAD.WIDE.U32 UR8, UR13, UR35, URZ ;  /* 0x000000230d0872a5 */ /* 0x000fe4000f8e00ff */
[----:B------:R-:W-:Y:S02]  /*6920*/  UIMAD.WIDE.U32 UR10, UR14, UR32, URZ ;  /* 0x000000200e0a72a5 */ /* 0x000fe4000f8e00ff */
[----:B------:R-:W-:Y:S02]  /*6930*/  USEL UR4, UR30, UR38, !UP5 ;  /* 0x000000261e047287 */ /* 0x000fe4000e800000 */
[----:B------:R-:W-:Y:S02]  /*6940*/  USEL UR7, UR31, UR39, !UP6 ;  /* 0x000000271f077287 */ /* 0x000fe4000f000000 */
[----:B--2---:R-:W-:Y:S02]  /*6950*/  UIMAD.WIDE.U32 UR16, UR4, UR22, URZ ;  /* 0x00000016041072a5 */ /* 0x004fe4000f8e00ff */
[----:B------:R-:W-:Y:S01]  /*6960*/  UIMAD.WIDE.U32 UR18, UR7, UR22, URZ ;  /* 0x00000016071272a5 */ /* 0x000fe2000f8e00ff */
[----:B------:R-:W-:Y:S02]  /*6970*/  UMOV UR5, UR9 ;  /* 0x0000000900057c82 */ /* 0x000fe40008000000 */
[----:B------:R-:W-:Y:S03]  /*6980*/  USHF.R.U32.HI UR6, URZ, UR40, UR5 ;  /* 0x00000028ff067299 */ /* 0x000fe60008011605 */
[----:B------:R-:W-:Y:S01]  /*6990*/  UMOV UR5, UR11 ;  /* 0x0000000b00057c82 */ /* 0x000fe20008000000 */
[----:B------:R-:W-:Y:S02]  /*69a0*/  USEL UR6, UR13, UR6, !UP5 ;  /* 0x000000060d067287 */ /* 0x000fe4000e800000 */
[----:B------:R-:W-:Y:S02]  /*69b0*/  USHF.R.U32.HI UR8, URZ, UR33, UR5 ;  /* 0x00000021ff087299 */ /* 0x000fe40008011605 */
[----:B------:R-:W-:Y:S01]  /*69c0*/  UIMAD.WIDE.U32 UR10, UR6, UR22, URZ ;  /* 0x00000016060a72a5 */ /* 0x000fe2000f8e00ff */
[----:B------:R-:W-:Y:S02]  /*69d0*/  UMOV UR5, UR17 ;  /* 0x0000001100057c82 */ /* 0x000fe40008000000 */
[----:B------:R-:W-:Y:S03]  /*69e0*/  @UP4 USHF.R.U32.HI UR4, URZ, UR23, UR5 ;  /* 0x00000017ff044299 */ /* 0x000fe60008011605 */
[----:B------:R-:W-:Y:S01]  /*69f0*/  UMOV UR5, UR19 ;  /* 0x0000001300057c82 */ /* 0x000fe20008000000 */
[----:B------:R-:W-:Y:S02]  /*6a00*/  UIMAD UR4, UR42, UR4, URZ ;  /* 0x000000042a0472a4 */ /* 0x000fe4000f8e02ff */
[----:B------:R-:W-:Y:S02]  /*6a10*/  @UP4 USHF.R.U32.HI UR7, URZ, UR23, UR5 ;  /* 0x00000017ff074299 */ /* 0x000fe40008011605 */
[----:B------:R-:W-:Y:S02]  /*6a20*/  USEL UR5, UR14, UR8, !UP6 ;  /* 0x000000080e057287 */ /* 0x000fe4000f000000 */
[----:B------:R-:W-:Y:S02]  /*6a30*/  UIMAD UR8, UR42, UR7, URZ ;  /* 0x000000072a0872a4 */ /* 0x000fe4000f8e02ff */
[----:B------:R-:W-:Y:S03]  /*6a40*/  UISETP.GE.AND UP0, UPT, UR6, UR4, UPT ;  /* 0x000000040600728c */ /* 0x000fe6000bf06270 */
[----:B------:R-:W-:Y:S01]  /*6a50*/  UMOV UR4, UR11 ;  /* 0x0000000b00047c82 */ /* 0x000fe20008000000 */
[----:B------:R-:W-:Y:S02]  /*6a60*/  UISETP.GE.OR UP0, UPT, UR5, UR8, UP0 ;  /* 0x000000080500728c */ /* 0x000fe40008706670 */
[----:B------:R-:W-:Y:S02]  /*6a70*/  USHF.R.U32.HI UR4, URZ, UR23, UR4 ;  /* 0x00000017ff047299 */ /* 0x000fe40008011604 */
[----:B------:R-:W-:Y:S02]  /*6a80*/  UIMAD.WIDE.U32 UR8, UR5, UR22, URZ ;  /* 0x00000016050872a5 */ /* 0x000fe4000f8e00ff */
[----:B------:R-:W-:Y:S04]  /*6a90*/  USEL UR10, UR6, UR4, !UP4 ;  /* 0x00000004060a7287 */ /* 0x000fe8000e000000 */
[----:B------:R-:W-:Y:S01]  /*6aa0*/  UIADD3 UR11, UPT, UPT, -UR10, URZ, URZ ;  /* 0x000000ff0a0b7290 */ /* 0x000fe2000fffe1ff */
[----:B------:R-:W-:Y:S02]  /*6ab0*/  @!UP0 UMOV UR4, UR9 ;  /* 0x0000000900048c82 */ /* 0x000fe40008000000 */
[----:B------:R-:W-:Y:S02]  /*6ac0*/  @!UP0 USHF.R.U32.HI UR4, URZ, UR23, UR4 ;  /* 0x00000017ff048299 */ /* 0x000fe40008011604 */
[----:B------:R-:W-:Y:S02]  /*6ad0*/  UIMAD UR8, UR42, UR11, UR6 ;  /* 0x0000000b2a0872a4 */ /* 0x000fe4000f8e0206 */
[----:B------:R-:W-:Y:S04]  /*6ae0*/  @!UP0 USEL UR4, UR5, UR4, !UP4 ;  /* 0x0000000405048287 */ /* 0x000fe8000e000000 */
[----:B------:R-:W-:Y:S02]  /*6af0*/  @!UP0 UIMAD UR8, UR7, UR8, UR4 ;  /* 0x00000008070882a4 */ /* 0x000fe4000f8e0204 */
[----:B------:R-:W-:Y:S02]  /*6b00*/  @!UP0 UIADD3 UR9, UPT, UPT, UR10, -UR4, URZ ;  /* 0x800000040a098290 */ /* 0x000fe4000fffe0ff */
[----:B------:R-:W-:Y:S02]  /*6b10*/  UIADD3 UR4, UPT, UPT, -UR5, URZ, URZ ;  /* 0x000000ff05047290 */ /* 0x000fe4000fffe1ff */
[----:B------:R-:W-:Y:S02]  /*6b20*/  UIADD3 UR7, UPT, UPT, -UR6, URZ, URZ ;  /* 0x000000ff06077290 */ /* 0x000fe4000fffe1ff */
[----:B------:R-:W-:Y:S02]  /*6b30*/  @!UP0 UIMAD UR6, UR9, UR42, UR5 ;  /* 0x0000002a090682a4 */ /* 0x000fe4000f8e0205 */
[----:B------:R-:W-:Y:S02]  /*6b40*/  UIMAD UR14, UR15, UR4, UR14 ;  /* 0x000000040f0e72a4 */ /* 0x000fe4000f8e020e */
[----:B------:R-:W-:Y:S01]  /*6b50*/  UIMAD UR4, UR34, UR7, UR13 ;  /* 0x00000007220472a4 */ /* 0x000fe2000f8e020d */
[----:B------:R-:W-:Y:S02]  /*6b60*/  @!UP0 UMOV UR5, UR8 ;  /* 0x0000000800058c82 */ /* 0x000fe40008000000 */
[----:B------:R-:W-:Y:S02]  /*6b70*/  UIMAD UR14, UR5, UR15, UR14 ;  /* 0x0000000f050e72a4 */ /* 0x000fe4000f8e020e */
[----:B------:R-:W-:Y:S11]  /*6b80*/  UIMAD UR13, UR6, UR34, UR4 ;  /* 0x00000022060d72a4 */ /* 0x000ff6000f8e0204 */
[----:B------:R-:W-:Y:S01]  /*6b90*/  @!UPT UIADD3 URZ, UPT, UPT, URZ, URZ, URZ ;  /* 0x000000fffffff290 */ /* 0x000fe2000fffe0ff */
.L_x_136:
[----:B------:R-:W4:Y:S01]  /*6ba0*/  @!UP2 LDCU.128 UR8, c[0x0][0xb10] ;  /* 0x00016200ff08a7ac */ /* 0x000f220008000c00 */
[C---:B-1----:R-:W-:Y:S02]  /*6bb0*/  ISETP.NE.U32.AND P1, PT, R4.reuse, RZ, PT ;  /* 0x000000ff0400720c */ /* 0x042fe40003f25070 */
[----:B------:R-:W-:Y:S02]  /*6bc0*/  ISETP.NE.U32.AND P0, PT, R4, RZ, PT ;  /* 0x000000ff0400720c */ /* 0x000fe40003f05070 */
[C---:B------:R-:W-:Y:S02]  /*6bd0*/  ISETP.NE.AND.EX P1, PT, R5.reuse, RZ, PT, P1 ;  /* 0x000000ff0500720c */ /* 0x040fe40003f25310 */
[----:B------:R-:W-:Y:S01]  /*6be0*/  ISETP.NE.AND.EX P0, PT, R5, RZ, PT, P0 ;  /* 0x000000ff0500720c */ /* 0x000fe20003f05300 */
[----:B------:R-:W1:Y:S01]  /*6bf0*/  @!UP2 LDCU UR5, c[0x0][0xb0c] ;  /* 0x00016180ff05a7ac */ /* 0x000e620008000800 */
[----:B------:R-:W-:Y:S01]  /*6c00*/  SHF.L.U32 R9, R15, 0x1f, RZ ;  /* 0x0000001f0f097819 */ /* 0x000fe200000006ff */
[----:B------:R-:W-:Y:S02]  /*6c10*/  USHF.L.U32 UR26, UR28, 0x7, URZ ;  /* 0x000000071c1a7899 */ /* 0x000fe400080006ff */
[----:B------:R-:W-:Y:S02]  /*6c20*/  USHF.L.U32 UR27, UR20, 0x6, URZ ;  /* 0x00000006141b7899 */ /* 0x000fe400080006ff */
[----:B----4-:R-:W-:Y:S07]  /*6c30*/  UIMAD.WIDE.U32 UR6, UR14, UR8, URZ ;  /* 0x000000080e0672a5 */ /* 0x010fee000f8e00ff */
[----:B------:R-:W-:Y:S01]  /*6c40*/  @!UP2 UMOV UR4, UR7 ;  /* 0x000000070004ac82 */ /* 0x000fe20008000000 */
[----:B-1----:R-:W-:Y:S02]  /*6c50*/  @!UP2 UISETP.NE.AND UP0, UPT, UR5, 0x1, UPT ;  /* 0x000000010500a88c */ /* 0x002fe4000bf05270 */
[----:B------:R-:W-:Y:S02]  /*6c60*/  @!UP2 USHF.R.U32.HI UR4, URZ, UR9, UR4 ;  /* 0x00000009ff04a299 */ /* 0x000fe40008011604 */
[----:B------:R-:W-:Y:S02]  /*6c70*/  UIMAD.WIDE.U32 UR6, UR13, UR11, URZ ;  /* 0x0000000b0d0672a5 */ /* 0x000fe4000f8e00ff */
[----:B------:R-:W-:Y:S02]  /*6c80*/  @!UP2 USEL UR8, UR14, UR4, !UP0 ;  /* 0x000000040e08a287 */ /* 0x000fe4000c000000 */
[----:B------:R-:W-:Y:S03]  /*6c90*/  @!UP2 UISETP.NE.AND UP0, UPT, UR10, 0x1, UPT ;  /* 0x000000010a00a88c */ /* 0x000fe6000bf05270 */
[----:B------:R-:W-:Y:S02]  /*6ca0*/  @!UP2 UMOV UR6, UR7 ;  /* 0x000000070006ac82 */ /* 0x000fe40008000000 */
[----:B------:R-:W1:Y:S02]  /*6cb0*/  @!UP2 LDCU UR4, c[0x0][0xb20] ;  /* 0x00016400ff04a7ac */ /* 0x000e640008000800 */
[----:B-1----:R-:W-:Y:S04]  /*6cc0*/  @!UP2 USHF.R.U32.HI UR6, URZ, UR4, UR6 ;  /* 0x00000004ff06a299 */ /* 0x002fe80008011606 */
[----:B------:R-:W-:Y:S04]  /*6cd0*/  @!UP2 USEL UR6, UR13, UR6, !UP0 ;  /* 0x000000060d06a287 */ /* 0x000fe8000c000000 */
[----:B------:R-:W-:Y:S02]  /*6ce0*/  @!UP2 UIADD3 UR4, UPT, UPT, -UR8, UR6, URZ ;  /* 0x000000060804a290 */ /* 0x000fe4000fffe1ff */
[----:B------:R-:W-:Y:S02]  /*6cf0*/  @!UP2 UIADD3 UR6, UPT, UPT, UR8, -UR6, URZ ;  /* 0x800000060806a290 */ /* 0x000fe4000fffe0ff */
[----:B------:R-:W-:Y:S02]  /*6d00*/  @!UP2 UIMAD UR14, UR4, UR5, UR14 ;  /* 0x00000005040ea2a4 */ /* 0x000fe4000f8e020e */
[----:B------:R-:W-:Y:S01]  /*6d10*/  @!UP2 UIMAD UR13, UR6, UR10, UR13 ;  /* 0x0000000a060da2a4 */ /* 0x000fe2000f8e020d */
[----:B------:R-:W-:Y:S11]  /*6d20*/  BRA.U UP3, `(.L_x_137) ;  /* 0x0000000103107547 */ /* 0x000ff6000b800000 */
[----:B---3--:R-:W-:Y:S04]  /*6d30*/  MOV R0, UR44 ;  /* 0x0000002c00007c02 */ /* 0x008fe80008000f00 */
[----:B------:R-:W-:Y:S04]  /*6d40*/  SHF.L.U32 R11, R0, 0x1f, RZ ;  /* 0x0000001f000b7819 */ /* 0x000fe800000006ff */
[----:B------:R-:W1:Y:S02]  /*6d50*/  SYNCS.PHASECHK.TRANS64.TRYWAIT P2, [UR21+0x368], R11 ;  /* 0x0003680bff0075a7 */ /* 0x000e640008041115 */
[----:B-1----:R-:W-:Y:S05]  /*6d60*/  @!P2 BRA `(.L_x_138) ;  /* 0x0000004c0040a947 */ /* 0x002fea0003800000 */
.L_x_137:
[----:B------:R-:W-:Y:S05]  /*6d70*/  @!P1 BRA `(.L_x_139) ;  /* 0x0000000000309947 */ /* 0x000fea0003800000 */
[----:B------:R-:W-:Y:S01]  /*6d80*/  ISETP.NE.U32.AND P1, PT, R2, RZ, PT ;  /* 0x000000ff0200720c */ /* 0x000fe20003f25070 */
[----:B------:R-:W4:Y:S01]  /*6d90*/  LDCU.64 UR4, c[0x0][0x358] ;  /* 0x00006b00ff0477ac */ /* 0x000f220008000a00 */
[----:B------:R-:W-:Y:S02]  /*6da0*/  IMAD.MOV.U32 R90, RZ, RZ, 0x1 ;  /* 0x00000001ff5a7424 */ /* 0x000fe400078e00ff */
[----:B------:R-:W-:Y:S11]  /*6db0*/  ISETP.NE.AND.EX P1, PT, R3, RZ, PT, P1 ;  /* 0x000000ff0300720c */ /* 0x000ff60003f25310 */
[----:B------:R-:W-:Y:S02]  /*6dc0*/  @!UPT UIADD3 URZ, UPT, UPT, URZ, URZ, URZ ;  /* 0x000000fffffff290 */ /* 0x000fe4000fffe0ff */
[----:B-1----:R-:W1:Y:S01]  /*6dd0*/  @P1 LDC.64 R10, c[0x0][0x888] ;  /* 0x00022200ff0a1b82 */ /* 0x002e620000000a00 */
[----:B---3--:R-:W-:Y:S04]  /*6de0*/  @P1 IMAD R0, R4, UR36, RZ ;  /* 0x0000002404001c24 */ /* 0x008fe8000f8e02ff */
[----:B-1----:R-:W-:Y:S04]  /*6df0*/  @P1 IMAD.WIDE R10, R0, 0x4, R10 ;  /* 0x00000004000a1825 */ /* 0x002fe800078e020a */
[----:B------:R-:W-:Y:S01]  /*6e00*/  HFMA2 R0, -RZ, RZ, 0, 5.9604644775390625e-08 ;  /* 0x00000001ff007431 */ /* 0x000fe200000001ff */
[----:B----45:R4:W5:Y:S04]  /*6e10*/  @P1 LDG.E R41, desc[UR4][R10.64] ;  /* 0x000000040a291981 */ /* 0x030968000c1e1900 */
[----:B------:R-:W-:Y:S01]  /*6e20*/  @!P1 PRMT R90, R0, 0x7610, R90 ;  /* 0x00007610005a9816 */ /* 0x000fe2000000005a */
[----:B----4-:R-:W1:Y:S06]  /*6e30*/  @!P1 LDC R41, c[0x0][0x880] ;  /* 0x00022000ff299b82 */ /* 0x010e6c0000000800 */
.L_x_139:
[----:B-1---5:R-:W-:Y:S01]  /*6e40*/  @!P0 FSETP.EQ.AND P1, PT, R41, RZ, PT ;  /* 0x000000ff2900820b */ /* 0x022fe20003f22000 */
[----:B------:R-:W-:Y:S01]  /*6e50*/  @!UPT UIADD3 URZ, UPT, UPT, URZ, URZ, URZ ;  /* 0x000000fffffff290 */ /* 0x000fe2000fffe0ff */
[----:B------:R-:W-:Y:S11]  /*6e60*/  @!P0 BRA `(.L_x_140) ;  /* 0x0000000000188947 */ /* 0x000ff60003800000 */
[----:B------:R-:W-:Y:S02]  /*6e70*/  LOP3.LUT P0, RZ, R90, 0xff, RZ, 0xc0, !PT ;  /* 0x000000ff5aff7812 */ /* 0x000fe4000780c0ff */
[----:B------:R-:W-:Y:S04]  /*6e80*/  ISETP.NE.U32.AND P1, PT, R2, RZ, PT ;  /* 0x000000ff0200720c */ /* 0x000fe80003f25070 */
[----:B------:R-:W-:Y:S04]  /*6e90*/  ISETP.NE.AND.EX P1, PT, R3, RZ, PT, P1 ;  /* 0x000000ff0300720c */ /* 0x000fe80003f25310 */
[----:B------:R-:W-:Y:S03]  /*6ea0*/  PLOP3.LUT P1, PT, P1, PT, PT, 0x8, 0x80 ;  /* 0x000000000080781c */ /* 0x000fe60000f2e170 */
[----:B------:R-:W-:Y:S11]  /*6eb0*/  @P0 FSETP.EQ.AND P1, PT, R41, RZ, PT ;  /* 0x000000ff2900020b */ /* 0x000ff60003f22000 */
[----:B------:R-:W-:Y:S02]  /*6ec0*/  @!UPT UIADD3 URZ, UPT, UPT, URZ, URZ, URZ ;  /* 0x000000fffffff290 */ /* 0x000fe4000fffe0ff */
.L_x_140:
[----:B------:R-:W1:Y:S01]  /*6ed0*/  SYNCS.PHASECHK.TRANS64.TRYWAIT P2, [UR21+0x350], R9 ;  /* 0x00035009ff0075a7 */ /* 0x000e620008041115 */
[----:B------:R-:W-:Y:S04]  /*6ee0*/  ELECT P0, URZ, PT ;  /* 0x0000000000ff782f */ /* 0x000fe80003800000 */
[----:B------:R-:W-:Y:S11]  /*6ef0*/  PLOP3.LUT P1, PT, P1, P0, PT, 0xf2, 0x2f ;  /* 0x00000000002f781c */ /* 0x000ff60000f21e72 */
[----:B------:R-:W-:Y:S02]  /*6f00*/  @!UPT UIADD3 URZ, UPT, UPT, URZ, URZ, URZ ;  /* 0x000000fffffff290 */ /* 0x000fe4000fffe0ff */
[----:B------:R-:W-:Y:S05]  /*6f10*/  @!P1 IADD3 R8, P0, PT, R16, 0x580, RZ ;  /* 0x0000058010089810 */ /* 0x000fea0007f1e0ff */
[----:B------:R-:W-:Y:S01]  /*6f20*/  @!P1 IMAD.X R6, RZ, RZ, R17, P0 ;  /* 0x000000ffff069224 */ /* 0x000fe200000e0611 */
[----:B-1----:R-:W-:Y:S07]  /*6f30*/  @!P2 BRA `(.L_x_141) ;  /* 0x0000004800e4a947 */ /* 0x002fee0003800000 */
.L_x_301:
[----:B------:R-:W-:Y:S01]  /*6f40*/  @!P1 R2UR UR5, R8 ;  /* 0x00000000080592ca */ /* 0x000fe200000e0000 */
[----:B------:R-:W-:Y:S01]  /*6f50*/  VOTEU.ALL UP0, P1 ;  /* 0x0000000000ff7886 */ /* 0x000fe20000800000 */
[----:B------:R-:W-:Y:S01]  /*6f60*/  @!P1 R2UR UR4, R6 ;  /* 0x00000000060492ca */ /* 0x000fe200000e0000 */
[----:B------:R-:W-:Y:S01]  /*6f70*/  UMOV UR16, 0x0 ;  /* 0x0000000000107882 */ /* 0x000fe20000000000 */
[----:B------:R-:W-:Y:S01]  /*6f80*/  UMOV UR17, 0x10000000 ;  /* 0x1000000000117882 */ /* 0x000fe20000000000 */
[----:B------:R-:W-:Y:S01]  /*6f90*/  UMOV UR28, UR36 ;  /* 0x00000024001c7c82 */ /* 0x000fe20008000000 */
[----:B------:R-:W-:Y:S01]  /*6fa0*/  @!UP0 UIADD3 UR24, UPT, UPT, UR21, 0x500, URZ ;  /* 0x0000050015188890 */ /* 0x000fe2000fffe0ff */
[----:B-1-3--:R-:W-:Y:S01]  /*6fb0*/  @!P1 IMAD.MOV.U32 R0, RZ, RZ, 0x1000 ;  /* 0x00001000ff009424 */ /* 0x00afe200078e00ff */
[----:B------:R-:W-:Y:S01]  /*6fc0*/  @!UP0 UIADD3 UR10, UPT, UPT, UR26, 0x40, URZ ;  /* 0x000000401a0a8890 */ /* 0x000fe2000fffe0ff */
[----:B------:R-:W-:Y:S01]  /*6fd0*/  VIADD R14, R14, 0x1 ;  /* 0x000000010e0e7836 */ /* 0x000fe20000000000 */
[----:B------:R-:W-:Y:S01]  /*6fe0*/  @!UP0 UIADD3 UR8, UPT, UPT, UR21, 0xd00, URZ ;  /* 0x00000d0015088890 */ /* 0x000fe2000fffe0ff */
[----:B------:R-:W-:Y:S02]  /*6ff0*/  VOTEU.ALL UP0, P1 ;  /* 0x0000000000ff7886 */ /* 0x000fe40000800000 */
[----:B------:R-:W-:Y:S01]  /*7000*/  IMAD.U32 R10, RZ, RZ, UR5 ;  /* 0x00000005ff0a7e24 */ /* 0x000fe2000f8e00ff */
[----:B------:R-:W-:Y:S01]  /*7010*/  UMOV UR9, UR25 ;  /* 0x0000001900097c82 */ /* 0x000fe20008000000 */
[----:B------:R-:W-:Y:S01]  /*7020*/  IMAD.U32 R11, RZ, RZ, UR4 ;  /* 0x00000004ff0b7e24 */ /* 0x000fe2000f8e00ff */
[----:B------:R-:W-:Y:S01]  /*7030*/  UMOV UR11, UR27 ;  /* 0x0000001b000b7c82 */ /* 0x000fe20008000000 */
[----:B------:R-:W-:Y:S01]  /*7040*/  UMOV UR12, UR36 ;  /* 0x00000024000c7c82 */ /* 0x000fe20008000000 */
[----:B------:R-:W-:Y:S01]  /*7050*/  @!P1 R2UR UR4, R10 ;  /* 0x000000000a0492ca */ /* 0x000fe200000e0000 */
[----:B------:R-:W-:Y:S01]  /*7060*/  UPRMT UR6, UR45, 0x654, UR25 ;  /* 0x000006542d067896 */ /* 0x000fe20008000019 */
[----:B------:R-:W-:Y:S11]  /*7070*/  @!P1 R2UR UR5, R11 ;  /* 0x000000000b0592ca */ /* 0x000ff600000e0000 */
[----:B------:R-:W-:Y:S02]  /*7080*/  @!UPT UIADD3 URZ, UPT, UPT, URZ, URZ, URZ ;  /* 0x000000fffffff290 */ /* 0x000fe4000fffe0ff */
[----:B------:R1:W-:Y:S01]  /*7090*/  @!UP0 UTMALDG.3D [UR24], [UR4], desc[UR16] ;  /* 0x00001018040085b4 */ /* 0x0003e20008011000 */
[----:B------:R-:W-:Y:S05]  /*70a0*/  VOTEU.ALL UP0, P1 ;  /* 0x0000000000ff7886 */ /* 0x000fea0000800000 */
[----:B------:R1:W-:Y:S01]  /*70b0*/  @!UP0 UTMALDG.3D [UR8], [UR4], desc[UR16] ;  /* 0x00001008040085b4 */ /* 0x0003e20008011000 */
[----:B------:R1:W-:Y:S01]  /*70c0*/  @!P1 SYNCS.ARRIVE.TRANS64.RED.A0TR RZ, [UR21+0x340], R0 ;  /* 0x00034000ffff99a7 */ /* 0x0003e20008300415 */
[----:B------:R-:W-:Y:S01]  /*70d0*/  SYNCS.ARRIVE.TRANS64.RED.A1T0 RZ, [UR6], RZ ;  /* 0x000000ffffff79a7 */ /* 0x000fe20008100406 */
[----:B------:R-:W3:Y:S02]  /*70e0*/  SYNCS.PHASECHK.TRANS64.TRYWAIT P0, [UR21+0x358], R9 ;  /* 0x00035809ff0075a7 */ /* 0x000ee40008001115 */
[----:B-1-3--:R-:W-:Y:S05]  /*70f0*/  @!P0 BRA `(.L_x_142) ;  /* 0x00000048008c8947 */ /* 0x00afea0003800000 */
.L_x_303:
[----:B------:R-:W-:Y:S01]  /*7100*/  UIADD3 UR28, UPT, UPT, UR13, UR62, URZ ;  /* 0x0000003e0d1c7290 */ /* 0x000fe2000fffe0ff */
[----:B------:R-:W-:Y:S01]  /*7110*/  @!P1 IADD3 R6, P0, PT, R16, 0x580, RZ ;  /* 0x0000058010069810 */ /* 0x000fe20007f1e0ff */
[----:B------:R-:W-:Y:S01]  /*7120*/  UPLOP3.LUT UP3, UPT, UPT, UPT, UPT, 0x80, 0x8 ;  /* 0x000000000008789c */ /* 0x000fe20003f6f070 */
[----:B------:R-:W-:Y:S01]  /*7130*/  LOP3.LUT R15, R15, 0x1, RZ, 0x3c, !PT ;  /* 0x000000010f0f7812 */ /* 0x000fe200078e3cff */
[----:B------:R-:W-:Y:S01]  /*7140*/  VOTEU.ALL UP0, P1 ;  /* 0x0000000000ff7886 */ /* 0x000fe20000800000 */
[----:B------:R-:W-:Y:S01]  /*7150*/  @!P1 R2UR UR5, R6 ;  /* 0x00000000060592ca */ /* 0x000fe200000e0000 */
[----:B-1----:R-:W-:Y:S01]  /*7160*/  @!P1 IMAD.X R0, RZ, RZ, R17, P0 ;  /* 0x000000ffff009224 */ /* 0x002fe200000e0611 */
[----:B------:R-:W-:Y:S01]  /*7170*/  UMOV UR6, 0x0 ;  /* 0x0000000000067882 */ /* 0x000fe20000000000 */
[----:B------:R-:W-:Y:S01]  /*7180*/  UMOV UR7, 0x10000000 ;  /* 0x1000000000077882 */ /* 0x000fe20000000000 */
[----:B------:R-:W-:Y:S01]  /*7190*/  @!UP0 UIADD3 UR18, UPT, UPT, UR26, 0x20, URZ ;  /* 0x000000201a128890 */ /* 0x000fe2000fffe0ff */
[----:B------:R-:W-:Y:S01]  /*71a0*/  ISETP.NE.AND P0, PT, R14, 0x2, PT ;  /* 0x000000020e00780c */ /* 0x000fe20003f05270 */
[----:B------:R-:W-:Y:S01]  /*71b0*/  @!UP0 UIADD3 UR16, UPT, UPT, UR21, 0x1500, URZ ;  /* 0x0000150015108890 */ /* 0x000fe2000fffe0ff */
[----:B------:R-:W-:Y:S01]  /*71c0*/  @!P1 R2UR UR4, R0 ;  /* 0x00000000000492ca */ /* 0x000fe200000e0000 */
[----:B------:R-:W-:Y:S01]  /*71d0*/  @!UP0 UIADD3 UR17, UPT, UPT, UR21, 0x348, URZ ;  /* 0x0000034815118890 */ /* 0x000fe2000fffe0ff */
[----:B------:R-:W-:Y:S01]  /*71e0*/  SEL R0, RZ, 0x1, P0 ;  /* 0x00000001ff007807 */ /* 0x000fe20000000000 */
[----:B------:R-:W-:Y:S01]  /*71f0*/  @!UP0 UIADD3 UR10, UPT, UPT, UR26, 0x60, URZ ;  /* 0x000000601a0a8890 */ /* 0x000fe2000fffe0ff */
[----:B------:R-:W-:Y:S01]  /*7200*/  SEL R14, R14, RZ, P0 ;  /* 0x000000ff0e0e7207 */ /* 0x000fe20000000000 */
[----:B------:R-:W-:Y:S01]  /*7210*/  @!UP0 UIADD3 UR8, UPT, UPT, UR21, 0x1d00, URZ ;  /* 0x00001d0015088890 */ /* 0x000fe2000fffe0ff */
[----:B------:R-:W-:Y:S01]  /*7220*/  IMAD.U32 R8, RZ, RZ, UR5 ;  /* 0x00000005ff087e24 */ /* 0x000fe2000f8e00ff */
[----:B------:R-:W-:Y:S01]  /*7230*/  VOTEU.ALL UP0, P1 ;  /* 0x0000000000ff7886 */ /* 0x000fe20000800000 */
[----:B------:R-:W-:Y:S01]  /*7240*/  UMOV UR19, UR27 ;  /* 0x0000001b00137c82 */ /* 0x000fe20008000000 */
[----:B------:R-:W-:Y:S01]  /*7250*/  UMOV UR20, UR36 ;  /* 0x0000002400147c82 */ /* 0x000fe20008000000 */
[----:B------:R-:W-:Y:S01]  /*7260*/  UMOV UR11, UR27 ;  /* 0x0000001b000b7c82 */ /* 0x000fe20008000000 */
[----:B------:R-:W-:Y:S01]  /*7270*/  UMOV UR12, UR36 ;  /* 0x00000024000c7c82 */ /* 0x000fe20008000000 */
[----:B------:R-:W-:Y:S01]  /*7280*/  UMOV UR9, UR17 ;  /* 0x0000001100097c82 */ /* 0x000fe20008000000 */
[----:B------:R-:W-:Y:S01]  /*7290*/  IMAD.U32 R9, RZ, RZ, UR4 ;  /* 0x00000004ff097e24 */ /* 0x000fe2000f8e00ff */
[----:B------:R-:W-:Y:S01]  /*72a0*/  @!P1 R2UR UR4, R8 ;  /* 0x00000000080492ca */ /* 0x000fe200000e0000 */
[----:B------:R-:W-:Y:S01]  /*72b0*/  UMOV UR36, UR29 ;  /* 0x0000001d00247c82 */ /* 0x000fe20008000000 */
[----:B------:R-:W-:Y:S02]  /*72c0*/  LOP3.LUT R13, R13, R0, RZ, 0x3c, !PT ;  /* 0x000000000d0d7212 */ /* 0x000fe400078e3cff */
[----:B------:R-:W-:Y:S11]  /*72d0*/  @!P1 R2UR UR5, R9 ;  /* 0x00000000090592ca */ /* 0x000ff600000e0000 */
[----:B------:R-:W-:Y:S02]  /*72e0*/  @!UPT UIADD3 URZ, UPT, UPT, URZ, URZ, URZ ;  /* 0x000000fffffff290 */ /* 0x000fe4000fffe0ff */
[----:B------:R1:W-:Y:S01]  /*72f0*/  @!UP0 UTMALDG.3D [UR16], [UR4], desc[UR6] ;  /* 0x00000610040085b4 */ /* 0x0003e20008011000 */
[----:B------:R-:W-:Y:S05]  /*7300*/  VOTEU.ALL UP0, P1 ;  /* 0x0000000000ff7886 */ /* 0x000fea0000800000 */
[----:B------:R3:W-:Y:S01]  /*7310*/  @!UP0 UTMALDG.3D [UR8], [UR4], desc[UR6] ;  /* 0x00000608040085b4 */ /* 0x0007e20008011000 */
[----:B------:R3:W-:Y:S01]  /*7320*/  @!P1 SYNCS.ARRIVE.TRANS64.RED.A0TR RZ, [UR21+0x348], R7 ;  /* 0x00034807ffff99a7 */ /* 0x0007e20008300415 */
[----:B------:R-:W-:Y:S01]  /*7330*/  SYNCS.ARRIVE.TRANS64.RED.A1T0 RZ, [UR37], RZ ;  /* 0x000000ffffff79a7 */ /* 0x000fe20008100425 */
[----:B-1----:R-:W-:Y:S01]  /*7340*/  UIADD3 UR20, UPT, UPT, UR14, UR61, URZ ;  /* 0x0000003d0e147290 */ /* 0x002fe2000fffe0ff */
[----:B------:R-:W-:Y:S11]  /*7350*/  BRA.U UP1, `(.L_x_143) ;  /* 0xfffffff101f07547 */ /* 0x000ff6000b83ffff */
[----:B------:R-:W-:-:S04]  /*7360*/  SHF.L.U32 R3, R15, 0x1f, RZ ;  /* 0x0000001f0f037819 */ /* 0x000fc800000006ff */
[----:B------:R-:W1:Y:S02]  /*7370*/  SYNCS.PHASECHK.TRANS64.TRYWAIT P0, [UR21+0x350], R3 ;  /* 0x00035003ff0075a7 */ /* 0x000e640008001115 */
[----:B-1----:R-:W-:Y:S05]  /*7380*/  @!P0 BRA `(.L_x_144) ;  /* 0x0000004800008947 */ /* 0x002fea0003800000 */
.L_x_305:
[----:B-1----:R-:W-:-:S07]  /*7390*/  MOV R0, UR21 ;  /* 0x0000001500007c02 */ /* 0x002fce0008000f00 */
.L_x_145:
[----:B-1----:R-:W-:-:S04]  /*73a0*/  SHF.L.U32 R3, R15, 0x1f, RZ ;  /* 0x0000001f0f037819 */ /* 0x002fc800000006ff */
[----:B------:R1:W4:Y:S03]  /*73b0*/  SYNCS.PHASECHK.TRANS64.TRYWAIT P0, [R0+URZ+0x358], R3 ;  /* 0x00035803000075a7 */ /* 0x00032600080011ff */
[----:B----4-:R-:W-:Y:S05]  /*73c0*/  @!P0 NANOSLEEP.SYNCS 0x989680 ;  /* 0x009896800000895d */ /* 0x010fea0003900000 */
[----:B------:R-:W4:Y:S02]  /*73d0*/  @!P0 SYNCS.PHASECHK.TRANS64 P0, [R0+URZ+0x358], R3 ;  /* 0x00035803000085a7 */ /* 0x000f2400080010ff */
[----:B--234-:R-:W-:Y:S05]  /*73e0*/  @P0 EXIT ;  /* 0x000000000000094d */ /* 0x01cfea0003800000 */
[----:B------:R-:W-:Y:S05]  /*73f0*/  BRA `(.L_x_145) ;  /* 0xfffffffc00e87947 */ /* 0x000fea000383ffff */
.L_x_134:
[----:B------:R-:W-:-:S06]  /*7400*/  UISETP.GE.AND UP0, UPT, UR25, 0x4, UPT ;  /* 0x000000041900788c */ /* 0x000fcc000bf06270 */
[----:B------:R-:W-:-:S13]  /*7410*/  PLOP3.LUT P0, PT, PT, PT, UP0, 0x80, 0x8 ;  /* 0x000000000008781c */ /* 0x000fda0003f0f008 */
[----:B-1----:R-:W-:Y:S05]  /*7420*/  @!P0 EXIT ;  /* 0x000000000000894d */ /* 0x002fea0003800000 */
[----:B------:R-:W-:Y:S01]  /*7430*/  BAR.SYNC.DEFER_BLOCKING 0x6, 0xa0 ;  /* 0x0182800000007b1d */ /* 0x000fe20000010000 */
[C---:B------:R-:W-:Y:S01]  /*7440*/  IMAD.SHL.U32 R89, R99.reuse, 0x20, RZ ;  /* 0x0000002063597824 */ /* 0x040fe200078e00ff */
[----:B------:R-:W-:Y:S01]  /*7450*/  CS2R R96, SRZ ;  /* 0x0000000000607805 */ /* 0x000fe2000001ff00 */
[C---:B------:R-:W-:Y:S01]  /*7460*/  IMAD.SHL.U32 R5, R99.reuse, 0x4, RZ ;  /* 0x0000000463057824 */ /* 0x040fe200078e00ff */
[----:B------:R-:W-:Y:S01]  /*7470*/  CS2R R94, SRZ ;  /* 0x00000000005e7805 */ /* 0x000fe2000001ff00 */
[----:B------:R-:W-:Y:S01]  /*7480*/  IMAD.U32 R37, R99, 0x10000, RZ ;  /* 0x0001000063257824 */ /* 0x000fe200078e00ff */
[----:B------:R-:W-:Y:S01]  /*7490*/  UMOV UR44, 0x400 ;  /* 0x00000400002c7882 */ /* 0x000fe20000000000 */
[----:B------:R-:W-:Y:S01]  /*74a0*/  LOP3.LUT R4, R89, 0x80, RZ, 0xc0, !PT ;  /* 0x0000008059047812 */ /* 0x000fe200078ec0ff */
[----:B------:R-:W-:Y:S01]  /*74b0*/  ULEA UR44, UR45, UR44, 0x18 ;  /* 0x0000002c2d2c7291 */ /* 0x000fe2000f8ec0ff */
[----:B------:R-:W1:Y:S01]  /*74c0*/  LDC.64 R84, c[0x0][0x888] ;  /* 0x00022200ff547b82 */ /* 0x000e620000000a00 */
[C---:B------:R-:W-:Y:S01]  /*74d0*/  IMAD.SHL.U32 R7, R91.reuse, 0x400, RZ ;  /* 0x000004005b077824 */ /* 0x040fe200078e00ff */
[----:B------:R-:W-:Y:S01]  /*74e0*/  LOP3.LUT R5, R4, 0x10, R5, 0xf8, !PT ;  /* 0x0000001004057812 */ /* 0x000fe200078ef805 */
[----:B------:R-:W-:Y:S01]  /*74f0*/  IMAD.SHL.U32 R4, R91, 0x200000, RZ ;  /* 0x002000005b047824 */ /* 0x000fe200078e00ff */
[C---:B------:R-:W-:Y:S01]  /*7500*/  LOP3.LUT R88, R89.reuse, 0xb60, RZ, 0xc0, !PT ;  /* 0x00000b6059587812 */ /* 0x040fe200078ec0ff */
[----:B------:R-:W-:Y:S01]  /*7510*/  UIADD3 UR4, UPT, UPT, UR44, 0x2500, URZ ;  /* 0x000025002c047890 */ /* 0x000fe2000fffe0ff */
[----:B------:R-:W-:Y:S01]  /*7520*/  LOP3.LUT P0, RZ, R89, 0x80, RZ, 0xc0, !PT ;  /* 0x0000008059ff7812 */ /* 0x000fe2000780c0ff */
[----:B------:R-:W-:Y:S01]  /*7530*/  IMAD.MOV.U32 R36, RZ, RZ, RZ ;  /* 0x000000ffff247224 */ /* 0x000fe200078e00ff */
[----:B------:R-:W2:Y:S01]  /*7540*/  LDC.64 R86, c[0x0][0x890] ;  /* 0x00022400ff567b82 */ /* 0x000ea20000000a00 */
[----:B------:R-:W-:Y:S01]  /*7550*/  LOP3.LUT R4, R4, 0x200000, RZ, 0xc0, !PT ;  /* 0x0020000004047812 */ /* 0x000fe200078ec0ff */
[----:B------:R-:W-:Y:S01]  /*7560*/  IMAD.MOV.U32 R93, RZ, RZ, RZ ;  /* 0x000000ffff5d7224 */ /* 0x000fe200078e00ff */
[----:B------:R-:W-:Y:S01]  /*7570*/  LOP3.LUT R88, R88, 0x400, R7, 0xf8, !PT ;  /* 0x0000040058587812 */ /* 0x000fe200078ef807 */
[----:B------:R-:W-:Y:S01]  /*7580*/  IMAD.U32 R98, RZ, RZ, UR4 ;  /* 0x00000004ff627e24 */ /* 0x000fe2000f8e00ff */
[----:B------:R-:W-:Y:S01]  /*7590*/  LOP3.LUT R37, R4, 0x400000, R37, 0xf8, !PT ;  /* 0x0040000004257812 */ /* 0x000fe200078ef825 */
[----:B------:R-:W3:Y:S01]  /*75a0*/  LDCU UR58, c[0x0][0x370] ;  /* 0x00006e00ff3a77ac */ /* 0x000ee20008000800 */
[----:B------:R-:W4:Y:S01]  /*75b0*/  LDS R0, [UR44+0x420] ;  /* 0x0004202cff007984 */ /* 0x000f220008000800 */
[----:B------:R-:W1:Y:S01]  /*75c0*/  LDC.64 R82, c[0x0][0x8b0] ;  /* 0x00022c00ff527b82 */ /* 0x000e620000000a00 */
[----:B------:R-:W-:Y:S01]  /*75d0*/  LOP3.LUT R88, R88, R5, RZ, 0xfc, !PT ;  /* 0x0000000558587212 */ /* 0x000fe200078efcff */
[----:B------:R-:W1:Y:S01]  /*75e0*/  LDCU UR43, c[0x0][0xb0c] ;  /* 0x00016180ff2b77ac */ /* 0x000e620008000800 */
[----:B------:R-:W-:Y:S01]  /*75f0*/  LOP3.LUT R99, R99, 0x60, RZ, 0xc0, !PT ;  /* 0x0000006063637812 */ /* 0x000fe200078ec0ff */
[----:B------:R-:W1:Y:S04]  /*7600*/  LDCU UR63, c[0x0][0xb20] ;  /* 0x00016400ff3f77ac */ /* 0x000e680008000800 */
[----:B------:R-:W1:Y:S01]  /*7610*/  LDC.64 R80, c[0x0][0x8a8] ;  /* 0x00022a00ff507b82 */ /* 0x000e620000000a00 */
[----:B------:R-:W1:Y:S01]  /*7620*/  LDCU UR39, c[0x0][0xb30] ;  /* 0x00016600ff2777ac */ /* 0x000e620008000800 */
[----:B------:R-:W1:Y:S01]  /*7630*/  LDCU.64 UR56, c[0x0][0x888] ;  /* 0x00011100ff3877ac */ /* 0x000e620008000a00 */
[----:B------:R-:W1:Y:S01]  /*7640*/  LDCU.64 UR40, c[0x0][0xb28] ;  /* 0x00016500ff2877ac */ /* 0x000e620008000a00 */
[----:B------:R-:W1:Y:S01]  /*7650*/  LDCU.128 UR52, c[0x0][0xb10] ;  /* 0x00016200ff3477ac */ /* 0x000e620008000c00 */
[----:B------:R-:W1:Y:S01]  /*7660*/  LDCU UR47, c[0x0][0x374] ;  /* 0x00006e80ff2f77ac */ /* 0x000e620008000800 */
[----:B------:R-:W-:Y:S01]  /*7670*/  UIADD3 UR60, UPT, UPT, UR44, 0x500, URZ ;  /* 0x000005002c3c7890 */ /* 0x000fe2000fffe0ff */
[----:B----4-:R-:W-:Y:S01]  /*7680*/  IMAD.IADD R37, R0, 0x1, R37 ;  /* 0x0000000100257824 */ /* 0x010fe200078e0225 */
[----:B--23--:R-:W-:-:S10]  /*7690*/  P2R R0, PR, RZ, 0x1 ;  /* 0x00000001ff007803 */ /* 0x00cfd40000000000 */
.L_x_171:
[C---:B------:R-:W-:Y:S02]  /*76a0*/  LEA R3, R93.reuse, UR44, 0x3 ;  /* 0x0000002c5d037c11 */ /* 0x040fe4000f8e18ff */
[----:B------:R-:W-:Y:S02]  /*76b0*/  SHF.L.U32 R0, R96, 0x1f, RZ ;  /* 0x0000001f60007819 */ /* 0x000fe400000006ff */
[----:B------:R-:W-:Y:S02]  /*76c0*/  LEA R5, R93, UR44, 0x4 ;  /* 0x0000002c5d057c11 */ /* 0x000fe4000f8e20ff */
[----:B------:R-:W2:Y:S02]  /*76d0*/  SYNCS.PHASECHK.TRANS64.TRYWAIT P0, [R3+URZ+0x370], R0 ;  /* 0x00037000030075a7 */ /* 0x000ea400080011ff */
[----:B-12---:R-:W-:Y:S05]  /*76e0*/  @!P0 BRA `(.L_x_146) ;  /* 0x0000004400408947 */ /* 0x006fea0003800000 */
.L_x_306:
[----:B------:R-:W3:Y:S01]  /*76f0*/  LDS.128 R4, [R5+0x400] ;  /* 0x0004000005047984 */ /* 0x000ee20000000c00 */
        /* <DEDUP_REMOVED lines=10> */
[----:B------:R-:W-:Y:S01]  /*77a0*/  PLOP3.LUT P0, PT, PT, PT, UP1, 0x80, 0x8 ;  /* 0x000000000008781c */ /* 0x000fe20003f0f018 */
[----:B------:R-:W-:Y:S11]  /*77b0*/  UP2UR UR46, UPR, URZ, 0x2 ;  /* 0x00000002ff2e7883 */ /* 0x000ff60008000000 */
[----:B------:R-:W-:Y:S01]  /*77c0*/  @!UPT UIADD3 URZ, UPT, UPT, URZ, URZ, URZ ;  /* 0x000000fffffff290 */ /* 0x000fe2000fffe0ff */
[----:B--2---:R-:W-:Y:S02]  /*77d0*/  @P0 SHF.R.U32.HI R0, RZ, 0x10, R5 ;  /* 0x00000010ff000819 */ /* 0x004fe40000011605 */
        /* <DEDUP_REMOVED lines=12> */
[----:B-1----:R-:W-:Y:S02]  /*78a0*/  UIMAD.WIDE.U32 UR4, UR47, UR55, URZ ;  /* 0x000000372f0472a5 */ /* 0x002fe4000f8e00ff */
[----:B------:R-:W-:Y:S02]  /*78b0*/  UIMAD.WIDE.U32 UR6, UR58, UR52, URZ ;  /* 0x000000343a0672a5 */ /* 0x000fe4000f8e00ff */
[----:B------:R-:W-:Y:S02]  /*78c0*/  UISETP.NE.AND UP0, UPT, UR54, 0x1, UPT ;  /* 0x000000013600788c */ /* 0x000fe4000bf05270 */
[----:B------:R-:W-:Y:S02]  /*78d0*/  UIMAD.WIDE.U32 UR8, UR37, UR55, URZ ;  /* 0x00000037250872a5 */ /* 0x000fe4000f8e00ff */
[----:B------:R-:W-:Y:S02]  /*78e0*/  UIMAD.WIDE.U32 UR10, UR38, UR52, URZ ;  /* 0x00000034260a72a5 */ /* 0x000fe4000f8e00ff */
[----:B------:R-:W-:Y:S02]  /*78f0*/  UISETP.NE.AND UP1, UPT, UR43, 0x1, UPT ;  /* 0x000000012b00788c */ /* 0x000fe4000bf25270 */
[----:B------:R-:W-:Y:S01]  /*7900*/  UISETP.NE.AND UP2, UPT, UR42, 0x1, UPT ;  /* 0x000000012a00788c */ /* 0x000fe2000bf45270 */
[----:B------:R-:W-:Y:S02]  /*7910*/  UMOV UR4, UR5 ;  /* 0x0000000500047c82 */ /* 0x000fe40008000000 */
[----:B------:R-:W-:Y:S03]  /*7920*/  USHF.R.U32.HI UR5, URZ, UR63, UR4 ;  /* 0x0000003fff057299 */ /* 0x000fe60008011604 */
[----:B------:R-:W-:Y:S02]  /*7930*/  UMOV UR4, UR7 ;  /* 0x0000000700047c82 */ /* 0x000fe40008000000 */
[----:B------:R-:W-:Y:S02]  /*7940*/  USHF.R.U32.HI UR7, URZ, UR53, UR4 ;  /* 0x00000035ff077299 */ /* 0x000fe40008011604 */
[----:B------:R-:W-:Y:S02]  /*7950*/  USEL UR4, UR47, UR5, !UP0 ;  /* 0x000000052f047287 */ /* 0x000fe4000c000000 */
[----:B------:R-:W-:Y:S01]  /*7960*/  USEL UR7, UR58, UR7, !UP1 ;  /* 0x000000073a077287 */ /* 0x000fe2000c800000 */
[----:B------:R-:W-:Y:S01]  /*7970*/  UMOV UR5, UR9 ;  /* 0x0000000900057c82 */ /* 0x000fe20008000000 */
[----:B------:R-:W-:Y:S02]  /*7980*/  UIMAD.WIDE.U32 UR8, UR4, UR40, URZ ;  /* 0x00000028040872a5 */ /* 0x000fe4000f8e00ff */
[----:B------:R-:W-:Y:S03]  /*7990*/  USHF.R.U32.HI UR6, URZ, UR63, UR5 ;  /* 0x0000003fff067299 */ /* 0x000fe60008011605 */
[----:B------:R-:W-:Y:S01]  /*79a0*/  UMOV UR5, UR11 ;  /* 0x0000000b00057c82 */ /* 0x000fe20008000000 */
[----:B------:R-:W-:Y:S02]  /*79b0*/  UIMAD.WIDE.U32 UR10, UR7, UR40, URZ ;  /* 0x00000028070a72a5 */ /* 0x000fe4000f8e00ff */
[----:B------:R-:W-:Y:S02]  /*79c0*/  USHF.R.U32.HI UR12, URZ, UR53, UR5 ;  /* 0x00000035ff0c7299 */ /* 0x000fe40008011605 */
[----:B------:R-:W-:Y:S01]  /*79d0*/  USEL UR6, UR37, UR6, !UP0 ;  /* 0x0000000625067287 */ /* 0x000fe2000c000000 */
[----:B------:R-:W-:Y:S02]  /*79e0*/  UMOV UR5, UR9 ;  /* 0x0000000900057c82 */ /* 0x000fe40008000000 */
[----:B------:R-:W-:Y:S01]  /*79f0*/  UMOV UR10, UR11 ;  /* 0x0000000b000a7c82 */ /* 0x000fe20008000000 */
[----:B------:R-:W-:Y:S02]  /*7a00*/  @UP2 USHF.R.U32.HI UR4, URZ, UR41, UR5 ;  /* 0x00000029ff042299 */ /* 0x000fe40008011605 */
[----:B------:R-:W-:Y:S02]  /*7a10*/  @UP2 USHF.R.U32.HI UR7, URZ, UR41, UR10 ;  /* 0x00000029ff072299 */ /* 0x000fe4000801160a */
[----:B------:R-:W-:Y:S02]  /*7a20*/  UIMAD UR4, UR42, UR4, URZ ;  /* 0x000000042a0472a4 */ /* 0x000fe4000f8e02ff */
[----:B------:R-:W-:Y:S02]  /*7a30*/  UIMAD.WIDE.U32 UR10, UR6, UR40, URZ ;  /* 0x00000028060a72a5 */ /* 0x000fe4000f8e00ff */
[----:B------:R-:W-:Y:S02]  /*7a40*/  USEL UR5, UR38, UR12, !UP1 ;  /* 0x0000000c26057287 */ /* 0x000fe4000c800000 */
[----:B------:R-:W-:Y:S02]  /*7a50*/  UIMAD UR8, UR42, UR7, URZ ;  /* 0x000000072a0872a4 */ /* 0x000fe4000f8e02ff */
[----:B------:R-:W-:Y:S03]  /*7a60*/  UISETP.GE.AND UP0, UPT, UR6, UR4, UPT ;  /* 0x000000040600728c */ /* 0x000fe6000bf06270 */
[----:B------:R-:W-:Y:S01]  /*7a70*/  UMOV UR4, UR11 ;  /* 0x0000000b00047c82 */ /* 0x000fe20008000000 */
[----:B------:R-:W-:Y:S02]  /*7a80*/  UISETP.GE.OR UP0, UPT, UR5, UR8, UP0 ;  /* 0x000000080500728c */ /* 0x000fe40008706670 */
[----:B------:R-:W-:Y:S02]  /*7a90*/  USHF.R.U32.HI UR4, URZ, UR41, UR4 ;  /* 0x00000029ff047299 */ /* 0x000fe40008011604 */
[----:B------:R-:W-:Y:S02]  /*7aa0*/  UIMAD.WIDE.U32 UR8, UR5, UR40, URZ ;  /* 0x00000028050872a5 */ /* 0x000fe4000f8e00ff */
[----:B------:R-:W-:Y:S02]  /*7ab0*/  USEL UR11, UR6, UR4, !UP2 ;  /* 0x00000004060b7287 */ /* 0x000fe4000d000000 */
[----:B------:R-:W-:Y:S02]  /*7ac0*/  UIADD3 UR8, UPT, UPT, -UR5, URZ, URZ ;  /* 0x000000ff05087290 */ /* 0x000fe4000fffe1ff */
[----:B------:R-:W-:Y:S01]  /*7ad0*/  UIADD3 UR10, UPT, UPT, -UR11, URZ, URZ ;  /* 0x000000ff0b0a7290 */ /* 0x000fe2000fffe1ff */
[----:B------:R-:W-:Y:S01]  /*7ae0*/  @!UP0 UMOV UR4, UR9 ;  /* 0x0000000900048c82 */ /* 0x000fe20008000000 */
[----:B------:R-:W-:Y:S02]  /*7af0*/  UIADD3 UR9, UPT, UPT, -UR6, URZ, URZ ;  /* 0x000000ff06097290 */ /* 0x000fe4000fffe1ff */
[----:B------:R-:W-:Y:S02]  /*7b00*/  @!UP0 USHF.R.U32.HI UR4, URZ, UR41, UR4 ;  /* 0x00000029ff048299 */ /* 0x000fe40008011604 */
[----:B------:R-:W-:Y:S02]  /*7b10*/  UIMAD UR10, UR42, UR10, UR6 ;  /* 0x0000000a2a0a72a4 */ /* 0x000fe4000f8e0206 */
[----:B------:R-:W-:Y:S04]  /*7b20*/  @!UP0 USEL UR4, UR5, UR4, !UP2 ;  /* 0x0000000405048287 */ /* 0x000fe8000d000000 */
[----:B------:R-:W-:Y:S02]  /*7b30*/  @!UP0 UIMAD UR10, UR7, UR10, UR4 ;  /* 0x0000000a070a82a4 */ /* 0x000fe4000f8e0204 */
[----:B------:R-:W-:Y:S02]  /*7b40*/  @!UP0 UIADD3 UR11, UPT, UPT, UR11, -UR4, URZ ;  /* 0x800000040b0b8290 */ /* 0x000fe4000fffe0ff */
[----:B------:R-:W-:Y:S02]  /*7b50*/  UIMAD UR7, UR43, UR8, UR38 ;  /* 0x000000082b0772a4 */ /* 0x000fe4000f8e0226 */
[----:B------:R-:W-:Y:S02]  /*7b60*/  @!UP0 UIMAD UR6, UR11, UR42, UR5 ;  /* 0x0000002a0b0682a4 */ /* 0x000fe4000f8e0205 */
[----:B------:R-:W-:Y:S01]  /*7b70*/  UIMAD UR4, UR54, UR9, UR37 ;  /* 0x00000009360472a4 */ /* 0x000fe2000f8e0225 */
[----:B------:R-:W-:Y:S02]  /*7b80*/  @!UP0 UMOV UR5, UR10 ;  /* 0x0000000a00058c82 */ /* 0x000fe40008000000 */
[----:B------:R-:W-:Y:S02]  /*7b90*/  UIMAD UR38, UR5, UR43, UR7 ;  /* 0x0000002b052672a4 */ /* 0x000fe4000f8e0207 */
[----:B------:R-:W-:Y:S11]  /*7ba0*/  UIMAD UR37, UR6, UR54, UR4 ;  /* 0x00000036062572a4 */ /* 0x000ff6000f8e0204 */
[----:B------:R-:W-:Y:S01]  /*7bb0*/  @!UPT UIADD3 URZ, UPT, UPT, URZ, URZ, URZ ;  /* 0x000000fffffff290 */ /* 0x000fe2000fffe0ff */
.L_x_147:
[----:B-1----:R-:W-:Y:S01]  /*7bc0*/  UISETP.NE.AND UP0, UPT, UR39, 0x1, UPT ;  /* 0x000000012700788c */ /* 0x002fe2000bf05270 */
[----:B------:R-:W-:Y:S01]  /*7bd0*/  IADD3 R93, PT, PT, R93, 0x1, RZ ;  /* 0x000000015d5d7810 */ /* 0x000fe20007ffe0ff */
[----:B------:R-:W-:Y:S02]  /*7be0*/  USHF.L.U32 UR50, UR20, 0x6, URZ ;  /* 0x0000000614327899 */ /* 0x000fe400080006ff */
[----:B------:R-:W-:Y:S07]  /*7bf0*/  USHF.L.U32 UR49, UR28, 0x7, URZ ;  /* 0x000000071c317899 */ /* 0x000fee00080006ff */
[----:B------:R-:W1:Y:S01]  /*7c00*/  @!UP0 LDCU.128 UR12, c[0x0][0xb10] ;  /* 0x00016200ff0c87ac */ /* 0x000e620008000c00 */
[----:B------:R-:W3:Y:S01]  /*7c10*/  @!UP0 LDCU UR5, c[0x0][0xb0c] ;  /* 0x00016180ff0587ac */ /* 0x000ee20008000800 */
[----:B------:R-:W4:Y:S01]  /*7c20*/  @!UP0 LDCU UR10, c[0x0][0xb20] ;  /* 0x00016400ff0a87ac */ /* 0x000f220008000800 */
[----:B-1----:R-:W-:Y:S02]  /*7c30*/  UIMAD.WIDE.U32 UR8, UR38, UR12, URZ ;  /* 0x0000000c260872a5 */ /* 0x002fe4000f8e00ff */
[----:B------:R-:W-:Y:S02]  /*7c40*/  UIMAD.WIDE.U32 UR6, UR37, UR15, URZ ;  /* 0x0000000f250672a5 */ /* 0x000fe4000f8e00ff */
[----:B------:R-:W-:Y:S03]  /*7c50*/  @!UP0 UISETP.NE.AND UP1, UPT, UR14, 0x1, UPT ;  /* 0x000000010e00888c */ /* 0x000fe6000bf25270 */
[----:B------:R-:W-:Y:S01]  /*7c60*/  @!UP0 UMOV UR4, UR9 ;  /* 0x0000000900048c82 */ /* 0x000fe20008000000 */
[----:B---3--:R-:W-:Y:S02]  /*7c70*/  @!UP0 UISETP.NE.AND UP2, UPT, UR5, 0x1, UPT ;  /* 0x000000010500888c */ /* 0x008fe4000bf45270 */
[----:B------:R-:W-:Y:S01]  /*7c80*/  @!UP0 USHF.R.U32.HI UR4, URZ, UR13, UR4 ;  /* 0x0000000dff048299 */ /* 0x000fe20008011604 */
[----:B------:R-:W-:Y:S02]  /*7c90*/  @!UP0 UMOV UR6, UR7 ;  /* 0x0000000700068c82 */ /* 0x000fe40008000000 */
[----:B----4-:R-:W-:Y:S02]  /*7ca0*/  @!UP0 USHF.R.U32.HI UR6, URZ, UR10, UR6 ;  /* 0x0000000aff068299 */ /* 0x010fe40008011606 */
[----:B------:R-:W-:Y:S02]  /*7cb0*/  @!UP0 USEL UR7, UR38, UR4, !UP2 ;  /* 0x0000000426078287 */ /* 0x000fe4000d000000 */
[----:B------:R-:W-:Y:S04]  /*7cc0*/  @!UP0 USEL UR6, UR37, UR6, !UP1 ;  /* 0x0000000625068287 */ /* 0x000fe8000c800000 */
[----:B------:R-:W-:Y:S02]  /*7cd0*/  @!UP0 UIADD3 UR4, UPT, UPT, -UR7, UR6, URZ ;  /* 0x0000000607048290 */ /* 0x000fe4000fffe1ff */
[----:B------:R-:W-:Y:S02]  /*7ce0*/  @!UP0 UIADD3 UR6, UPT, UPT, UR7, -UR6, URZ ;  /* 0x8000000607068290 */ /* 0x000fe4000fffe0ff */
[----:B------:R-:W-:Y:S02]  /*7cf0*/  @!UP0 UIMAD UR38, UR4, UR5, UR38 ;  /* 0x00000005042682a4 */ /* 0x000fe4000f8e0226 */
[----:B------:R-:W-:Y:S02]  /*7d00*/  @!UP0 UIMAD UR37, UR6, UR14, UR37 ;  /* 0x0000000e062582a4 */ /* 0x000fe4000f8e0225 */
[----:B------:R-:W-:Y:S09]  /*7d10*/  ULOP3.LUT UP0, URZ, UR60, 0x90, URZ, 0xc0, !UPT ;  /* 0x000000903cff7892 */ /* 0x000ff2000f80c0ff */
[----:B------:R-:W-:Y:S05]  /*7d20*/  BRA.U !UP0, `(.L_x_148) ;  /* 0x0000000108407547 */ /* 0x000fea000b800000 */
[----:B------:R-:W1:Y:S01]  /*7d30*/  LDCU.64 UR8, c[0x4][0x80] ;  /* 0x01001000ff0877ac */ /* 0x000e620008000a00 */
[----:B------:R-:W-:Y:S01]  /*7d40*/  MOV R3, 0x0 ;  /* 0x0000000000037802 */ /* 0x000fe20000000f00 */
[----:B------:R-:W-:Y:S02]  /*7d50*/  HFMA2 R12, -RZ, RZ, 0, 5.9604644775390625e-08 ;  /* 0x00000001ff0c7431 */ /* 0x000fe400000001ff */
[----:B------:R-:W-:Y:S02]  /*7d60*/  IMAD.MOV.U32 R8, RZ, RZ, 0x70 ;  /* 0x00000070ff087424 */ /* 0x000fe400078e00ff */
[----:B------:R-:W-:Y:S01]  /*7d70*/  IMAD.MOV.U32 R13, RZ, RZ, RZ ;  /* 0x000000ffff0d7224 */ /* 0x000fe200078e00ff */
[----:B------:R-:W3:Y:S01]  /*7d80*/  LDCU.64 UR6, c[0x4][0x88] ;  /* 0x01001100ff0677ac */ /* 0x000ee20008000a00 */
[----:B------:R-:W4:Y:S01]  /*7d90*/  LDC.64 R2, c[0x4][R3] ;  /* 0x0100000003027b82 */ /* 0x000f220000000a00 */
[----:B------:R-:W2:Y:S01]  /*7da0*/  LDCU.64 UR4, c[0x4][0x8] ;  /* 0x01000100ff0477ac */ /* 0x000ea20008000a00 */
[----:B-1----:R-:W-:Y:S01]  /*7db0*/  MOV R5, UR9 ;  /* 0x0000000900057c02 */ /* 0x002fe20008000f00 */
[----:B------:R-:W-:Y:S01]  /*7dc0*/  IMAD.U32 R4, RZ, RZ, UR8 ;  /* 0x00000008ff047e24 */ /* 0x000fe2000f8e00ff */
[----:B---3--:R-:W-:Y:S01]  /*7dd0*/  MOV R7, UR7 ;  /* 0x0000000700077c02 */ /* 0x008fe20008000f00 */
[----:B------:R-:W-:Y:S01]  /*7de0*/  IMAD.U32 R6, RZ, RZ, UR6 ;  /* 0x00000006ff067e24 */ /* 0x000fe2000f8e00ff */
[----:B--2---:R-:W-:Y:S01]  /*7df0*/  MOV R11, UR5 ;  /* 0x00000005000b7c02 */ /* 0x004fe20008000f00 */
[----:B------:R-:W-:Y:S02]  /*7e00*/  IMAD.U32 R10, RZ, RZ, UR4 ;  /* 0x00000004ff0a7e24 */ /* 0x000fe4000f8e00ff */
[----:B------:R-:W-:Y:S07]  /*7e10*/  LEPC R20, `(.L_x_148) ;  /* 0x000000001014794e */ /* 0x000fee0000000000 */
[----:B----45:R-:W-:Y:S05]  /*7e20*/  CALL.ABS.NOINC R2 ;  /* 0x0000000002007343 */ /* 0x030fea0003c00000 */
.L_x_148:
[----:B------:R-:W-:Y:S01]  /*7e30*/  LOP3.LUT P0, RZ, R98, 0x90, RZ, 0xc0, !PT ;  /* 0x0000009062ff7812 */ /* 0x000fe2000780c0ff */
[----:B------:R-:W-:Y:S11]  /*7e40*/  BSSY.RECONVERGENT B6, `(.L_x_149) ;  /* 0x0000013000067945 */ /* 0x000ff60003800200 */
[----:B------:R-:W-:Y:S01]  /*7e50*/  @!UPT UIADD3 URZ, UPT, UPT, URZ, URZ, URZ ;  /* 0x000000fffffff290 */ /* 0x000fe2000fffe0ff */
[----:B------:R-:W-:Y:S05]  /*7e60*/  @!P0 BRA `(.L_x_150) ;  /* 0x0000000000408947 */ /* 0x000fea0003800000 */
        /* <DEDUP_REMOVED lines=16> */
.L_x_150:
[----:B------:R-:W-:Y:S05]  /*7f70*/  BSYNC.RECONVERGENT B6 ;  /* 0x0000000000067941 */ /* 0x000fea0003800200 */
.L_x_149:
[----:B------:R-:W-:Y:S02]  /*7f80*/  ISETP.NE.U32.AND P0, PT, RZ, UR56, PT ;  /* 0x00000038ff007c0c */ /* 0x000fe4000bf05070 */
[C---:B------:R-:W-:Y:S02]  /*7f90*/  ISETP.NE.U32.AND P4, PT, R86.reuse, RZ, PT ;  /* 0x000000ff5600720c */ /* 0x040fe40003f85070 */
[----:B------:R-:W-:Y:S02]  /*7fa0*/  ISETP.NE.U32.AND P1, PT, R86, RZ, PT ;  /* 0x000000ff5600720c */ /* 0x000fe40003f25070 */
[----:B------:R-:W-:Y:S02]  /*7fb0*/  ISETP.NE.AND.EX P0, PT, RZ, UR57, PT, P0 ;  /* 0x00000039ff007c0c */ /* 0x000fe4000bf05300 */
[C---:B------:R-:W-:Y:S02]  /*7fc0*/  ISETP.NE.AND.EX P4, PT, R87.reuse, RZ, PT, P4 ;  /* 0x000000ff5700720c */ /* 0x040fe40003f85340 */
[----:B------:R-:W-:Y:S02]  /*7fd0*/  ISETP.NE.AND.EX P1, PT, R87, RZ, P0, P1 ;  /* 0x000000ff5700720c */ /* 0x000fe40000725310 */
[----:B------:R-:W-:Y:S02]  /*7fe0*/  ISETP.NE.U32.AND P5, PT, R82, RZ, PT ;  /* 0x000000ff5200720c */ /* 0x000fe40003fa5070 */
[----:B------:R-:W-:Y:S02]  /*7ff0*/  ISETP.NE.U32.AND P2, PT, RZ, UR56, PT ;  /* 0x00000038ff007c0c */ /* 0x000fe4000bf45070 */
[----:B------:R-:W-:Y:S02]  /*8000*/  PLOP3.LUT P0, PT, PT, PT, PT, 0x8, 0x80 ;  /* 0x000000000080781c */ /* 0x000fe40003f0e170 */
[----:B------:R-:W-:Y:S02]  /*8010*/  ISETP.NE.AND.EX P5, PT, R83, RZ, PT, P5 ;  /* 0x000000ff5300720c */ /* 0x000fe40003fa5350 */
[----:B------:R-:W-:Y:S03]  /*8020*/  ISETP.NE.AND.EX P2, PT, RZ, UR57, PT, P2 ;  /* 0x00000039ff007c0c */ /* 0x000fe6000bf45320 */
[----:B------:R-:W-:Y:S01]  /*8030*/  @!P1 PLOP3.LUT P0, PT, P4, PT, PT, 0x80, 0x8 ;  /* 0x000000000008981c */ /* 0x000fe2000270f070 */
[----:B------:R-:W-:Y:S01]  /*8040*/  @!UPT UIADD3 URZ, UPT, UPT, URZ, URZ, URZ ;  /* 0x000000fffffff290 */ /* 0x000fe2000fffe0ff */
[----:B------:R-:W-:Y:S11]  /*8050*/  @!P4 BRA `(.L_x_151) ;  /* 0x000000000030c947 */ /* 0x000ff60003800000 */
[----:B------:R-:W-:Y:S01]  /*8060*/  ISETP.NE.U32.AND P3, PT, R84, RZ, PT ;  /* 0x000000ff5400720c */ /* 0x000fe20003f65070 */
[----:B------:R-:W1:Y:S01]  /*8070*/  LDCU.64 UR4, c[0x0][0x358] ;  /* 0x00006b00ff0477ac */ /* 0x000e620008000a00 */
[----:B------:R-:W-:Y:S02]  /*8080*/  IMAD.MOV.U32 R90, RZ, RZ, 0x1 ;  /* 0x00000001ff5a7424 */ /* 0x000fe400078e00ff */
[----:B------:R-:W-:Y:S11]  /*8090*/  ISETP.NE.AND.EX P3, PT, R85, RZ, PT, P3 ;  /* 0x000000ff5500720c */ /* 0x000ff60003f65330 */
[----:B------:R-:W-:Y:S02]  /*80a0*/  @!UPT UIADD3 URZ, UPT, UPT, URZ, URZ, URZ ;  /* 0x000000fffffff290 */ /* 0x000fe4000fffe0ff */
[----:B------:R-:W3:Y:S01]  /*80b0*/  @P3 LDC.64 R2, c[0x0][0x888] ;  /* 0x00022200ff023b82 */ /* 0x000ee20000000a00 */
[----:B--2---:R-:W-:Y:S04]  /*80c0*/  @P3 IMAD R0, R86, UR36, RZ ;  /* 0x0000002456003c24 */ /* 0x004fe8000f8e02ff */
[----:B---3--:R-:W-:Y:S04]  /*80d0*/  @P3 IMAD.WIDE R2, R0, 0x4, R2 ;  /* 0x0000000400023825 */ /* 0x008fe800078e0202 */
[----:B------:R-:W-:Y:S01]  /*80e0*/  HFMA2 R0, -RZ, RZ, 0, 5.9604644775390625e-08 ;  /* 0x00000001ff007431 */ /* 0x000fe200000001ff */
[----:B-1---5:R1:W5:Y:S04]  /*80f0*/  @P3 LDG.E R41, desc[UR4][R2.64] ;  /* 0x0000000402293981 */ /* 0x022368000c1e1900 */
[----:B------:R-:W-:Y:S01]  /*8100*/  @!P3 PRMT R90, R0, 0x7610, R90 ;  /* 0x00007610005ab816 */ /* 0x000fe2000000005a */
[----:B-1----:R-:W3:Y:S06]  /*8110*/  @!P3 LDC R41, c[0x0][0x880] ;  /* 0x00022000ff29bb82 */ /* 0x002eec0000000800 */
.L_x_151:
[----:B------:R-:W-:Y:S05]  /*8120*/  @!P5 BRA `(.L_x_152) ;  /* 0x000000000024d947 */ /* 0x000fea0003800000 */
[----:B------:R-:W-:Y:S01]  /*8130*/  ISETP.NE.U32.AND P3, PT, R80, RZ, PT ;  /* 0x000000ff5000720c */ /* 0x000fe20003f65070 */
[----:B------:R-:W1:Y:S03]  /*8140*/  LDCU.64 UR4, c[0x0][0x358] ;  /* 0x00006b00ff0477ac */ /* 0x000e660008000a00 */
[----:B------:R-:W-:Y:S11]  /*8150*/  ISETP.NE.AND.EX P3, PT, R81, RZ, PT, P3 ;  /* 0x000000ff5100720c */ /* 0x000ff60003f65330 */
[----:B------:R-:W-:Y:S02]  /*8160*/  @!UPT UIADD3 URZ, UPT, UPT, URZ, URZ, URZ ;  /* 0x000000fffffff290 */ /* 0x000fe4000fffe0ff */
[----:B------:R-:W4:Y:S01]  /*8170*/  @P3 LDC.64 R2, c[0x0][0x8a8] ;  /* 0x00022a00ff023b82 */ /* 0x000f220000000a00 */
[----:B--2---:R-:W-:Y:S04]  /*8180*/  @P3 IMAD R0, R82, UR36, RZ ;  /* 0x0000002452003c24 */ /* 0x004fe8000f8e02ff */
[----:B----4-:R-:W-:Y:S05]  /*8190*/  @P3 IMAD.WIDE R2, R0, 0x4, R2 ;  /* 0x0000000400023825 */ /* 0x010fea00078e0202 */
[----:B-1---5:R1:W5:Y:S02]  /*81a0*/  @P3 LDG.E R38, desc[UR4][R2.64] ;  /* 0x0000000402263981 */ /* 0x022364000c1e1900 */
[----:B-1----:R-:W4:Y:S02]  /*81b0*/  @!P3 LDC R38, c[0x0][0x8a0] ;  /* 0x00022800ff26bb82 */ /* 0x002f240000000800 */
.L_x_152:
[----:B---3-5:R-:W-:Y:S01]  /*81c0*/  FSETP.NEU.AND P3, PT, R41, RZ, PT ;  /* 0x000000ff2900720b */ /* 0x028fe20003f6d000 */
[----:B------:R-:W-:Y:S01]  /*81d0*/  BSSY B1, `(.L_x_153) ;  /* 0x0000040000017945 */ /* 0x000fe20003800000 */
[----:B------:R-:W-:Y:S01]  /*81e0*/  SEL R7, RZ, 0xffffffff, P2 ;  /* 0xffffffffff077807 */ /* 0x000fe20001000000 */
[----:B------:R-:W-:Y:S01]  /*81f0*/  IMAD.MOV.U32 R71, RZ, RZ, 0x1 ;  /* 0x00000001ff477424 */ /* 0x000fe200078e00ff */
[----:B--2---:R-:W-:Y:S01]  /*8200*/  @!P1 SEL R0, RZ, 0xffffffff, P3 ;  /* 0xffffffffff009807 */ /* 0x004fe20001800000 */
[----:B------:R-:W-:Y:S01]  /*8210*/  IMAD R39, R36, 0x40, R37 ;  /* 0x0000004024277824 */ /* 0x000fe200078e0225 */
[----:B------:R-:W-:Y:S02]  /*8220*/  LOP3.LUT P2, RZ, R90, 0xff, RZ, 0xc0, !PT ;  /* 0x000000ff5aff7812 */ /* 0x000fe4000784c0ff */
[----:B------:R-:W-:Y:S02]  /*8230*/  CS2R R78, SRZ ;  /* 0x00000000004e7805 */ /* 0x000fe4000001ff00 */
[----:B------:R-:W-:Y:S02]  /*8240*/  LEA R3, R95, UR44, 0x3 ;  /* 0x0000002c5f037c11 */ /* 0x000fe4000f8e18ff */
[----:B------:R-:W-:Y:S02]  /*8250*/  CS2R R76, SRZ ;  /* 0x00000000004c7805 */ /* 0x000fe4000001ff00 */
[----:B------:R-:W-:Y:S02]  /*8260*/  @P0 SEL R0, R7, R0, !P2 ;  /* 0x0000000007000207 */ /* 0x000fe40005000000 */
[----:B------:R-:W-:Y:S02]  /*8270*/  CS2R R74, SRZ ;  /* 0x00000000004a7805 */ /* 0x000fe4000001ff00 */
[----:B------:R-:W-:Y:S02]  /*8280*/  LEA R92, R36, UR44, 0x3 ;  /* 0x0000002c245c7c11 */ /* 0x000fe4000f8e18ff */
[----:B------:R-:W-:Y:S02]  /*8290*/  CS2R R72, SRZ ;  /* 0x0000000000487805 */ /* 0x000fe4000001ff00 */
[----:B------:R-:W-:Y:S02]  /*82a0*/  @!P1 LOP3.LUT R0, R0, 0x1, RZ, 0xc0, !PT ;  /* 0x0000000100009812 */ /* 0x000fe400078ec0ff */
[----:B------:R-:W-:Y:S02]  /*82b0*/  SHF.L.U32 R5, R97, 0x1f, RZ ;  /* 0x0000001f61057819 */ /* 0x000fe400000006ff */
[----:B------:R-:W-:Y:S02]  /*82c0*/  ISETP.NE.U32.OR P6, PT, R0, 0x1, P1 ;  /* 0x000000010000780c */ /* 0x000fe40000fc5470 */
[----:B------:R-:W-:Y:S02]  /*82d0*/  SEL R0, RZ, 0xffffffff, P3 ;  /* 0xffffffffff007807 */ /* 0x000fe40001800000 */
[----:B------:R-:W-:Y:S02]  /*82e0*/  P2R R100, PR, RZ, 0x40 ;  /* 0x00000040ff647803 */ /* 0x000fe40000000000 */
[----:B------:R-:W-:Y:S04]  /*82f0*/  @P4 SEL R0, R7, R0, !P2 ;  /* 0x0000000007004207 */ /* 0x000fe80005000000 */
[----:B------:R-:W-:Y:S03]  /*8300*/  LOP3.LUT R0, R0, 0x1, RZ, 0xc0, !PT ;  /* 0x0000000100007812 */ /* 0x000fe600078ec0ff */
[----:B------:R-:W-:Y:S02]  /*8310*/  @P6 SHF.L.U32 R2, R94, 0x1f, RZ ;  /* 0x0000001f5e026819 */ /* 0x000fe400000006ff */
[----:B------:R-:W-:Y:S02]  /*8320*/  ISETP.NE.U32.AND P5, PT, R0, 0x1, PT ;  /* 0x000000010000780c */ /* 0x000fe40003fa5070 */
[----:B------:R-:W1:Y:S02]  /*8330*/  @P6 SYNCS.PHASECHK.TRANS64.TRYWAIT P1, [R3+URZ+0x340], R2 ;  /* 0x00034002030065a7 */ /* 0x000e6400080211ff */
[----:B------:R-:W-:Y:S01]  /*8340*/  P2R R105, PR, RZ, 0x20 ;  /* 0x00000020ff697803 */ /* 0x000fe20000000000 */
[----:B------:R2:W3:Y:S01]  /*8350*/  SYNCS.PHASECHK.TRANS64.TRYWAIT P0, [R92+URZ+0x390], R5 ;  /* 0x000390055c0075a7 */ /* 0x0004e200080011ff */
[----:B-1----:R-:W-:Y:S01]  /*8360*/  @P6 SEL R71, RZ, 0x1, !P1 ;  /* 0x00000001ff476807 */ /* 0x002fe20004800000 */
[----:B--2---:R-:W-:Y:S06]  /*8370*/  @!P6 BRA `(.L_x_154) ;  /* 0x000000000094e947 */ /* 0x004fec0003800000 */
[----:B------:R-:W-:Y:S01]  /*8380*/  @P5 IMAD R4, R95, 0x1000, R88 ;  /* 0x000010005f045824 */ /* 0x000fe200078e0258 */
[----:B------:R-:W-:Y:S01]  /*8390*/  LOP3.LUT P6, RZ, R89, 0x80, RZ, 0xc0, !PT ;  /* 0x0000008059ff7812 */ /* 0x000fe200078cc0ff */
[----:B------:R-:W-:Y:S01]  /*83a0*/  BSSY B0, `(.L_x_155) ;  /* 0x0000010000007945 */ /* 0x000fe20003800000 */
[----:B------:R-:W-:Y:S01]  /*83b0*/  ISETP.NE.AND P2, PT, R71, RZ, PT ;  /* 0x000000ff4700720c */ /* 0x000fe20003f45270 */
[----:B------:R-:W-:Y:S01]  /*83c0*/  @P5 VIADD R2, R4, UR44 ;  /* 0x0000002c04025c36 */ /* 0x000fe20008000000 */
[----:B------:R-:W-:Y:S02]  /*83d0*/  PLOP3.LUT P1, PT, PT, PT, PT, 0x8, 0x80 ;  /* 0x000000000080781c */ /* 0x000fe40003f2e170 */
[----:B------:R-:W-:Y:S02]  /*83e0*/  CS2R R74, SRZ ;  /* 0x00000000004a7805 */ /* 0x000fe4000001ff00 */
[----:B------:R-:W-:Y:S01]  /*83f0*/  @P5 PLOP3.LUT P1, PT, P6, PT, PT, 0x80, 0x8 ;  /* 0x000000000008581c */ /* 0x000fe2000372f070 */
[C---:B------:R-:W-:Y:S01]  /*8400*/  @P5 VIADD R0, R2.reuse, 0x500 ;  /* 0x0000050002005836 */ /* 0x040fe20000000000 */
[----:B------:R-:W-:Y:S01]  /*8410*/  CS2R R72, SRZ ;  /* 0x0000000000487805 */ /* 0x000fe2000001ff00 */
[----:B------:R-:W-:Y:S01]  /*8420*/  @P5 VIADD R2, R2, 0x510 ;  /* 0x0000051002025836 */ /* 0x000fe20000000000 */
[----:B------:R-:W-:Y:S02]  /*8430*/  CS2R R78, SRZ ;  /* 0x00000000004e7805 */ /* 0x000fe4000001ff00 */
[----:B------:R-:W-:Y:S07]  /*8440*/  CS2R R76, SRZ ;  /* 0x00000000004c7805 */ /* 0x000fee000001ff00 */
[----:B------:R-:W-:Y:S01]  /*8450*/  @P1 VIADD R2, R0, 0xfffffff0 ;  /* 0xfffffff000021836 */ /* 0x000fe20000000000 */
[----:B------:R-:W-:Y:S06]  /*8460*/  @P2 BRA `(.L_x_156) ;  /* 0x00000000000c2947 */ /* 0x000fec0003800000 */
[----:B------:R-:W-:Y:S04]  /*8470*/  SHF.L.U32 R0, R94, 0x1f, RZ ;  /* 0x0000001f5e007819 */ /* 0x000fe800000006ff */
[----:B------:R-:W1:Y:S02]  /*8480*/  SYNCS.PHASECHK.TRANS64.TRYWAIT P1, [R3+URZ+0x340], R0 ;  /* 0x00034000030075a7 */ /* 0x000e6400080211ff */
[----:B-1----:R-:W-:Y:S05]  /*8490*/  @!P1 BRA `(.L_x_157) ;  /* 0x0000003400e89947 */ /* 0x002fea0003800000 */
.L_x_156:
[----:B------:R-:W-:Y:S05]  /*84a0*/  BSYNC B0 ;  /* 0x0000000000007941 */ /* 0x000fea0003800000 */
.L_x_155:
[----:B------:R-:W-:Y:S01]  /*84b0*/  ISETP.NE.AND P1, PT, R105, RZ, PT ;  /* 0x000000ff6900720c */ /* 0x000fe20003f25270 */
[----:B-1----:R-:W-:Y:S02]  /*84c0*/  VIADD R3, R3, 0x350 ;  /* 0x0000035003037836 */ /* 0x002fe40000000000 */
[----:B------:R-:W-:Y:S02]  /*84d0*/  IMAD.U32 R0, RZ, RZ, UR45 ;  /* 0x0000002dff007e24 */ /* 0x000fe4000f8e00ff */
[----:B------:R-:W-:Y:S03]  /*84e0*/  VIADD R95, R95, 0x1 ;  /* 0x000000015f5f7836 */ /* 0x000fe60000000000 */
[----:B------:R-:W-:Y:S05]  /*84f0*/  PRMT R0, R0, 0x654, R3 ;  /* 0x0000065400007816 */ /* 0x000fea0000000003 */
[----:B------:R1:W2:Y:S04]  /*8500*/  @P1 LDS.128 R72, [R4+UR44+0x500] ;  /* 0x0005002c04481984 */ /* 0x0002a80008000c00 */
[----:B------:R1:W1:Y:S01]  /*8510*/  @P1 LDS.128 R76, [R2] ;  /* 0x00000000024c1984 */ /* 0x0002620000000c00 */
[C---:B------:R-:W-:Y:S01]  /*8520*/  ISETP.NE.AND P1, PT, R95.reuse, 0x2, PT ;  /* 0x000000025f00780c */ /* 0x040fe20003f25270 */
[----:B------:R-:W-:Y:S01]  /*8530*/  @!PT LDS RZ, [RZ] ;  /* 0x00000000fffff984 */ /* 0x000fe20000000800 */
[----:B------:R-:W-:Y:S01]  /*8540*/  @!PT LDS RZ, [RZ] ;  /* 0x00000000fffff984 */ /* 0x000fe20000000800 */
[----:B------:R-:W-:Y:S01]  /*8550*/  @!PT LDS RZ, [RZ] ;  /* 0x00000000fffff984 */ /* 0x000fe20000000800 */
[----:B------:R-:W-:Y:S01]  /*8560*/  @!PT LDS RZ, [RZ] ;  /* 0x00000000fffff984 */ /* 0x000fe20000000800 */
[----:B------:R5:W-:Y:S06]  /*8570*/  MEMBAR.ALL.CTA ;  /* 0x0000000000007992 */ /* 0x000bec0000008000 */
[----:B-----5:R-:W5:Y:S01]  /*8580*/  FENCE.VIEW.ASYNC.S ;  /* 0x00000000000073c6 */ /* 0x020f620000000000 */
[----:B------:R-:W-:Y:S02]  /*8590*/  SEL R3, RZ, 0x1, P1 ;  /* 0x00000001ff037807 */ /* 0x000fe40000800000 */
[----:B------:R-:W-:Y:S02]  /*85a0*/  SEL R95, R95, RZ, P1 ;  /* 0x000000ff5f5f7207 */ /* 0x000fe40000800000 */
[----:B------:R-:W-:Y:S01]  /*85b0*/  LOP3.LUT R94, R94, R3, RZ, 0x3c, !PT ;  /* 0x000000035e5e7212 */ /* 0x000fe200078e3cff */
[----:B-----5:R1:W-:Y:S06]  /*85c0*/  SYNCS.ARRIVE.TRANS64.RED.A1T0 RZ, [R0+URZ], RZ ;  /* 0x000000ff00ff79a7 */ /* 0x0203ec00081004ff */
.L_x_154:
[----:B------:R-:W-:Y:S05]  /*85d0*/  BSYNC B1 ;  /* 0x0000000000017941 */ /* 0x000fea0003800000 */
.L_x_153:
[----:B-1----:R-:W-:Y:S04]  /*85e0*/  SHF.R.U32.HI R0, RZ, 0x15, R39 ;  /* 0x00000015ff007819 */ /* 0x002fe80000011627 */
[----:B------:R-:W-:Y:S01]  /*85f0*/  LOP3.LUT P1, RZ, R0, 0x3, R91, 0x48, !PT ;  /* 0x0000000300ff7812 */ /* 0x000fe2000782485b */
[----:B------:R-:W-:Y:S01]  /*8600*/  @!UPT UIADD3 URZ, UPT, UPT, URZ, URZ, URZ ;  /* 0x000000fffffff290 */ /* 0x000fe2000fffe0ff */
[----:B---3--:R-:W-:Y:S11]  /*8610*/  @P0 BRA `(.L_x_158) ;  /* 0x0000000000080947 */ /* 0x008ff60003800000 */
[----:B------:R-:W1:Y:S02]  /*8620*/  SYNCS.PHASECHK.TRANS64.TRYWAIT P0, [R92+URZ+0x390], R5 ;  /* 0x000390055c0075a7 */ /* 0x000e6400080011ff */
[----:B-1----:R-:W-:Y:S05]  /*8630*/  @!P0 BRA `(.L_x_159) ;  /* 0x0000003400948947 */ /* 0x002fea0003800000 */
.L_x_158:
[----:B------:R-:W-:Y:S05]  /*8640*/  @!P1 BRA `(.L_x_160) ;  /* 0x0000000000409947 */ /* 0x000fea0003800000 */
[----:B------:R-:W1:Y:S01]  /*8650*/  LDCU.64 UR8, c[0x4][0x70] ;  /* 0x01000e00ff0877ac */ /* 0x000e620008000a00 */
[----:B------:R-:W-:Y:S01]  /*8660*/  MOV R3, 0x0 ;  /* 0x0000000000037802 */ /* 0x000fe20000000f00 */
[----:B------:R-:W-:Y:S02]  /*8670*/  HFMA2 R12, -RZ, RZ, 0, 5.9604644775390625e-08 ;  /* 0x00000001ff0c7431 */ /* 0x000fe400000001ff */
[----:B------:R-:W-:Y:S02]  /*8680*/  IMAD.MOV.U32 R8, RZ, RZ, 0x192 ;  /* 0x00000192ff087424 */ /* 0x000fe400078e00ff */
[----:B------:R-:W-:Y:S01]  /*8690*/  IMAD.MOV.U32 R13, RZ, RZ, RZ ;  /* 0x000000ffff0d7224 */ /* 0x000fe200078e00ff */
[----:B------:R-:W3:Y:S01]  /*86a0*/  LDCU.64 UR6, c[0x4][0x78] ;  /* 0x01000f00ff0677ac */ /* 0x000ee20008000a00 */
[----:B------:R-:W2:Y:S01]  /*86b0*/  LDC.64 R2, c[0x4][R3] ;  /* 0x0100000003027b82 */ /* 0x000ea20000000a00 */
[----:B------:R-:W5:Y:S01]  /*86c0*/  LDCU.64 UR4, c[0x4][0x10] ;  /* 0x01000200ff0477ac */ /* 0x000f620008000a00 */
[----:B-1----:R-:W-:Y:S01]  /*86d0*/  MOV R5, UR9 ;  /* 0x0000000900057c02 */ /* 0x002fe20008000f00 */
[----:B------:R-:W-:Y:S01]  /*86e0*/  IMAD.U32 R4, RZ, RZ, UR8 ;  /* 0x00000008ff047e24 */ /* 0x000fe2000f8e00ff */
[----:B---3--:R-:W-:Y:S01]  /*86f0*/  MOV R7, UR7 ;  /* 0x0000000700077c02 */ /* 0x008fe20008000f00 */
[----:B------:R-:W-:Y:S01]  /*8700*/  IMAD.U32 R6, RZ, RZ, UR6 ;  /* 0x00000006ff067e24 */ /* 0x000fe2000f8e00ff */
[----:B-----5:R-:W-:Y:S01]  /*8710*/  MOV R11, UR5 ;  /* 0x00000005000b7c02 */ /* 0x020fe20008000f00 */
[----:B------:R-:W-:Y:S02]  /*8720*/  IMAD.U32 R10, RZ, RZ, UR4 ;  /* 0x00000004ff0a7e24 */ /* 0x000fe4000f8e00ff */
[----:B------:R-:W-:Y:S07]  /*8730*/  LEPC R20, `(.L_x_160) ;  /* 0x000000001014794e */ /* 0x000fee0000000000 */
[----:B--2-4-:R-:W-:Y:S05]  /*8740*/  CALL.ABS.NOINC R2 ;  /* 0x0000000002007343 */ /* 0x014fea0003c00000 */
.L_x_160:
[-C--:B--2---:R-:W-:Y:S01]  /*8750*/  F2FP.F16.E5M2.UNPACK_B R42, R72.reuse ;  /* 0x00000048ff2a723e */ /* 0x084fe200020004ff */
[----:B------:R-:W-:Y:S05]  /*8760*/  WARPSYNC.ALL ;  /* 0x0000000000007948 */ /* 0x000fea0003800000 */
[----:B------:R-:W-:Y:S01]  /*8770*/  R2UR UR4, R39 ;  /* 0x00000000270472ca */ /* 0x000fe200000e0000 */
[--C-:B------:R-:W-:Y:S01]  /*8780*/  HADD2.F32 R40, -RZ, R42.reuse.H0_H0 ;  /* 0x2000002aff287230 */ /* 0x100fe20000004100 */
[----:B------:R-:W-:Y:S01]  /*8790*/  F2FP.F16.E5M2.UNPACK_B R43, R72.H1 ;  /* 0x00000048ff2b723e */ /* 0x000fe200030004ff */
[----:B------:R-:W-:Y:S01]  /*87a0*/  HADD2.F32 R42, -RZ, R42.H1_H1 ;  /* 0x3000002aff2a7230 */ /* 0x000fe20000004100 */
[-C--:B------:R-:W-:Y:S01]  /*87b0*/  F2FP.F16.E5M2.UNPACK_B R45, R73.reuse ;  /* 0x00000049ff2d723e */ /* 0x080fe200020004ff */
[----:B------:R-:W-:Y:S01]  /*87c0*/  BSSY.RECONVERGENT B0, `(.L_x_161) ;  /* 0x000009f000007945 */ /* 0x000fe20003800200 */
[----:B------:R-:W-:Y:S01]  /*87d0*/  F2FP.F16.E5M2.UNPACK_B R47, R73.H1 ;  /* 0x00000049ff2f723e */ /* 0x000fe200030004ff */
[--C-:B------:R-:W-:Y:S01]  /*87e0*/  HADD2.F32 R44, -RZ, R43.reuse.H0_H0 ;  /* 0x2000002bff2c7230 */ /* 0x100fe20000004100 */
[-C--:B------:R-:W-:Y:S01]  /*87f0*/  F2FP.F16.E5M2.UNPACK_B R49, R74.reuse ;  /* 0x0000004aff31723e */ /* 0x080fe200020004ff */
[----:B------:R-:W-:Y:S01]  /*8800*/  HADD2.F32 R46, -RZ, R43.H1_H1 ;  /* 0x3000002bff2e7230 */ /* 0x000fe20000004100 */
[----:B------:R-:W-:Y:S01]  /*8810*/  F2FP.F16.E5M2.UNPACK_B R51, R74.H1 ;  /* 0x0000004aff33723e */ /* 0x000fe200030004ff */
[--C-:B------:R-:W-:Y:S01]  /*8820*/  HADD2.F32 R43, -RZ, R45.reuse.H0_H0 ;  /* 0x2000002dff2b7230 */ /* 0x100fe20000004100 */
[-C--:B------:R-:W-:Y:S01]  /*8830*/  F2FP.F16.E5M2.UNPACK_B R53, R75.reuse ;  /* 0x0000004bff35723e */ /* 0x080fe200020004ff */
[----:B-1----:R-:W4:Y:S01]  /*8840*/  LDTM.x32 R4, tmem[UR4] ;  /* 0x00000004000479ee */ /* 0x002f2200082c0000 */
[----:B------:R-:W-:Y:S01]  /*8850*/  F2FP.F16.E5M2.UNPACK_B R55, R75.H1 ;  /* 0x0000004bff37723e */ /* 0x000fe200030004ff */
[----:B------:R-:W-:Y:S01]  /*8860*/  HADD2.F32 R48, -RZ, R45.H1_H1 ;  /* 0x3000002dff307230 */ /* 0x000fe20000004100 */
[-C--:B------:R-:W-:Y:S01]  /*8870*/  F2FP.F16.E5M2.UNPACK_B R57, R76.reuse ;  /* 0x0000004cff39723e */ /* 0x080fe200020004ff */
[----:B------:R-:W-:Y:S01]  /*8880*/  HADD2.F32 R52, -RZ, R49.H1_H1 ;  /* 0x30000031ff347230 */ /* 0x000fe20000004100 */
[----:B------:R-:W-:Y:S01]  /*8890*/  ISETP.NE.AND P6, PT, R100, RZ, PT ;  /* 0x000000ff6400720c */ /* 0x000fe20003fc5270 */
[----:B------:R-:W-:Y:S01]  /*88a0*/  HADD2.F32 R56, -RZ, R53.H1_H1 ;  /* 0x30000035ff387230 */ /* 0x000fe20000004100 */
[----:B------:R-:W-:Y:S01]  /*88b0*/  MOV R104, 0x10 ;  /* 0x0000001000687802 */ /* 0x000fe20000000f00 */
[----:B------:R-:W-:Y:S01]  /*88c0*/  HADD2.F32 R60, -RZ, R57.H1_H1 ;  /* 0x30000039ff3c7230 */ /* 0x000fe20000004100 */
[----:B------:R-:W-:Y:S01]  /*88d0*/  IADD3 R107, PT, PT, R88, UR44, RZ ;  /* 0x0000002c586b7c10 */ /* 0x000fe2000fffe0ff */
[--C-:B------:R-:W-:Y:S01]  /*88e0*/  HADD2.F32 R45, -RZ, R47.reuse.H0_H0 ;  /* 0x2000002fff2d7230 */ /* 0x100fe20000004100 */
[----:B------:R-:W-:Y:S01]  /*88f0*/  LOP3.LUT P5, RZ, R89, 0x80, RZ, 0xc0, !PT ;  /* 0x0000008059ff7812 */ /* 0x000fe200078ac0ff */
[----:B------:R-:W-:Y:S01]  /*8900*/  HADD2.F32 R50, -RZ, R47.H1_H1 ;  /* 0x3000002fff327230 */ /* 0x000fe20000004100 */
[----:B------:R-:W-:Y:S01]  /*8910*/  F2FP.F16.E5M2.UNPACK_B R59, R76.H1 ;  /* 0x0000004cff3b723e */ /* 0x000fe200030004ff */
[----:B------:R-:W-:Y:S01]  /*8920*/  HADD2.F32 R47, -RZ, R49.H0_H0 ;  /* 0x20000031ff2f7230 */ /* 0x000fe20000004100 */
[----:B------:R-:W-:Y:S01]  /*8930*/  SEL R106, R104, 0xfffffff0, !P5 ;  /* 0xfffffff0686a7807 */ /* 0x000fe20006800000 */
[--C-:B------:R-:W-:Y:S01]  /*8940*/  HADD2.F32 R49, -RZ, R51.reuse.H0_H0 ;  /* 0x20000033ff317230 */ /* 0x100fe20000004100 */
[-C--:B------:R-:W-:Y:S01]  /*8950*/  F2FP.F16.E5M2.UNPACK_B R61, R77.reuse ;  /* 0x0000004dff3d723e */ /* 0x080fe200020004ff */
[----:B------:R-:W-:Y:S01]  /*8960*/  HADD2.F32 R54, -RZ, R51.H1_H1 ;  /* 0x30000033ff367230 */ /* 0x000fe20000004100 */
[----:B------:R-:W-:Y:S01]  /*8970*/  IADD3 R104, PT, PT, R107, R106, RZ ;  /* 0x0000006a6b687210 */ /* 0x000fe20007ffe0ff */
[----:B------:R-:W-:Y:S01]  /*8980*/  HADD2.F32 R51, -RZ, R53.H0_H0 ;  /* 0x20000035ff337230 */ /* 0x000fe20000004100 */
[----:B------:R-:W-:Y:S01]  /*8990*/  F2FP.F16.E5M2.UNPACK_B R63, R77.H1 ;  /* 0x0000004dff3f723e */ /* 0x000fe200030004ff */
[----:B------:R-:W-:Y:S01]  /*89a0*/  HADD2.F32 R64, -RZ, R61.H1_H1 ;  /* 0x3000003dff407230 */ /* 0x000fe20000004100 */
[----:B------:R-:W-:Y:S01]  /*89b0*/  F2FP.F16.E5M2.UNPACK_B R65, R78 ;  /* 0x0000004eff41723e */ /* 0x000fe200020004ff */
[C---:B----4-:R-:W-:Y:S01]  /*89c0*/  FMUL R0, R38.reuse, R4 ;  /* 0x0000000426007220 */ /* 0x050fe20000400000 */
[C---:B------:R-:W-:Y:S01]  /*89d0*/  FMUL R2, R38.reuse, R5 ;  /* 0x0000000526027220 */ /* 0x040fe20000400000 */
[C---:B------:R-:W-:Y:S01]  /*89e0*/  FMUL R4, R38.reuse, R8 ;  /* 0x0000000826047220 */ /* 0x040fe20000400000 */
[C---:B------:R-:W-:Y:S01]  /*89f0*/  FMUL R5, R38.reuse, R9 ;  /* 0x0000000926057220 */ /* 0x040fe20000400000 */
[C---:B------:R-:W-:Y:S01]  /*8a00*/  FFMA R0, R41.reuse, R40, R0 ;  /* 0x0000002829007223 */ /* 0x040fe20000000000 */
[C---:B------:R-:W-:Y:S01]  /*8a10*/  FFMA R2, R41.reuse, R42, R2 ;  /* 0x0000002a29027223 */ /* 0x040fe20000000002 */
[C---:B------:R-:W-:Y:S01]  /*8a20*/  FMUL R8, R38.reuse, R12 ;  /* 0x0000000c26087220 */ /* 0x040fe20000400000 */
[C---:B------:R-:W-:Y:S01]  /*8a30*/  FMUL R9, R38.reuse, R13 ;  /* 0x0000000d26097220 */ /* 0x040fe20000400000 */
[C---:B------:R-:W-:Y:S01]  /*8a40*/  FMUL R12, R38.reuse, R16 ;  /* 0x00000010260c7220 */ /* 0x040fe20000400000 */
[C---:B------:R-:W-:Y:S01]  /*8a50*/  FMUL R13, R38.reuse, R17 ;  /* 0x00000011260d7220 */ /* 0x040fe20000400000 */
[C---:B------:R-:W-:Y:S01]  /*8a60*/  FMUL R16, R38.reuse, R20 ;  /* 0x0000001426107220 */ /* 0x040fe20000400000 */
[C---:B------:R-:W-:Y:S01]  /*8a70*/  FMUL R17, R38.reuse, R21 ;  /* 0x0000001526117220 */ /* 0x040fe20000400000 */
[C---:B------:R-:W-:Y:S01]  /*8a80*/  FMUL R20, R38.reuse, R24 ;  /* 0x0000001826147220 */ /* 0x040fe20000400000 */
[C---:B------:R-:W-:Y:S01]  /*8a90*/  FMUL R21, R38.reuse, R25 ;  /* 0x0000001926157220 */ /* 0x040fe20000400000 */
[----:B------:R-:W-:Y:S02]  /*8aa0*/  HADD2.F32 R68, -RZ, R65.H1_H1 ;  /* 0x30000041ff447230 */ /* 0x000fe40000004100 */
[C---:B------:R-:W-:Y:S01]  /*8ab0*/  FMUL R24, R38.reuse, R28 ;  /* 0x0000001c26187220 */ /* 0x040fe20000400000 */
[C---:B------:R-:W-:Y:S01]  /*8ac0*/  FMUL R25, R38.reuse, R29 ;  /* 0x0000001d26197220 */ /* 0x040fe20000400000 */
[C---:B------:R-:W-:Y:S01]  /*8ad0*/  FMUL R28, R38.reuse, R32 ;  /* 0x00000020261c7220 */ /* 0x040fe20000400000 */
[C---:B------:R-:W-:Y:S01]  /*8ae0*/  FMUL R29, R38.reuse, R33 ;  /* 0x00000021261d7220 */ /* 0x040fe20000400000 */
[C---:B------:R-:W-:Y:S01]  /*8af0*/  FMUL R3, R38.reuse, R6 ;  /* 0x0000000626037220 */ /* 0x040fe20000400000 */
[C---:B------:R-:W-:Y:S01]  /*8b00*/  FMUL R7, R38.reuse, R7 ;  /* 0x0000000726077220 */ /* 0x040fe20000400000 */
[C---:B------:R-:W-:Y:S01]  /*8b10*/  FMUL R6, R38.reuse, R10 ;  /* 0x0000000a26067220 */ /* 0x040fe20000400000 */
[----:B------:R-:W-:Y:S01]  /*8b20*/  F2FP.F16.E5M2.UNPACK_B R67, R78.H1 ;  /* 0x0000004eff43723e */ /* 0x000fe200030004ff */
[C---:B------:R-:W-:Y:S01]  /*8b30*/  FFMA R3, R41.reuse, R44, R3 ;  /* 0x0000002c29037223 */ /* 0x040fe20000000003 */
[C---:B------:R-:W-:Y:S01]  /*8b40*/  FFMA R7, R41.reuse, R46, R7 ;  /* 0x0000002e29077223 */ /* 0x040fe20000000007 */
[----:B------:R-:W-:Y:S01]  /*8b50*/  F2FP.F16.E5M2.UNPACK_B R40, R79 ;  /* 0x0000004fff28723e */ /* 0x000fe200020004ff */
[C---:B------:R-:W-:Y:S01]  /*8b60*/  FFMA R4, R41.reuse, R43, R4 ;  /* 0x0000002b29047223 */ /* 0x040fe20000000004 */
[C---:B------:R-:W-:Y:S01]  /*8b70*/  FFMA R5, R41.reuse, R48, R5 ;  /* 0x0000003029057223 */ /* 0x040fe20000000005 */
[----:B------:R-:W-:Y:S01]  /*8b80*/  F2FP.F16.E5M2.UNPACK_B R42, R79.H1 ;  /* 0x0000004fff2a723e */ /* 0x000fe200030004ff */
[----:B------:R-:W-:Y:S01]  /*8b90*/  FFMA R6, R41, R45, R6 ;  /* 0x0000002d29067223 */ /* 0x000fe20000000006 */
[----:B------:R-:W-:Y:S01]  /*8ba0*/  F2FP.SATFINITE.E5M2.F32.PACK_AB_MERGE_C R101, R7, R3, RZ ;  /* 0x000000030765723e */ /* 0x000fe200048060ff */
[C---:B------:R-:W-:Y:S01]  /*8bb0*/  FMUL R11, R38.reuse, R11 ;  /* 0x0000000b260b7220 */ /* 0x040fe20000400000 */
[C---:B------:R-:W-:Y:S01]  /*8bc0*/  FMUL R10, R38.reuse, R14 ;  /* 0x0000000e260a7220 */ /* 0x040fe20000400000 */
[----:B------:R-:W-:Y:S01]  /*8bd0*/  FMUL R15, R38, R15 ;  /* 0x0000000f260f7220 */ /* 0x000fe20000400000 */
[----:B------:R-:W-:Y:S01]  /*8be0*/  F2FP.SATFINITE.E5M2.F32.PACK_AB_MERGE_C R100, R2, R0, R101 ;  /* 0x000000000264723e */ /* 0x000fe20004806065 */
[C---:B------:R-:W-:Y:S01]  /*8bf0*/  FFMA R11, R41.reuse, R50, R11 ;  /* 0x00000032290b7223 */ /* 0x040fe2000000000b */
[----:B------:R-:W-:Y:S01]  /*8c00*/  FFMA R8, R41, R47, R8 ;  /* 0x0000002f29087223 */ /* 0x000fe20000000008 */
[----:B------:R-:W-:Y:S01]  /*8c10*/  ISETP.NE.AND P0, PT, R99, RZ, PT ;  /* 0x000000ff6300720c */ /* 0x000fe20003f05270 */
[----:B------:R-:W-:Y:S01]  /*8c20*/  FFMA R9, R41, R52, R9 ;  /* 0x0000003429097223 */ /* 0x000fe20000000009 */
[--C-:B------:R-:W-:Y:S01]  /*8c30*/  HADD2.F32 R53, -RZ, R55.reuse.H0_H0 ;  /* 0x20000037ff357230 */ /* 0x100fe20000004100 */
[----:B------:R-:W-:Y:S01]  /*8c40*/  F2FP.SATFINITE.E5M2.F32.PACK_AB_MERGE_C R101, R11, R6, RZ ;  /* 0x000000060b65723e */ /* 0x000fe200048060ff */
[C---:B------:R-:W-:Y:S01]  /*8c50*/  FFMA R10, R41.reuse, R49, R10 ;  /* 0x00000031290a7223 */ /* 0x040fe2000000000a */
[C---:B------:R-:W-:Y:S01]  /*8c60*/  FFMA R15, R41.reuse, R54, R15 ;  /* 0x00000036290f7223 */ /* 0x040fe2000000000f */
[----:B------:R-:W-:Y:S01]  /*8c70*/  FFMA R12, R41, R51, R12 ;  /* 0x00000033290c7223 */ /* 0x000fe2000000000c */
[----:B------:R-:W-:Y:S01]  /*8c80*/  F2FP.SATFINITE.E5M2.F32.PACK_AB_MERGE_C R101, R5, R4, R101 ;  /* 0x000000040565723e */ /* 0x000fe20004806065 */
[----:B------:R-:W-:Y:S01]  /*8c90*/  FFMA R13, R41, R56, R13 ;  /* 0x00000038290d7223 */ /* 0x000fe2000000000d */
[----:B------:R-:W-:Y:S01]  /*8ca0*/  HADD2.F32 R58, -RZ, R55.H1_H1 ;  /* 0x30000037ff3a7230 */ /* 0x000fe20000004100 */
[----:B------:R-:W-:Y:S01]  /*8cb0*/  F2FP.SATFINITE.E5M2.F32.PACK_AB_MERGE_C R102, R15, R10, RZ ;  /* 0x0000000a0f66723e */ /* 0x000fe200048060ff */
[----:B------:R-:W-:Y:S02]  /*8cc0*/  HADD2.F32 R55, -RZ, R57.H0_H0 ;  /* 0x20000039ff377230 */ /* 0x000fe40000004100 */
[C---:B------:R-:W-:Y:S01]  /*8cd0*/  FMUL R14, R38.reuse, R18 ;  /* 0x00000012260e7220 */ /* 0x040fe20000400000 */
[C---:B------:R-:W-:Y:S01]  /*8ce0*/  FMUL R19, R38.reuse, R19 ;  /* 0x0000001326137220 */ /* 0x040fe20000400000 */
[--C-:B------:R-:W-:Y:S02]  /*8cf0*/  HADD2.F32 R57, -RZ, R59.reuse.H0_H0 ;  /* 0x2000003bff397230 */ /* 0x100fe40000004100 */
[C---:B------:R-:W-:Y:S01]  /*8d00*/  FMUL R18, R38.reuse, R22 ;  /* 0x0000001626127220 */ /* 0x040fe20000400000 */
[C---:B------:R-:W-:Y:S01]  /*8d10*/  FFMA R14, R41.reuse, R53, R14 ;  /* 0x00000035290e7223 */ /* 0x040fe2000000000e */
[----:B------:R-:W-:Y:S02]  /*8d20*/  HADD2.F32 R62, -RZ, R59.H1_H1 ;  /* 0x3000003bff3e7230 */ /* 0x000fe40000004100 */
[C---:B------:R-:W-:Y:S01]  /*8d30*/  FFMA R19, R41.reuse, R58, R19 ;  /* 0x0000003a29137223 */ /* 0x040fe20000000013 */
[----:B------:R-:W-:Y:S02]  /*8d40*/  HADD2.F32 R59, -RZ, R61.H0_H0 ;  /* 0x2000003dff3b7230 */ /* 0x000fe40000004100 */
[C---:B------:R-:W-:Y:S01]  /*8d50*/  FMUL R23, R38.reuse, R23 ;  /* 0x0000001726177220 */ /* 0x040fe20000400000 */
[C---:B------:R-:W-:Y:S01]  /*8d60*/  FFMA R16, R41.reuse, R55, R16 ;  /* 0x0000003729107223 */ /* 0x040fe20000000010 */
[C---:B------:R-:W-:Y:S01]  /*8d70*/  FFMA R17, R41.reuse, R60, R17 ;  /* 0x0000003c29117223 */ /* 0x040fe20000000011 */
[--C-:B------:R-:W-:Y:S02]  /*8d80*/  HADD2.F32 R61, -RZ, R63.reuse.H0_H0 ;  /* 0x2000003fff3d7230 */ /* 0x100fe40000004100 */
[C---:B------:R-:W-:Y:S01]  /*8d90*/  FFMA R18, R41.reuse, R57, R18 ;  /* 0x0000003929127223 */ /* 0x040fe20000000012 */
[----:B------:R-:W-:Y:S02]  /*8da0*/  HADD2.F32 R66, -RZ, R63.H1_H1 ;  /* 0x3000003fff427230 */ /* 0x000fe40000004100 */
[C---:B------:R-:W-:Y:S01]  /*8db0*/  FMUL R22, R38.reuse, R26 ;  /* 0x0000001a26167220 */ /* 0x040fe20000400000 */
[----:B------:R-:W-:Y:S02]  /*8dc0*/  HADD2.F32 R63, -RZ, R65.H0_H0 ;  /* 0x20000041ff3f7230 */ /* 0x000fe40000004100 */
[C---:B------:R-:W-:Y:S01]  /*8dd0*/  FFMA R23, R41.reuse, R62, R23 ;  /* 0x0000003e29177223 */ /* 0x040fe20000000017 */
[C---:B------:R-:W-:Y:S01]  /*8de0*/  FMUL R27, R38.reuse, R27 ;  /* 0x0000001b261b7220 */ /* 0x040fe20000400000 */
[C---:B------:R-:W-:Y:S01]  /*8df0*/  FFMA R20, R41.reuse, R59, R20 ;  /* 0x0000003b29147223 */ /* 0x040fe20000000014 */
[C---:B------:R-:W-:Y:S01]  /*8e00*/  FFMA R21, R41.reuse, R64, R21 ;  /* 0x0000004029157223 */ /* 0x040fe20000000015 */
[--C-:B------:R-:W-:Y:S02]  /*8e10*/  HADD2.F32 R65, -RZ, R67.reuse.H0_H0 ;  /* 0x20000043ff417230 */ /* 0x100fe40000004100 */
[C---:B------:R-:W-:Y:S01]  /*8e20*/  FFMA R22, R41.reuse, R61, R22 ;  /* 0x0000003d29167223 */ /* 0x040fe20000000016 */
[----:B------:R-:W-:Y:S02]  /*8e30*/  HADD2.F32 R70, -RZ, R67.H1_H1 ;  /* 0x30000043ff467230 */ /* 0x000fe40000004100 */
[C---:B------:R-:W-:Y:S01]  /*8e40*/  FMUL R26, R38.reuse, R30 ;  /* 0x0000001e261a7220 */ /* 0x040fe20000400000 */
[--C-:B------:R-:W-:Y:S02]  /*8e50*/  HADD2.F32 R67, -RZ, R40.reuse.H0_H0 ;  /* 0x20000028ff437230 */ /* 0x100fe40000004100 */
[C---:B------:R-:W-:Y:S01]  /*8e60*/  FFMA R27, R41.reuse, R66, R27 ;  /* 0x00000042291b7223 */ /* 0x040fe2000000001b */
[C---:B------:R-:W-:Y:S01]  /*8e70*/  FMUL R31, R38.reuse, R31 ;  /* 0x0000001f261f7220 */ /* 0x040fe20000400000 */
[C---:B------:R-:W-:Y:S01]  /*8e80*/  FFMA R24, R41.reuse, R63, R24 ;  /* 0x0000003f29187223 */ /* 0x040fe20000000018 */
[----:B------:R-:W-:Y:S02]  /*8e90*/  HADD2.F32 R40, -RZ, R40.H1_H1 ;  /* 0x30000028ff287230 */ /* 0x000fe40000004100 */
[C---:B------:R-:W-:Y:S01]  /*8ea0*/  FFMA R25, R41.reuse, R68, R25 ;  /* 0x0000004429197223 */ /* 0x040fe20000000019 */
[--C-:B------:R-:W-:Y:S02]  /*8eb0*/  HADD2.F32 R69, -RZ, R42.reuse.H0_H0 ;  /* 0x2000002aff457230 */ /* 0x100fe40000004100 */
[C---:B------:R-:W-:Y:S01]  /*8ec0*/  FFMA R26, R41.reuse, R65, R26 ;  /* 0x00000041291a7223 */ /* 0x040fe2000000001a */
[----:B------:R-:W-:Y:S02]  /*8ed0*/  HADD2.F32 R42, -RZ, R42.H1_H1 ;  /* 0x3000002aff2a7230 */ /* 0x000fe40000004100 */
[C---:B------:R-:W-:Y:S01]  /*8ee0*/  FMUL R30, R38.reuse, R34 ;  /* 0x00000022261e7220 */ /* 0x040fe20000400000 */
[----:B------:R-:W-:Y:S01]  /*8ef0*/  FFMA R31, R41, R70, R31 ;  /* 0x00000046291f7223 */ /* 0x000fe2000000001f */
[----:B------:R-:W-:Y:S01]  /*8f00*/  FMUL R35, R38, R35 ;  /* 0x0000002326237220 */ /* 0x000fe20000400000 */
[----:B------:R-:W-:Y:S01]  /*8f10*/  F2FP.SATFINITE.E5M2.F32.PACK_AB_MERGE_C R103, R19, R14, RZ ;  /* 0x0000000e1367723e */ /* 0x000fe200048060ff */
[C---:B------:R-:W-:Y:S01]  /*8f20*/  FFMA R28, R41.reuse, R67, R28 ;  /* 0x00000043291c7223 */ /* 0x040fe2000000001c */
[C---:B------:R-:W-:Y:S01]  /*8f30*/  FFMA R29, R41.reuse, R40, R29 ;  /* 0x00000028291d7223 */ /* 0x040fe2000000001d */
[C---:B------:R-:W-:Y:S01]  /*8f40*/  FFMA R30, R41.reuse, R69, R30 ;  /* 0x00000045291e7223 */ /* 0x040fe2000000001e */
[----:B------:R-:W-:Y:S01]  /*8f50*/  FFMA R35, R41, R42, R35 ;  /* 0x0000002a29237223 */ /* 0x000fe20000000023 */
[----:B------:R-:W-:Y:S02]  /*8f60*/  F2FP.SATFINITE.E5M2.F32.PACK_AB_MERGE_C R102, R9, R8, R102 ;  /* 0x000000080966723e */ /* 0x000fe40004806066 */
[----:B------:R-:W-:Y:S02]  /*8f70*/  F2FP.SATFINITE.E5M2.F32.PACK_AB_MERGE_C R103, R13, R12, R103 ;  /* 0x0000000c0d67723e */ /* 0x000fe40004806067 */
[----:B------:R-:W-:Y:S02]  /*8f80*/  F2FP.SATFINITE.E5M2.F32.PACK_AB_MERGE_C R108, R23, R18, RZ ;  /* 0x00000012176c723e */ /* 0x000fe400048060ff */
[----:B------:R-:W-:Y:S01]  /*8f90*/  F2FP.SATFINITE.E5M2.F32.PACK_AB_MERGE_C R109, R27, R22, RZ ;  /* 0x000000161b6d723e */ /* 0x000fe200048060ff */
[----:B------:R1:W-:Y:S01]  /*8fa0*/  STS.128 [R88+UR44+0x2500], R100 ;  /* 0x0025006458007988 */ /* 0x0003e20008000c2c */
[----:B------:R-:W-:Y:S02]  /*8fb0*/  F2FP.SATFINITE.E5M2.F32.PACK_AB_MERGE_C R112, R31, R26, RZ ;  /* 0x0000001a1f70723e */ /* 0x000fe400048060ff */
[----:B------:R-:W-:Y:S02]  /*8fc0*/  F2FP.SATFINITE.E5M2.F32.PACK_AB_MERGE_C R113, R35, R30, RZ ;  /* 0x0000001e2371723e */ /* 0x000fe400048060ff */
[----:B------:R-:W-:Y:S02]  /*8fd0*/  F2FP.SATFINITE.E5M2.F32.PACK_AB_MERGE_C R108, R17, R16, R108 ;  /* 0x00000010116c723e */ /* 0x000fe4000480606c */
[----:B------:R-:W-:Y:S02]  /*8fe0*/  F2FP.SATFINITE.E5M2.F32.PACK_AB_MERGE_C R109, R21, R20, R109 ;  /* 0x00000014156d723e */ /* 0x000fe4000480606d */
[----:B------:R-:W-:Y:S02]  /*8ff0*/  F2FP.SATFINITE.E5M2.F32.PACK_AB_MERGE_C R110, R25, R24, R112 ;  /* 0x00000018196e723e */ /* 0x000fe40004806070 */
[----:B------:R-:W-:Y:S02]  /*9000*/  F2FP.SATFINITE.E5M2.F32.PACK_AB_MERGE_C R111, R29, R28, R113 ;  /* 0x0000001c1d6f723e */ /* 0x000fe40004806071 */
[----:B------:R-:W-:Y:S02]  /*9010*/  LEA R107, R95, UR44, 0x3 ;  /* 0x0000002c5f6b7c11 */ /* 0x000fe4000f8e18ff */
[----:B------:R-:W-:Y:S01]  /*9020*/  @P6 SHF.L.U32 R112, R94, 0x1f, RZ ;  /* 0x0000001f5e706819 */ /* 0x000fe200000006ff */
[----:B------:R1:W-:Y:S01]  /*9030*/  STS.128 [R104+0x2500], R108 ;  /* 0x0025006c68007388 */ /* 0x0003e20000000c00 */
[----:B------:R-:W-:Y:S01]  /*9040*/  @!PT LDS RZ, [RZ] ;  /* 0x00000000fffff984 */ /* 0x000fe20000000800 */
[----:B------:R-:W-:Y:S01]  /*9050*/  @!PT LDS RZ, [RZ] ;  /* 0x00000000fffff984 */ /* 0x000fe20000000800 */
[----:B------:R-:W-:Y:S01]  /*9060*/  @!PT LDS RZ, [RZ] ;  /* 0x00000000fffff984 */ /* 0x000fe20000000800 */
[----:B------:R-:W-:Y:S01]  /*9070*/  @!PT LDS RZ, [RZ] ;  /* 0x00000000fffff984 */ /* 0x000fe20000000800 */
[----:B------:R2:W-:Y:S07]  /*9080*/  MEMBAR.ALL.CTA ;  /* 0x0000000000007992 */ /* 0x0005ee0000008000 */
[----:B--2---:R-:W2:Y:S02]  /*9090*/  FENCE.VIEW.ASYNC.S ;  /* 0x00000000000073c6 */ /* 0x004ea40000000000 */
[----:B--2---:R-:W-:Y:S06]  /*90a0*/  BAR.SYNC.DEFER_BLOCKING 0x1, 0x80 ;  /* 0x0042000000007b1d */ /* 0x004fec0000010000 */
[----:B------:R-:W-:Y:S05]  /*90b0*/  @P0 BRA `(.L_x_162) ;  /* 0x00000000003c0947 */ /* 0x000fea0003800000 */
[----:B------:R-:W2:Y:S01]  /*90c0*/  LDCU.64 UR6, c[0x0][0x348] ;  /* 0x00006900ff0677ac */ /* 0x000ea20008000a00 */
[----:B------:R-:W-:Y:S01]  /*90d0*/  UIADD3 UR4, UPT, UPT, UR44, 0x2500, URZ ;  /* 0x000025002c047890 */ /* 0x000fe2000fffe0ff */
[----:B------:R-:W-:Y:S01]  /*90e0*/  UMOV UR51, UR36 ;  /* 0x0000002400337c82 */ /* 0x000fe20008000000 */
[----:B------:R-:W-:Y:S02]  /*90f0*/  UIADD3 UR9, UPT, UPT, UR49, 0x40, URZ ;  /* 0x0000004031097890 */ /* 0x000fe4000fffe0ff */
[----:B------:R-:W-:Y:S02]  /*9100*/  UIADD3 UR8, UPT, UPT, UR44, 0x2d00, URZ ;  /* 0x00002d002c087890 */ /* 0x000fe4000fffe0ff */
[----:B------:R-:W-:Y:S01]  /*9110*/  MOV R98, UR4 ;  /* 0x0000000400627c02 */ /* 0x000fe20008000f00 */
[----:B------:R-:W-:Y:S01]  /*9120*/  UMOV UR10, UR50 ;  /* 0x00000032000a7c82 */ /* 0x000fe20008000000 */
[----:B------:R-:W-:Y:S02]  /*9130*/  UMOV UR11, UR36 ;  /* 0x00000024000b7c82 */ /* 0x000fe40008000000 */
[----:B------:R-:W-:Y:S01]  /*9140*/  R2UR UR48, R98 ;  /* 0x00000000623072ca */ /* 0x000fe200000e0000 */
[----:B--2---:R-:W-:Y:S04]  /*9150*/  UIADD3 UR4, UP0, UPT, UR6, 0x680, URZ ;  /* 0x0000068006047890 */ /* 0x004fe8000ff1e0ff */
[----:B------:R-:W-:Y:S09]  /*9160*/  UIADD3.X UR5, UPT, UPT, URZ, UR7, URZ, UP0, !UPT ;  /* 0x00000007ff057290 */ /* 0x000ff200087fe4ff */
[----:B------:R2:W-:Y:S01]  /*9170*/  UTMASTG.3D [UR48], [UR4] ;  /* 0x00000030040073b5 */ /* 0x0005e20008010000 */
[----:B------:R2:W-:Y:S01]  /*9180*/  UTMASTG.3D [UR8], [UR4] ;  /* 0x00000008040073b5 */ /* 0x0005e20008010000 */
[----:B------:R0:W-:Y:S01]  /*9190*/  UTMACMDFLUSH ;  /* 0x00000000000079b7 */ /* 0x0001e20000000000 */
[----:B--2---:R-:W-:Y:S04]  /*91a0*/  DEPBAR.LE SB0, 0x1 ;  /* 0x000080400000791a */ /* 0x004fe80000000000 */
.L_x_162:
[----:B------:R-:W-:Y:S05]  /*91b0*/  BSYNC.RECONVERGENT B0 ;  /* 0x0000000000007941 */ /* 0x000fea0003800200 */
.L_x_161:
[----:B------:R-:W-:Y:S06]  /*91c0*/  BAR.SYNC.DEFER_BLOCKING 0x1, 0x80 ;  /* 0x0042000000007b1d */ /* 0x000fec0000010000 */
[----:B------:R-:W2:Y:S01]  /*91d0*/  @P6 SYNCS.PHASECHK.TRANS64.TRYWAIT P0, [R107+URZ+0x340], R112 ;  /* 0x000340706b0065a7 */ /* 0x000ea200080011ff */
[----:B------:R-:W-:Y:S01]  /*91e0*/  BSSY B1, `(.L_x_163) ;  /* 0x0000020000017945 */ /* 0x000fe20003800000 */
[----:B--2---:R-:W-:Y:S03]  /*91f0*/  @P6 SEL R71, RZ, 0x1, !P0 ;  /* 0x00000001ff476807 */ /* 0x004fe60004000000 */
[----:B------:R-:W-:Y:S05]  /*9200*/  @!P6 BRA `(.L_x_164) ;  /* 0x000000000074e947 */ /* 0x000fea0003800000 */
[----:B------:R-:W-:Y:S01]  /*9210*/  ISETP.NE.AND P1, PT, R105, RZ, PT ;  /* 0x000000ff6900720c */ /* 0x000fe20003f25270 */
[----:B------:R-:W-:Y:S01]  /*9220*/  BSSY B0, `(.L_x_165) ;  /* 0x0000009000007945 */ /* 0x000fe20003800000 */
[----:B------:R-:W-:Y:S11]  /*9230*/  ISETP.NE.AND P0, PT, R71, RZ, PT ;  /* 0x000000ff4700720c */ /* 0x000ff60003f05270 */
[----:B------:R-:W-:Y:S05]  /*9240*/  @P1 IMAD R0, R95, 0x1000, R88 ;  /* 0x000010005f001824 */ /* 0x000fea00078e0258 */
[----:B------:R-:W-:Y:S05]  /*9250*/  @P1 IADD3 R3, PT, PT, R0, UR44, RZ ;  /* 0x0000002c00031c10 */ /* 0x000fea000fffe0ff */
[----:B------:R-:W-:Y:S01]  /*9260*/  @P1 IMAD.IADD R3, R3, 0x1, R106 ;  /* 0x0000000103031824 */ /* 0x000fe200078e026a */
[----:B------:R-:W-:Y:S06]  /*9270*/  @P0 BRA `(.L_x_166) ;  /* 0x00000000000c0947 */ /* 0x000fec0003800000 */
[----:B------:R-:W-:Y:S04]  /*9280*/  SHF.L.U32 R2, R94, 0x1f, RZ ;  /* 0x0000001f5e027819 */ /* 0x000fe800000006ff */
[----:B------:R-:W2:Y:S02]  /*9290*/  SYNCS.PHASECHK.TRANS64.TRYWAIT P0, [R107+URZ+0x340], R2 ;  /* 0x000340026b0075a7 */ /* 0x000ea400080011ff */
[----:B--2---:R-:W-:Y:S05]  /*92a0*/  @!P0 BRA `(.L_x_167) ;  /* 0x00000028008c8947 */ /* 0x004fea0003800000 */
.L_x_166:
[----:B------:R-:W-:Y:S05]  /*92b0*/  BSYNC B0 ;  /* 0x0000000000007941 */ /* 0x000fea0003800000 */
.L_x_165:
[----:B------:R-:W-:Y:S01]  /*92c0*/  ISETP.NE.AND P0, PT, R105, RZ, PT ;  /* 0x000000ff6900720c */ /* 0x000fe20003f05270 */
[----:B--2---:R-:W-:Y:S02]  /*92d0*/  VIADD R107, R107, 0x350 ;  /* 0x000003506b6b7836 */ /* 0x004fe40000000000 */
[----:B------:R-:W-:Y:S02]  /*92e0*/  IMAD.U32 R2, RZ, RZ, UR45 ;  /* 0x0000002dff027e24 */ /* 0x000fe4000f8e00ff */
[----:B------:R-:W-:Y:S03]  /*92f0*/  VIADD R95, R95, 0x1 ;  /* 0x000000015f5f7836 */ /* 0x000fe60000000000 */
[----:B------:R-:W-:Y:S05]  /*9300*/  PRMT R2, R2, 0x654, R107 ;  /* 0x0000065402027816 */ /* 0x000fea000000006b */
[----:B------:R2:W3:Y:S04]  /*9310*/  @P0 LDS.128 R72, [R0+UR44+0x500] ;  /* 0x0005002c00480984 */ /* 0x0004e80008000c00 */
[----:B------:R2:W4:Y:S01]  /*9320*/  @P0 LDS.128 R76, [R3+0x500] ;  /* 0x00050000034c0984 */ /* 0x0005220000000c00 */
        /* <DEDUP_REMOVED lines=11> */
.L_x_164:
[----:B------:R-:W-:Y:S05]  /*93e0*/  BSYNC B1 ;  /* 0x0000000000017941 */ /* 0x000fea0003800000 */
.L_x_163:
[----:B--2---:R-:W-:Y:S05]  /*93f0*/  VIADD R0, R39, 0x20 ;  /* 0x0000002027007836 */ /* 0x004fea0000000000 */
[----:B------:R-:W-:Y:S04]  /*9400*/  SHF.R.U32.HI R0, RZ, 0x15, R0 ;  /* 0x00000015ff007819 */ /* 0x000fe80000011600 */
[----:B------:R-:W-:Y:S11]  /*9410*/  LOP3.LUT P0, RZ, R0, 0x3, R91, 0x48, !PT ;  /* 0x0000000300ff7812 */ /* 0x000ff6000780485b */
[----:B------:R-:W-:Y:S02]  /*9420*/  @!UPT UIADD3 URZ, UPT, UPT, URZ, URZ, URZ ;  /* 0x000000fffffff290 */ /* 0x000fe4000fffe0ff */
[----:B------:R-:W-:Y:S05]  /*9430*/  @!P0 BRA `(.L_x_168) ;  /* 0x0000000000408947 */ /* 0x000fea0003800000 */
[----:B------:R-:W2:Y:S01]  /*9440*/  LDCU.64 UR8, c[0x4][0x70] ;  /* 0x01000e00ff0877ac */ /* 0x000ea20008000a00 */
[----:B------:R-:W-:Y:S01]  /*9450*/  MOV R3, 0x0 ;  /* 0x0000000000037802 */ /* 0x000fe20000000f00 */
[----:B------:R-:W-:Y:S02]  /*9460*/  HFMA2 R12, -RZ, RZ, 0, 5.9604644775390625e-08 ;  /* 0x00000001ff0c7431 */ /* 0x000fe400000001ff */
[----:B------:R-:W-:Y:S02]  /*9470*/  IMAD.MOV.U32 R8, RZ, RZ, 0x192 ;  /* 0x00000192ff087424 */ /* 0x000fe400078e00ff */
[----:B------:R-:W-:Y:S01]  /*9480*/  IMAD.MOV.U32 R13, RZ, RZ, RZ ;  /* 0x000000ffff0d7224 */ /* 0x000fe200078e00ff */
[----:B------:R-:W5:Y:S01]  /*9490*/  LDCU.64 UR6, c[0x4][0x78] ;  /* 0x01000f00ff0677ac */ /* 0x000f620008000a00 */
[----:B------:R-:W1:Y:S01]  /*94a0*/  LDC.64 R2, c[0x4][R3] ;  /* 0x0100000003027b82 */ /* 0x000e620000000a00 */
[----:B------:R-:W3:Y:S01]  /*94b0*/  LDCU.64 UR4, c[0x4][0x10] ;  /* 0x01000200ff0477ac */ /* 0x000ee20008000a00 */
[----:B--2---:R-:W-:Y:S01]  /*94c0*/  MOV R5, UR9 ;  /* 0x0000000900057c02 */ /* 0x004fe20008000f00 */
[----:B------:R-:W-:Y:S01]  /*94d0*/  IMAD.U32 R4, RZ, RZ, UR8 ;  /* 0x00000008ff047e24 */ /* 0x000fe2000f8e00ff */
[----:B-----5:R-:W-:Y:S01]  /*94e0*/  MOV R7, UR7 ;  /* 0x0000000700077c02 */ /* 0x020fe20008000f00 */
[----:B------:R-:W-:Y:S01]  /*94f0*/  IMAD.U32 R6, RZ, RZ, UR6 ;  /* 0x00000006ff067e24 */ /* 0x000fe2000f8e00ff */
[----:B---3--:R-:W-:Y:S01]  /*9500*/  MOV R11, UR5 ;  /* 0x00000005000b7c02 */ /* 0x008fe20008000f00 */
[----:B------:R-:W-:Y:S02]  /*9510*/  IMAD.U32 R10, RZ, RZ, UR4 ;  /* 0x00000004ff0a7e24 */ /* 0x000fe4000f8e00ff */
[----:B------:R-:W-:Y:S07]  /*9520*/  LEPC R20, `(.L_x_168) ;  /* 0x000000001014794e */ /* 0x000fee0000000000 */
[----:B-1--4-:R-:W-:Y:S05]  /*9530*/  CALL.ABS.NOINC R2 ;  /* 0x0000000002007343 */ /* 0x012fea0003c00000 */
.L_x_168:
[----:B------:R-:W-:Y:S01]  /*9540*/  ISETP.NE.AND P0, PT, R99, RZ, PT ;  /* 0x000000ff6300720c */ /* 0x000fe20003f05270 */
[----:B------:R-:W-:Y:S05]  /*9550*/  WARPSYNC.ALL ;  /* 0x0000000000007948 */ /* 0x000fea0003800000 */
[----:B------:R-:W-:Y:S01]  /*9560*/  R2UR UR4, R39 ;  /* 0x00000000270472ca */ /* 0x000fe200000e0000 */
[----:B------:R-:W-:Y:S01]  /*9570*/  BSSY.RECONVERGENT B0, `(.L_x_169) ;  /* 0x00000a0000007945 */ /* 0x000fe20003800200 */
[-C--:B---3--:R-:W-:Y:S02]  /*9580*/  F2FP.F16.E5M2.UNPACK_B R42, R72.reuse ;  /* 0x00000048ff2a723e */ /* 0x088fe400020004ff */
[----:B------:R-:W-:Y:S02]  /*9590*/  F2FP.F16.E5M2.UNPACK_B R72, R72.H1 ;  /* 0x00000048ff48723e */ /* 0x000fe400030004ff */
[-C--:B------:R-:W-:Y:S01]  /*95a0*/  F2FP.F16.E5M2.UNPACK_B R46, R73.reuse ;  /* 0x00000049ff2e723e */ /* 0x080fe200020004ff */
[--C-:B------:R-:W-:Y:S01]  /*95b0*/  HADD2.F32 R40, -RZ, R42.reuse.H0_H0 ;  /* 0x2000002aff287230 */ /* 0x100fe20000004100 */
[----:B------:R-:W-:Y:S01]  /*95c0*/  F2FP.F16.E5M2.UNPACK_B R73, R73.H1 ;  /* 0x00000049ff49723e */ /* 0x000fe200030004ff */
[----:B------:R-:W-:Y:S01]  /*95d0*/  HADD2.F32 R42, -RZ, R42.H1_H1 ;  /* 0x3000002aff2a7230 */ /* 0x000fe20000004100 */
[-C--:B------:R-:W-:Y:S01]  /*95e0*/  F2FP.F16.E5M2.UNPACK_B R50, R74.reuse ;  /* 0x0000004aff32723e */ /* 0x080fe200020004ff */
[----:B------:R-:W-:Y:S01]  /*95f0*/  HADD2.F32 R43, -RZ, R72.H0_H0 ;  /* 0x20000048ff2b7230 */ /* 0x000fe20000004100 */
[----:B------:R-:W-:Y:S01]  /*9600*/  F2FP.F16.E5M2.UNPACK_B R74, R74.H1 ;  /* 0x0000004aff4a723e */ /* 0x000fe200030004ff */
[----:B------:R-:W2:Y:S01]  /*9610*/  LDTM.x32 R4, tmem[UR4+0x20] ;  /* 0x00002004000479ee */ /* 0x000ea200082c0000 */
[----:B------:R-:W-:Y:S01]  /*9620*/  NOP ;  /* 0x0000000000007918 */ /* 0x000fe20000000000 */
[----:B------:R-:W-:Y:S01]  /*9630*/  IADD3 R92, PT, PT, R92, 0x3b0, RZ ;  /* 0x000003b05c5c7810 */ /* 0x000fe20007ffe0ff */
[--C-:B------:R-:W-:Y:S01]  /*9640*/  HADD2.F32 R45, -RZ, R46.reuse.H0_H0 ;  /* 0x2000002eff2d7230 */ /* 0x100fe20000004100 */
[----:B------:R-:W-:Y:S01]  /*9650*/  F2FP.F16.E5M2.UNPACK_B R54, R75 ;  /* 0x0000004bff36723e */ /* 0x000fe200020004ff */
[----:B------:R-:W-:Y:S01]  /*9660*/  HADD2.F32 R46, -RZ, R46.H1_H1 ;  /* 0x3000002eff2e7230 */ /* 0x000fe20000004100 */
[----:B------:R-:W-:Y:S01]  /*9670*/  LOP3.LUT R92, R92, 0xfefffff8, RZ, 0xc0, !PT ;  /* 0xfefffff85c5c7812 */ /* 0x000fe200078ec0ff */
[--C-:B------:R-:W-:Y:S01]  /*9680*/  HADD2.F32 R49, -RZ, R50.reuse.H0_H0 ;  /* 0x20000032ff317230 */ /* 0x100fe20000004100 */
[----:B----4-:R-:W-:Y:S01]  /*9690*/  F2FP.F16.E5M2.UNPACK_B R58, R76 ;  /* 0x0000004cff3a723e */ /* 0x010fe200020004ff */
[----:B------:R-:W-:Y:S01]  /*96a0*/  HADD2.F32 R50, -RZ, R50.H1_H1 ;  /* 0x30000032ff327230 */ /* 0x000fe20000004100 */
[----:B--2---:R2:W-:Y:S01]  /*96b0*/  SYNCS.ARRIVE.TRANS64.RED.A1T0 RZ, [R92+URZ], RZ ;  /* 0x000000ff5cff79a7 */ /* 0x0045e200081004ff */
[--C-:B------:R-:W-:Y:S01]  /*96c0*/  HADD2.F32 R53, -RZ, R54.reuse.H0_H0 ;  /* 0x20000036ff357230 */ /* 0x100fe20000004100 */
[----:B------:R-:W-:Y:S01]  /*96d0*/  F2FP.F16.E5M2.UNPACK_B R62, R77 ;  /* 0x0000004dff3e723e */ /* 0x000fe200020004ff */
[----:B------:R-:W-:Y:S01]  /*96e0*/  HADD2.F32 R54, -RZ, R54.H1_H1 ;  /* 0x30000036ff367230 */ /* 0x000fe20000004100 */
[----:B------:R-:W-:Y:S01]  /*96f0*/  F2FP.F16.E5M2.UNPACK_B R66, R78 ;  /* 0x0000004eff42723e */ /* 0x000fe200020004ff */
[--C-:B------:R-:W-:Y:S01]  /*9700*/  HADD2.F32 R57, -RZ, R58.reuse.H0_H0 ;  /* 0x2000003aff397230 */ /* 0x100fe20000004100 */
[----:B------:R-:W-:Y:S01]  /*9710*/  F2FP.F16.E5M2.UNPACK_B R70, R79 ;  /* 0x0000004fff46723e */ /* 0x000fe200020004ff */
[----:B------:R-:W-:Y:S01]  /*9720*/  HADD2.F32 R58, -RZ, R58.H1_H1 ;  /* 0x3000003aff3a7230 */ /* 0x000fe20000004100 */
[----:B------:R-:W-:Y:S01]  /*9730*/  F2FP.F16.E5M2.UNPACK_B R75, R75.H1 ;  /* 0x0000004bff4b723e */ /* 0x000fe200030004ff */
[--C-:B------:R-:W-:Y:S01]  /*9740*/  HADD2.F32 R61, -RZ, R62.reuse.H0_H0 ;  /* 0x2000003eff3d7230 */ /* 0x100fe20000004100 */
[----:B------:R-:W-:Y:S01]  /*9750*/  F2FP.F16.E5M2.UNPACK_B R76, R76.H1 ;  /* 0x0000004cff4c723e */ /* 0x000fe200030004ff */
[----:B------:R-:W-:Y:S01]  /*9760*/  HADD2.F32 R63, -RZ, R62.H1_H1 ;  /* 0x3000003eff3f7230 */ /* 0x000fe20000004100 */
[----:B------:R-:W-:Y:S01]  /*9770*/  F2FP.F16.E5M2.UNPACK_B R77, R77.H1 ;  /* 0x0000004dff4d723e */ /* 0x000fe200030004ff */
[--C-:B------:R-:W-:Y:S02]  /*9780*/  HADD2.F32 R65, -RZ, R66.reuse.H0_H0 ;  /* 0x20000042ff417230 */ /* 0x100fe40000004100 */
[C---:B------:R-:W-:Y:S01]  /*9790*/  FMUL R4, R38.reuse, R4 ;  /* 0x0000000426047220 */ /* 0x040fe20000400000 */
        /* <DEDUP_REMOVED lines=16> */
[--C-:B------:R-:W-:Y:S02]  /*98a0*/  HADD2.F32 R69, -RZ, R70.reuse.H0_H0 ;  /* 0x20000046ff457230 */ /* 0x100fe40000004100 */
[C---:B------:R-:W-:Y:S01]  /*98b0*/  FMUL R28, R38.reuse, R32 ;  /* 0x00000020261c7220 */ /* 0x040fe20000400000 */
[----:B------:R-:W-:Y:S02]  /*98c0*/  HADD2.F32 R70, -RZ, R70.H1_H1 ;  /* 0x30000046ff467230 */ /* 0x000fe40000004100 */
[C---:B------:R-:W-:Y:S01]  /*98d0*/  FMUL R29, R38.reuse, R33 ;  /* 0x00000021261d7220 */ /* 0x040fe20000400000 */
[----:B------:R-:W-:Y:S02]  /*98e0*/  HADD2.F32 R44, -RZ, R72.H1_H1 ;  /* 0x30000048ff2c7230 */ /* 0x000fe40000004100 */
[C---:B------:R-:W-:Y:S01]  /*98f0*/  FMUL R6, R38.reuse, R6 ;  /* 0x0000000626067220 */ /* 0x040fe20000400000 */
[C---:B------:R-:W-:Y:S01]  /*9900*/  FMUL R7, R38.reuse, R7 ;  /* 0x0000000726077220 */ /* 0x040fe20000400000 */
[--C-:B------:R-:W-:Y:S02]  /*9910*/  HADD2.F32 R47, -RZ, R73.reuse.H0_H0 ;  /* 0x20000049ff2f7230 */ /* 0x100fe40000004100 */
[C---:B------:R-:W-:Y:S01]  /*9920*/  FMUL R10, R38.reuse, R10 ;  /* 0x0000000a260a7220 */ /* 0x040fe20000400000 */
[C---:B------:R-:W-:Y:S01]  /*9930*/  FFMA R6, R41.reuse, R43, R6 ;  /* 0x0000002b29067223 */ /* 0x040fe20000000006 */
[----:B------:R-:W-:Y:S02]  /*9940*/  HADD2.F32 R48, -RZ, R73.H1_H1 ;  /* 0x30000049ff307230 */ /* 0x000fe40000004100 */
[C---:B------:R-:W-:Y:S01]  /*9950*/  FFMA R7, R41.reuse, R44, R7 ;  /* 0x0000002c29077223 */ /* 0x040fe20000000007 */
[C---:B------:R-:W-:Y:S01]  /*9960*/  FFMA R8, R41.reuse, R45, R8 ;  /* 0x0000002d29087223 */ /* 0x040fe20000000008 */
[C---:B------:R-:W-:Y:S01]  /*9970*/  FFMA R9, R41.reuse, R46, R9 ;  /* 0x0000002e29097223 */ /* 0x040fe20000000009 */
[----:B------:R-:W-:Y:S01]  /*9980*/  FFMA R10, R41, R47, R10 ;  /* 0x0000002f290a7223 */ /* 0x000fe2000000000a */
[C---:B------:R-:W-:Y:S01]  /*9990*/  FMUL R11, R38.reuse, R11 ;  /* 0x0000000b260b7220 */ /* 0x040fe20000400000 */
[----:B------:R-:W-:Y:S01]  /*99a0*/  F2FP.F16.E5M2.UNPACK_B R78, R78.H1 ;  /* 0x0000004eff4e723e */ /* 0x000fe200030004ff */
[--C-:B------:R-:W-:Y:S01]  /*99b0*/  HADD2.F32 R51, -RZ, R74.reuse.H0_H0 ;  /* 0x2000004aff337230 */ /* 0x100fe20000004100 */
[----:B-1----:R-:W-:Y:S01]  /*99c0*/  F2FP.SATFINITE.E5M2.F32.PACK_AB_MERGE_C R100, R7, R6, RZ ;  /* 0x000000060764723e */ /* 0x002fe200048060ff */
[C---:B------:R-:W-:Y:S01]  /*99d0*/  FFMA R11, R41.reuse, R48, R11 ;  /* 0x00000030290b7223 */ /* 0x040fe2000000000b */
[C---:B------:R-:W-:Y:S01]  /*99e0*/  FFMA R12, R41.reuse, R49, R12 ;  /* 0x00000031290c7223 */ /* 0x040fe2000000000c */
[----:B------:R-:W-:Y:S01]  /*99f0*/  FFMA R13, R41, R50, R13 ;  /* 0x00000032290d7223 */ /* 0x000fe2000000000d */
[----:B------:R-:W-:Y:S01]  /*9a00*/  F2FP.SATFINITE.E5M2.F32.PACK_AB_MERGE_C R100, R5, R4, R100 ;  /* 0x000000040564723e */ /* 0x000fe20004806064 */
[----:B------:R-:W-:Y:S01]  /*9a10*/  HADD2.F32 R52, -RZ, R74.H1_H1 ;  /* 0x3000004aff347230 */ /* 0x000fe20000004100 */
[----:B------:R-:W-:Y:S01]  /*9a20*/  F2FP.SATFINITE.E5M2.F32.PACK_AB_MERGE_C R101, R11, R10, RZ ;  /* 0x0000000a0b65723e */ /* 0x000fe200048060ff */
[C---:B------:R-:W-:Y:S01]  /*9a30*/  FMUL R14, R38.reuse, R14 ;  /* 0x0000000e260e7220 */ /* 0x040fe20000400000 */
[C---:B------:R-:W-:Y:S01]  /*9a40*/  FMUL R15, R38.reuse, R15 ;  /* 0x0000000f260f7220 */ /* 0x040fe20000400000 */
[--C-:B------:R-:W-:Y:S01]  /*9a50*/  HADD2.F32 R55, -RZ, R75.reuse.H0_H0 ;  /* 0x2000004bff377230 */ /* 0x100fe20000004100 */
[----:B------:R-:W-:Y:S01]  /*9a60*/  F2FP.SATFINITE.E5M2.F32.PACK_AB_MERGE_C R101, R9, R8, R101 ;  /* 0x000000080965723e */ /* 0x000fe20004806065 */
[C---:B------:R-:W-:Y:S01]  /*9a70*/  FFMA R14, R41.reuse, R51, R14 ;  /* 0x00000033290e7223 */ /* 0x040fe2000000000e */
[C---:B------:R-:W-:Y:S01]  /*9a80*/  FFMA R15, R41.reuse, R52, R15 ;  /* 0x00000034290f7223 */ /* 0x040fe2000000000f */
[C---:B------:R-:W-:Y:S01]  /*9a90*/  FFMA R16, R41.reuse, R53, R16 ;  /* 0x0000003529107223 */ /* 0x040fe20000000010 */
[C---:B------:R-:W-:Y:S01]  /*9aa0*/  FFMA R17, R41.reuse, R54, R17 ;  /* 0x0000003629117223 */ /* 0x040fe20000000011 */
        /* <DEDUP_REMOVED lines=15> */
[C---:B------:R-:W-:Y:S01]  /*9ba0*/  FFMA R23, R41.reuse, R60, R23 ;  /* 0x0000003c29177223 */ /* 0x040fe20000000017 */
[C---:B------:R-:W-:Y:S01]  /*9bb0*/  FMUL R27, R38.reuse, R27 ;  /* 0x0000001b261b7220 */ /* 0x040fe20000400000 */
[C---:B------:R-:W-:Y:S01]  /*9bc0*/  FFMA R0, R41.reuse, R61, R0 ;  /* 0x0000003d29007223 */ /* 0x040fe20000000000 */
[----:B------:R-:W-:Y:S01]  /*9bd0*/  F2FP.F16.E5M2.UNPACK_B R79, R79.H1 ;  /* 0x0000004fff4f723e */ /* 0x000fe200030004ff */
        /* <DEDUP_REMOVED lines=16> */
[----:B------:R-:W-:Y:S01]  /*9ce0*/  FFMA R28, R41, R69, R28 ;  /* 0x00000045291c7223 */ /* 0x000fe2000000001c */
[----:B------:R-:W-:Y:S01]  /*9cf0*/  F2FP.SATFINITE.E5M2.F32.PACK_AB_MERGE_C R103, R19, R18, RZ ;  /* 0x000000121367723e */ /* 0x000fe200048060ff */
        /* <DEDUP_REMOVED lines=14> */
[----:B--2---:R-:W-:Y:S03]  /*9de0*/  IADD3 R92, PT, PT, R36, 0x1, RZ ;  /* 0x00000001245c7810 */ /* 0x004fe60007ffe0ff */
        /* <DEDUP_REMOVED lines=10> */
[----:B------:R-:W-:Y:S02]  /*9e90*/  UIADD3 UR13, UPT, UPT, UR49, 0x20, URZ ;  /* 0x00000020310d7890 */ /* 0x000fe4000fffe0ff */
[----:B------:R-:W-:Y:S01]  /*9ea0*/  UIADD3 UR12, UPT, UPT, UR44, 0x3500, URZ ;  /* 0x000035002c0c7890 */ /* 0x000fe2000fffe0ff */
[----:B------:R-:W-:Y:S01]  /*9eb0*/  UMOV UR14, UR50 ;  /* 0x00000032000e7c82 */ /* 0x000fe20008000000 */
[----:B------:R-:W-:Y:S01]  /*9ec0*/  UMOV UR15, UR36 ;  /* 0x00000024000f7c82 */ /* 0x000fe20008000000 */
[----:B------:R-:W-:Y:S02]  /*9ed0*/  UIADD3 UR9, UPT, UPT, UR49, 0x60, URZ ;  /* 0x0000006031097890 */ /* 0x000fe4000fffe0ff */
[----:B------:R-:W-:Y:S01]  /*9ee0*/  UIADD3 UR8, UPT, UPT, UR44, 0x3d00, URZ ;  /* 0x00003d002c087890 */ /* 0x000fe2000fffe0ff */
[----:B------:R-:W-:Y:S01]  /*9ef0*/  UMOV UR10, UR50 ;  /* 0x00000032000a7c82 */ /* 0x000fe20008000000 */
[----:B------:R-:W-:Y:S01]  /*9f00*/  UMOV UR11, UR36 ;  /* 0x00000024000b7c82 */ /* 0x000fe20008000000 */
[----:B--2---:R-:W-:Y:S04]  /*9f10*/  UIADD3 UR4, UP0, UPT, UR6, 0x680, URZ ;  /* 0x0000068006047890 */ /* 0x004fe8000ff1e0ff */
[----:B------:R-:W-:Y:S09]  /*9f20*/  UIADD3.X UR5, UPT, UPT, URZ, UR7, URZ, UP0, !UPT ;  /* 0x00000007ff057290 */ /* 0x000ff200087fe4ff */
[----:B------:R2:W-:Y:S01]  /*9f30*/  UTMASTG.3D [UR12], [UR4] ;  /* 0x0000000c040073b5 */ /* 0x0005e20008010000 */
[----:B------:R2:W-:Y:S01]  /*9f40*/  UTMASTG.3D [UR8], [UR4] ;  /* 0x00000008040073b5 */ /* 0x0005e20008010000 */
[----:B------:R0:W-:Y:S01]  /*9f50*/  UTMACMDFLUSH ;  /* 0x00000000000079b7 */ /* 0x0001e20000000000 */
[----:B--2---:R-:W-:Y:S04]  /*9f60*/  DEPBAR.LE SB0, 0x1 ;  /* 0x000080400000791a */ /* 0x004fe80000000000 */
.L_x_170:
[----:B------:R-:W-:Y:S05]  /*9f70*/  BSYNC.RECONVERGENT B0 ;  /* 0x0000000000007941 */ /* 0x000fea0003800200 */
.L_x_169:
[----:B------:R-:W-:Y:S01]  /*9f80*/  BAR.SYNC.DEFER_BLOCKING 0x1, 0x80 ;  /* 0x0042000000007b1d */ /* 0x000fe20000010000 */
[----:B------:R-:W-:Y:S01]  /*9f90*/  ISETP.NE.AND P0, PT, R93, 0x2, PT ;  /* 0x000000025d00780c */ /* 0x000fe20003f05270 */
[----:B------:R-:W-:Y:S01]  /*9fa0*/  UISETP.NE.AND UP0, UPT, UR46, URZ, UPT ;  /* 0x000000ff2e00728c */ /* 0x000fe2000bf05270 */
[----:B------:R-:W-:Y:S01]  /*9fb0*/  ISETP.NE.AND P1, PT, R92, 0x4, PT ;  /* 0x000000045c00780c */ /* 0x000fe20003f25270 */
[----:B------:R-:W-:Y:S01]  /*9fc0*/  UIADD3 UR28, UPT, UPT, UR37, UR62, URZ ;  /* 0x0000003e251c7290 */ /* 0x000fe2000fffe0ff */
[----:B------:R-:W-:Y:S01]  /*9fd0*/  SEL R3, RZ, 0x1, P0 ;  /* 0x00000001ff037807 */ /* 0x000fe20000000000 */
[----:B------:R-:W-:Y:S01]  /*9fe0*/  UIADD3 UR20, UPT, UPT, UR38, UR61, URZ ;  /* 0x0000003d26147290 */ /* 0x000fe2000fffe0ff */
[----:B------:R-:W-:Y:S02]  /*9ff0*/  SEL R0, RZ, 0x1, P1 ;  /* 0x00000001ff007807 */ /* 0x000fe40000800000 */
[----:B------:R-:W-:Y:S02]  /*a000*/  LOP3.LUT R96, R96, R3, RZ, 0x3c, !PT ;  /* 0x0000000360607212 */ /* 0x000fe400078e3cff */
[----:B------:R-:W-:Y:S02]  /*a010*/  LOP3.LUT R97, R97, R0, RZ, 0x3c, !PT ;  /* 0x0000000061617212 */ /* 0x000fe400078e3cff */
[----:B------:R-:W-:Y:S02]  /*a020*/  SEL R93, R93, RZ, P0 ;  /* 0x000000ff5d5d7207 */ /* 0x000fe40000000000 */
[----:B------:R-:W-:Y:S01]  /*a030*/  SEL R36, R92, RZ, P1 ;  /* 0x000000ff5c247207 */ /* 0x000fe20000800000 */
[----:B------:R-:W-:Y:S01]  /*a040*/  UMOV UR36, UR59 ;  /* 0x0000003b00247c82 */ /* 0x000fe20008000000 */
[----:B------:R-:W-:Y:S05]  /*a050*/  BRA.U UP0, `(.L_x_171) ;  /* 0xffffffd500907547 */ /* 0x000fea000b83ffff */
[----:B------:R-:W-:Y:S05]  /*a060*/  EXIT ;  /* 0x000000000000794d */ /* 0x000fea0003800000 */
.L_x_25:
[----:B---3--:R3:W4:Y:S02]  /*a070*/  SYNCS.PHASECHK.TRANS64.TRYWAIT P0, [R3+URZ+0x3e0], R2 ;  /* 0x0003e002030075a7 */ /* 0x00872400080011ff */
[----:B----4-:R-:W-:Y:S05]  /*a080*/  @!P0 NANOSLEEP.SYNCS 0x989680 ;  /* 0x009896800000895d */ /* 0x010fea0003900000 */
[----:B------:R-:W4:Y:S02]  /*a090*/  @!P0 SYNCS.PHASECHK.TRANS64 P0, [R3+URZ+0x3e0], R2 ;  /* 0x0003e002030085a7 */ /* 0x000f2400080010ff */
[----:B----4-:R-:W-:Y:S05]  /*a0a0*/  @!P0 BRA `(.L_x_25) ;  /* 0xfffffffc00f08947 */ /* 0x010fea000383ffff */
[----:B------:R-:W-:Y:S05]  /*a0b0*/  BRA `(.L_x_172) ;  /* 0xffffff80002c7947 */ /* 0x000fea000383ffff */
.L_x_28:
[----:B--2---:R-:W-:-:S07]  /*a0c0*/  MOV R0, UR33 ;  /* 0x0000002100007c02 */ /* 0x004fce0008000f00 */
.L_x_173:
[----:B--2---:R2:W3:Y:S02]  /*a0d0*/  SYNCS.PHASECHK.TRANS64.TRYWAIT P0, [R0+URZ+0x1a0], R3 ;  /* 0x0001a003000075a7 */ /* 0x0044e400080011ff */
[----:B---3--:R-:W-:Y:S05]  /*a0e0*/  @!P0 NANOSLEEP.SYNCS 0x989680 ;  /* 0x009896800000895d */ /* 0x008fea0003900000 */
[----:B------:R-:W3:Y:S02]  /*a0f0*/  @!P0 SYNCS.PHASECHK.TRANS64 P0, [R0+URZ+0x1a0], R3 ;  /* 0x0001a003000085a7 */ /* 0x000ee400080010ff */
[----:B---3--:R-:W-:Y:S05]  /*a100*/  @!P0 BRA `(.L_x_173) ;  /* 0xfffffffc00f08947 */ /* 0x008fea000383ffff */
[----:B------:R-:W-:Y:S05]  /*a110*/  BRA `(.L_x_27) ;  /* 0xffffff8000847947 */ /* 0x000fea000383ffff */
.L_x_35:
[----:B-1----:R-:W-:-:S07]  /*a120*/  MOV R0, UR17 ;  /* 0x0000001100007c02 */ /* 0x002fce0008000f00 */
.L_x_174:
[----:B-1----:R1:W2:Y:S02]  /*a130*/  SYNCS.PHASECHK.TRANS64.TRYWAIT P0, [R0+URZ+0x1a0], R3 ;  /* 0x0001a003000075a7 */ /* 0x0022a400080011ff */
[----:B--2---:R-:W-:Y:S05]  /*a140*/  @!P0 NANOSLEEP.SYNCS 0x989680 ;  /* 0x009896800000895d */ /* 0x004fea0003900000 */
[----:B------:R-:W2:Y:S02]  /*a150*/  @!P0 SYNCS.PHASECHK.TRANS64 P0, [R0+URZ+0x1a0], R3 ;  /* 0x0001a003000085a7 */ /* 0x000ea400080010ff */
[----:B--2---:R-:W-:Y:S05]  /*a160*/  @!P0 BRA `(.L_x_174) ;  /* 0xfffffffc00f08947 */ /* 0x004fea000383ffff */
[----:B------:R-:W-:Y:S05]  /*a170*/  BRA `(.L_x_34) ;  /* 0xffffff84004c7947 */ /* 0x000fea000383ffff */
.L_x_40:
[----:B-1----:R1:W2:Y:S02]  /*a180*/  SYNCS.PHASECHK.TRANS64.TRYWAIT P0, [R3+URZ+0x370], R0 ;  /* 0x00037000030075a7 */ /* 0x0022a400080011ff */
[----:B--2---:R-:W-:Y:S05]  /*a190*/  @!P0 NANOSLEEP.SYNCS 0x989680 ;  /* 0x009896800000895d */ /* 0x004fea0003900000 */
[----:B------:R-:W2:Y:S02]  /*a1a0*/  @!P0 SYNCS.PHASECHK.TRANS64 P0, [R3+URZ+0x370], R0 ;  /* 0x00037000030085a7 */ /* 0x000ea400080010ff */
[----:B--2---:R-:W-:Y:S05]  /*a1b0*/  @!P0 BRA `(.L_x_40) ;  /* 0xfffffffc00f08947 */ /* 0x004fea000383ffff */
[----:B------:R-:W-:Y:S05]  /*a1c0*/  BRA `(.L_x_175) ;  /* 0xffffff8400fc7947 */ /* 0x000fea000383ffff */
.L_x_44:
[----:B-1----:R-:W-:-:S07]  /*a1d0*/  MOV R0, UR4 ;  /* 0x0000000400007c02 */ /* 0x002fce0008000f00 */
.L_x_176:
[----:B-1----:R1:W2:Y:S02]  /*a1e0*/  SYNCS.PHASECHK.TRANS64.TRYWAIT P0, [R0+URZ], R3 ;  /* 0x00000003000075a7 */ /* 0x0022a400080011ff */
[----:B--2---:R-:W-:Y:S05]  /*a1f0*/  @!P0 NANOSLEEP.SYNCS 0x989680 ;  /* 0x009896800000895d */ /* 0x004fea0003900000 */
[----:B------:R-:W2:Y:S02]  /*a200*/  @!P0 SYNCS.PHASECHK.TRANS64 P0, [R0+URZ], R3 ;  /* 0x00000003000085a7 */ /* 0x000ea400080010ff */
[----:B--2---:R-:W-:Y:S05]  /*a210*/  @!P0 BRA `(.L_x_176) ;  /* 0xfffffffc00f08947 */ /* 0x004fea000383ffff */
[----:B------:R-:W-:Y:S05]  /*a220*/  BRA `(.L_x_177) ;  /* 0xffffff8c00a07947 */ /* 0x000fea000383ffff */
.L_x_45:
[----:B------:R-:W-:-:S07]  /*a230*/  MOV R0, UR5 ;  /* 0x0000000500007c02 */ /* 0x000fce0008000f00 */
.L_x_178:
[----:B-1----:R1:W2:Y:S02]  /*a240*/  SYNCS.PHASECHK.TRANS64.TRYWAIT P0, [R0+URZ], R3 ;  /* 0x00000003000075a7 */ /* 0x0022a400080011ff */
[----:B--2---:R-:W-:Y:S05]  /*a250*/  @!P0 NANOSLEEP.SYNCS 0x989680 ;  /* 0x009896800000895d */ /* 0x004fea0003900000 */
[----:B------:R-:W2:Y:S02]  /*a260*/  @!P0 SYNCS.PHASECHK.TRANS64 P0, [R0+URZ], R3 ;  /* 0x00000003000085a7 */ /* 0x000ea400080010ff */
[----:B--2---:R-:W-:Y:S05]  /*a270*/  @!P0 BRA `(.L_x_178) ;  /* 0xfffffffc00f08947 */ /* 0x004fea000383ffff */
[----:B------:R-:W-:Y:S05]  /*a280*/  BRA `(.L_x_179) ;  /* 0xffffff8c00ac7947 */ /* 0x000fea000383ffff */
.L_x_46:
[----:B------:R-:W-:-:S07]  /*a290*/  MOV R0, UR5 ;  /* 0x0000000500007c02 */ /* 0x000fce0008000f00 */
.L_x_180:
[----:B-1----:R1:W2:Y:S02]  /*a2a0*/  SYNCS.PHASECHK.TRANS64.TRYWAIT P0, [R0+URZ], R3 ;  /* 0x00000003000075a7 */ /* 0x0022a400080011ff */
[----:B--2---:R-:W-:Y:S05]  /*a2b0*/  @!P0 NANOSLEEP.SYNCS 0x989680 ;  /* 0x009896800000895d */ /* 0x004fea0003900000 */
[----:B------:R-:W2:Y:S02]  /*a2c0*/  @!P0 SYNCS.PHASECHK.TRANS64 P0, [R0+URZ], R3 ;  /* 0x00000003000085a7 */ /* 0x000ea400080010ff */
[----:B--2---:R-:W-:Y:S05]  /*a2d0*/  @!P0 BRA `(.L_x_180) ;  /* 0xfffffffc00f08947 */ /* 0x004fea000383ffff */
[----:B------:R-:W-:Y:S05]  /*a2e0*/  BRA `(.L_x_181) ;  /* 0xffffff8c00b87947 */ /* 0x000fea000383ffff */
.L_x_47:
[----:B------:R-:W-:-:S07]  /*a2f0*/  MOV R0, UR5 ;  /* 0x0000000500007c02 */ /* 0x000fce0008000f00 */
.L_x_182:
[----:B-1----:R1:W2:Y:S02]  /*a300*/  SYNCS.PHASECHK.TRANS64.TRYWAIT P0, [R0+URZ], R3 ;  /* 0x00000003000075a7 */ /* 0x0022a400080011ff */
[----:B--2---:R-:W-:Y:S05]  /*a310*/  @!P0 NANOSLEEP.SYNCS 0x989680 ;  /* 0x009896800000895d */ /* 0x004fea0003900000 */
[----:B------:R-:W2:Y:S02]  /*a320*/  @!P0 SYNCS.PHASECHK.TRANS64 P0, [R0+URZ], R3 ;  /* 0x00000003000085a7 */ /* 0x000ea400080010ff */
[----:B--2---:R-:W-:Y:S05]  /*a330*/  @!P0 BRA `(.L_x_182) ;  /* 0xfffffffc00f08947 */ /* 0x004fea000383ffff */
[----:B------:R-:W-:Y:S05]  /*a340*/  BRA `(.L_x_183) ;  /* 0xffffff8c00c47947 */ /* 0x000fea000383ffff */
.L_x_48:
[----:B------:R-:W-:-:S07]  /*a350*/  MOV R0, UR5 ;  /* 0x0000000500007c02 */ /* 0x000fce0008000f00 */
.L_x_184:
[----:B-1----:R1:W2:Y:S02]  /*a360*/  SYNCS.PHASECHK.TRANS64.TRYWAIT P0, [R0+URZ], R3 ;  /* 0x00000003000075a7 */ /* 0x0022a400080011ff */
[----:B--2---:R-:W-:Y:S05]  /*a370*/  @!P0 NANOSLEEP.SYNCS 0x989680 ;  /* 0x009896800000895d */ /* 0x004fea0003900000 */
[----:B------:R-:W2:Y:S02]  /*a380*/  @!P0 SYNCS.PHASECHK.TRANS64 P0, [R0+URZ], R3 ;  /* 0x00000003000085a7 */ /* 0x000ea400080010ff */
[----:B--2---:R-:W-:Y:S05]  /*a390*/  @!P0 BRA `(.L_x_184) ;  /* 0xfffffffc00f08947 */ /* 0x004fea000383ffff */
[----:B------:R-:W-:Y:S05]  /*a3a0*/  BRA `(.L_x_185) ;  /* 0xffffff8c00d07947 */ /* 0x000fea000383ffff */
.L_x_49:
[----:B------:R-:W-:-:S07]  /*a3b0*/  MOV R0, UR5 ;  /* 0x0000000500007c02 */ /* 0x000fce0008000f00 */
.L_x_186:
[----:B-1----:R1:W2:Y:S02]  /*a3c0*/  SYNCS.PHASECHK.TRANS64.TRYWAIT P0, [R0+URZ], R3 ;  /* 0x00000003000075a7 */ /* 0x0022a400080011ff */
[----:B--2---:R-:W-:Y:S05]  /*a3d0*/  @!P0 NANOSLEEP.SYNCS 0x989680 ;  /* 0x009896800000895d */ /* 0x004fea0003900000 */
[----:B------:R-:W2:Y:S02]  /*a3e0*/  @!P0 SYNCS.PHASECHK.TRANS64 P0, [R0+URZ], R3 ;  /* 0x00000003000085a7 */ /* 0x000ea400080010ff */
[----:B--2---:R-:W-:Y:S05]  /*a3f0*/  @!P0 BRA `(.L_x_186) ;  /* 0xfffffffc00f08947 */ /* 0x004fea000383ffff */
[----:B------:R-:W-:Y:S05]  /*a400*/  BRA `(.L_x_187) ;  /* 0xffffff8c00dc7947 */ /* 0x000fea000383ffff */
.L_x_50:
[----:B------:R-:W-:-:S07]  /*a410*/  MOV R0, UR5 ;  /* 0x0000000500007c02 */ /* 0x000fce0008000f00 */
.L_x_188:
[----:B-1----:R1:W2:Y:S02]  /*a420*/  SYNCS.PHASECHK.TRANS64.TRYWAIT P0, [R0+URZ], R3 ;  /* 0x00000003000075a7 */ /* 0x0022a400080011ff */
[----:B--2---:R-:W-:Y:S05]  /*a430*/  @!P0 NANOSLEEP.SYNCS 0x989680 ;  /* 0x009896800000895d */ /* 0x004fea0003900000 */
[----:B------:R-:W2:Y:S02]  /*a440*/  @!P0 SYNCS.PHASECHK.TRANS64 P0, [R0+URZ], R3 ;  /* 0x00000003000085a7 */ /* 0x000ea400080010ff */
[----:B--2---:R-:W-:Y:S05]  /*a450*/  @!P0 BRA `(.L_x_188) ;  /* 0xfffffffc00f08947 */ /* 0x004fea000383ffff */
[----:B------:R-:W-:Y:S05]  /*a460*/  BRA `(.L_x_189) ;  /* 0xffffff8c00e87947 */ /* 0x000fea000383ffff */
.L_x_51:
[----:B------:R-:W-:-:S07]  /*a470*/  MOV R0, UR5 ;  /* 0x0000000500007c02 */ /* 0x000fce0008000f00 */
.L_x_190:
[----:B-1----:R1:W2:Y:S02]  /*a480*/  SYNCS.PHASECHK.TRANS64.TRYWAIT P0, [R0+URZ], R3 ;  /* 0x00000003000075a7 */ /* 0x0022a400080011ff */
[----:B--2---:R-:W-:Y:S05]  /*a490*/  @!P0 NANOSLEEP.SYNCS 0x989680 ;  /* 0x009896800000895d */ /* 0x004fea0003900000 */
[----:B------:R-:W2:Y:S02]  /*a4a0*/  @!P0 SYNCS.PHASECHK.TRANS64 P0, [R0+URZ], R3 ;  /* 0x00000003000085a7 */ /* 0x000ea400080010ff */
[----:B--2---:R-:W-:Y:S05]  /*a4b0*/  @!P0 BRA `(.L_x_190) ;  /* 0xfffffffc00f08947 */ /* 0x004fea000383ffff */
[----:B------:R-:W-:Y:S05]  /*a4c0*/  BRA `(.L_x_191) ;  /* 0xffffff8c00f47947 */ /* 0x000fea000383ffff */
.L_x_52:
[----:B------:R-:W-:-:S07]  /*a4d0*/  MOV R0, UR5 ;  /* 0x0000000500007c02 */ /* 0x000fce0008000f00 */
.L_x_192:
[----:B-1----:R1:W2:Y:S02]  /*a4e0*/  SYNCS.PHASECHK.TRANS64.TRYWAIT P0, [R0+URZ], R3 ;  /* 0x00000003000075a7 */ /* 0x0022a400080011ff */
[----:B--2---:R-:W-:Y:S05]  /*a4f0*/  @!P0 NANOSLEEP.SYNCS 0x989680 ;  /* 0x009896800000895d */ /* 0x004fea0003900000 */
[----:B------:R-:W2:Y:S02]  /*a500*/  @!P0 SYNCS.PHASECHK.TRANS64 P0, [R0+URZ], R3 ;  /* 0x00000003000085a7 */ /* 0x000ea400080010ff */
[----:B--2---:R-:W-:Y:S05]  /*a510*/  @!P0 BRA `(.L_x_192) ;  /* 0xfffffffc00f08947 */ /* 0x004fea000383ffff */
[----:B------:R-:W-:Y:S05]  /*a520*/  BRA `(.L_x_193) ;  /* 0xffffff9000007947 */ /* 0x000fea000383ffff */
.L_x_53:
[----:B------:R-:W-:-:S07]  /*a530*/  MOV R0, UR5 ;  /* 0x0000000500007c02 */ /* 0x000fce0008000f00 */
.L_x_194:
[----:B-1----:R1:W2:Y:S02]  /*a540*/  SYNCS.PHASECHK.TRANS64.TRYWAIT P0, [R0+URZ], R3 ;  /* 0x00000003000075a7 */ /* 0x0022a400080011ff */
[----:B--2---:R-:W-:Y:S05]  /*a550*/  @!P0 NANOSLEEP.SYNCS 0x989680 ;  /* 0x009896800000895d */ /* 0x004fea0003900000 */
[----:B------:R-:W2:Y:S02]  /*a560*/  @!P0 SYNCS.PHASECHK.TRANS64 P0, [R0+URZ], R3 ;  /* 0x00000003000085a7 */ /* 0x000ea400080010ff */
[----:B--2---:R-:W-:Y:S05]  /*a570*/  @!P0 BRA `(.L_x_194) ;  /* 0xfffffffc00f08947 */ /* 0x004fea000383ffff */
[----:B------:R-:W-:Y:S05]  /*a580*/  BRA `(.L_x_195) ;  /* 0xffffff90000c7947 */ /* 0x000fea000383ffff */
.L_x_54:
[----:B------:R-:W-:-:S07]  /*a590*/  MOV R0, UR5 ;  /* 0x0000000500007c02 */ /* 0x000fce0008000f00 */
.L_x_196:
[----:B-1----:R1:W2:Y:S02]  /*a5a0*/  SYNCS.PHASECHK.TRANS64.TRYWAIT P0, [R0+URZ], R3 ;  /* 0x00000003000075a7 */ /* 0x0022a400080011ff */
[----:B--2---:R-:W-:Y:S05]  /*a5b0*/  @!P0 NANOSLEEP.SYNCS 0x989680 ;  /* 0x009896800000895d */ /* 0x004fea0003900000 */
[----:B------:R-:W2:Y:S02]  /*a5c0*/  @!P0 SYNCS.PHASECHK.TRANS64 P0, [R0+URZ], R3 ;  /* 0x00000003000085a7 */ /* 0x000ea400080010ff */
[----:B--2---:R-:W-:Y:S05]  /*a5d0*/  @!P0 BRA `(.L_x_196) ;  /* 0xfffffffc00f08947 */ /* 0x004fea000383ffff */
[----:B------:R-:W-:Y:S05]  /*a5e0*/  BRA `(.L_x_197) ;  /* 0xffffff9000187947 */ /* 0x000fea000383ffff */
.L_x_55:
[----:B------:R-:W-:-:S07]  /*a5f0*/  MOV R0, UR5 ;  /* 0x0000000500007c02 */ /* 0x000fce0008000f00 */
.L_x_198:
[----:B-1----:R1:W2:Y:S02]  /*a600*/  SYNCS.PHASECHK.TRANS64.TRYWAIT P0, [R0+URZ], R3 ;  /* 0x00000003000075a7 */ /* 0x0022a400080011ff */
[----:B--2---:R-:W-:Y:S05]  /*a610*/  @!P0 NANOSLEEP.SYNCS 0x989680 ;  /* 0x009896800000895d */ /* 0x004fea0003900000 */
[----:B------:R-:W2:Y:S02]  /*a620*/  @!P0 SYNCS.PHASECHK.TRANS64 P0, [R0+URZ], R3 ;  /* 0x00000003000085a7 */ /* 0x000ea400080010ff */
[----:B--2---:R-:W-:Y:S05]  /*a630*/  @!P0 BRA `(.L_x_198) ;  /* 0xfffffffc00f08947 */ /* 0x004fea000383ffff */
[----:B------:R-:W-:Y:S05]  /*a640*/  BRA `(.L_x_199) ;  /* 0xffffff9000247947 */ /* 0x000fea000383ffff */
.L_x_56:
[----:B------:R-:W-:-:S07]  /*a650*/  MOV R0, UR5 ;  /* 0x0000000500007c02 */ /* 0x000fce0008000f00 */
.L_x_200:
[----:B-1----:R1:W2:Y:S02]  /*a660*/  SYNCS.PHASECHK.TRANS64.TRYWAIT P0, [R0+URZ], R3 ;  /* 0x00000003000075a7 */ /* 0x0022a400080011ff */
[----:B--2---:R-:W-:Y:S05]  /*a670*/  @!P0 NANOSLEEP.SYNCS 0x989680 ;  /* 0x009896800000895d */ /* 0x004fea0003900000 */
[----:B------:R-:W2:Y:S02]  /*a680*/  @!P0 SYNCS.PHASECHK.TRANS64 P0, [R0+URZ], R3 ;  /* 0x00000003000085a7 */ /* 0x000ea400080010ff */
[----:B--2---:R-:W-:Y:S05]  /*a690*/  @!P0 BRA `(.L_x_200) ;  /* 0xfffffffc00f08947 */ /* 0x004fea000383ffff */
[----:B------:R-:W-:Y:S05]  /*a6a0*/  BRA `(.L_x_201) ;  /* 0xffffff9000307947 */ /* 0x000fea000383ffff */
.L_x_57:
[----:B------:R-:W-:-:S07]  /*a6b0*/  MOV R0, UR5 ;  /* 0x0000000500007c02 */ /* 0x000fce0008000f00 */
.L_x_202:
[----:B-1----:R1:W2:Y:S02]  /*a6c0*/  SYNCS.PHASECHK.TRANS64.TRYWAIT P0, [R0+URZ], R3 ;  /* 0x00000003000075a7 */ /* 0x0022a400080011ff */
[----:B--2---:R-:W-:Y:S05]  /*a6d0*/  @!P0 NANOSLEEP.SYNCS 0x989680 ;  /* 0x009896800000895d */ /* 0x004fea0003900000 */
[----:B------:R-:W2:Y:S02]  /*a6e0*/  @!P0 SYNCS.PHASECHK.TRANS64 P0, [R0+URZ], R3 ;  /* 0x00000003000085a7 */ /* 0x000ea400080010ff */
[----:B--2---:R-:W-:Y:S05]  /*a6f0*/  @!P0 BRA `(.L_x_202) ;  /* 0xfffffffc00f08947 */ /* 0x004fea000383ffff */
[----:B------:R-:W-:Y:S05]  /*a700*/  BRA `(.L_x_203) ;  /* 0xffffff90003c7947 */ /* 0x000fea000383ffff */
.L_x_58:
[----:B------:R-:W-:-:S07]  /*a710*/  MOV R0, UR5 ;  /* 0x0000000500007c02 */ /* 0x000fce0008000f00 */
.L_x_204:
[----:B-1----:R1:W2:Y:S02]  /*a720*/  SYNCS.PHASECHK.TRANS64.TRYWAIT P0, [R0+URZ], R3 ;  /* 0x00000003000075a7 */ /* 0x0022a400080011ff */
[----:B--2---:R-:W-:Y:S05]  /*a730*/  @!P0 NANOSLEEP.SYNCS 0x989680 ;  /* 0x009896800000895d */ /* 0x004fea0003900000 */
[----:B------:R-:W2:Y:S02]  /*a740*/  @!P0 SYNCS.PHASECHK.TRANS64 P0, [R0+URZ], R3 ;  /* 0x00000003000085a7 */ /* 0x000ea400080010ff */
[----:B--2---:R-:W-:Y:S05]  /*a750*/  @!P0 BRA `(.L_x_204) ;  /* 0xfffffffc00f08947 */ /* 0x004fea000383ffff */
[----:B------:R-:W-:Y:S05]  /*a760*/  BRA `(.L_x_205) ;  /* 0xffffff9000487947 */ /* 0x000fea000383ffff */
.L_x_59:
[----:B------:R-:W-:-:S07]  /*a770*/  MOV R0, UR5 ;  /* 0x0000000500007c02 */ /* 0x000fce0008000f00 */
.L_x_206:
[----:B-1----:R1:W2:Y:S02]  /*a780*/  SYNCS.PHASECHK.TRANS64.TRYWAIT P0, [R0+URZ], R3 ;  /* 0x00000003000075a7 */ /* 0x0022a400080011ff */
[----:B--2---:R-:W-:Y:S05]  /*a790*/  @!P0 NANOSLEEP.SYNCS 0x989680 ;  /* 0x009896800000895d */ /* 0x004fea0003900000 */
[----:B------:R-:W2:Y:S02]  /*a7a0*/  @!P0 SYNCS.PHASECHK.TRANS64 P0, [R0+URZ], R3 ;  /* 0x00000003000085a7 */ /* 0x000ea400080010ff */
[----:B--2---:R-:W-:Y:S05]  /*a7b0*/  @!P0 BRA `(.L_x_206) ;  /* 0xfffffffc00f08947 */ /* 0x004fea000383ffff */
[----:B------:R-:W-:Y:S05]  /*a7c0*/  BRA `(.L_x_207) ;  /* 0xffffff9000547947 */ /* 0x000fea000383ffff */
.L_x_60:
[----:B------:R-:W-:-:S07]  /*a7d0*/  MOV R0, UR5 ;  /* 0x0000000500007c02 */ /* 0x000fce0008000f00 */
.L_x_208:
[----:B-1----:R1:W2:Y:S02]  /*a7e0*/  SYNCS.PHASECHK.TRANS64.TRYWAIT P0, [R0+URZ], R3 ;  /* 0x00000003000075a7 */ /* 0x0022a400080011ff */
[----:B--2---:R-:W-:Y:S05]  /*a7f0*/  @!P0 NANOSLEEP.SYNCS 0x989680 ;  /* 0x009896800000895d */ /* 0x004fea0003900000 */
[----:B------:R-:W2:Y:S02]  /*a800*/  @!P0 SYNCS.PHASECHK.TRANS64 P0, [R0+URZ], R3 ;  /* 0x00000003000085a7 */ /* 0x000ea400080010ff */
[----:B--2---:R-:W-:Y:S05]  /*a810*/  @!P0 BRA `(.L_x_208) ;  /* 0xfffffffc00f08947 */ /* 0x004fea000383ffff */
[----:B------:R-:W-:Y:S05]  /*a820*/  BRA `(.L_x_209) ;  /* 0xffffff9000607947 */ /* 0x000fea000383ffff */
.L_x_61:
[----:B------:R-:W-:-:S07]  /*a830*/  MOV R0, UR5 ;  /* 0x0000000500007c02 */ /* 0x000fce0008000f00 */
.L_x_210:
[----:B-1----:R1:W2:Y:S02]  /*a840*/  SYNCS.PHASECHK.TRANS64.TRYWAIT P0, [R0+URZ], R3 ;  /* 0x00000003000075a7 */ /* 0x0022a400080011ff */
[----:B--2---:R-:W-:Y:S05]  /*a850*/  @!P0 NANOSLEEP.SYNCS 0x989680 ;  /* 0x009896800000895d */ /* 0x004fea0003900000 */
[----:B------:R-:W2:Y:S02]  /*a860*/  @!P0 SYNCS.PHASECHK.TRANS64 P0, [R0+URZ], R3 ;  /* 0x00000003000085a7 */ /* 0x000ea400080010ff */
[----:B--2---:R-:W-:Y:S05]  /*a870*/  @!P0 BRA `(.L_x_210) ;  /* 0xfffffffc00f08947 */ /* 0x004fea000383ffff */
[----:B------:R-:W-:Y:S05]  /*a880*/  BRA `(.L_x_211) ;  /* 0xffffff90006c7947 */ /* 0x000fea000383ffff */
.L_x_62:
[----:B------:R-:W-:-:S07]  /*a890*/  MOV R0, UR5 ;  /* 0x0000000500007c02 */ /* 0x000fce0008000f00 */
.L_x_212:
[----:B-1----:R1:W2:Y:S02]  /*a8a0*/  SYNCS.PHASECHK.TRANS64.TRYWAIT P0, [R0+URZ], R3 ;  /* 0x00000003000075a7 */ /* 0x0022a400080011ff */
[----:B--2---:R-:W-:Y:S05]  /*a8b0*/  @!P0 NANOSLEEP.SYNCS 0x989680 ;  /* 0x009896800000895d */ /* 0x004fea0003900000 */
[----:B------:R-:W2:Y:S02]  /*a8c0*/  @!P0 SYNCS.PHASECHK.TRANS64 P0, [R0+URZ], R3 ;  /* 0x00000003000085a7 */ /* 0x000ea400080010ff */
[----:B--2---:R-:W-:Y:S05]  /*a8d0*/  @!P0 BRA `(.L_x_212) ;  /* 0xfffffffc00f08947 */ /* 0x004fea000383ffff */
[----:B------:R-:W-:Y:S05]  /*a8e0*/  BRA `(.L_x_213) ;  /* 0xffffff9000787947 */ /* 0x000fea000383ffff */
.L_x_63:
[----:B------:R-:W-:-:S07]  /*a8f0*/  MOV R0, UR5 ;  /* 0x0000000500007c02 */ /* 0x000fce0008000f00 */
.L_x_214:
[----:B-1----:R1:W2:Y:S02]  /*a900*/  SYNCS.PHASECHK.TRANS64.TRYWAIT P0, [R0+URZ], R3 ;  /* 0x00000003000075a7 */ /* 0x0022a400080011ff */
[----:B--2---:R-:W-:Y:S05]  /*a910*/  @!P0 NANOSLEEP.SYNCS 0x989680 ;  /* 0x009896800000895d */ /* 0x004fea0003900000 */
[----:B------:R-:W2:Y:S02]  /*a920*/  @!P0 SYNCS.PHASECHK.TRANS64 P0, [R0+URZ], R3 ;  /* 0x00000003000085a7 */ /* 0x000ea400080010ff */
[----:B--2---:R-:W-:Y:S05]  /*a930*/  @!P0 BRA `(.L_x_214) ;  /* 0xfffffffc00f08947 */ /* 0x004fea000383ffff */
[----:B------:R-:W-:Y:S05]  /*a940*/  BRA `(.L_x_215) ;  /* 0xffffff9000847947 */ /* 0x000fea000383ffff */
.L_x_64:
[----:B------:R-:W-:-:S07]  /*a950*/  MOV R0, UR5 ;  /* 0x0000000500007c02 */ /* 0x000fce0008000f00 */
.L_x_216:
[----:B-1----:R1:W2:Y:S02]  /*a960*/  SYNCS.PHASECHK.TRANS64.TRYWAIT P0, [R0+URZ], R3 ;  /* 0x00000003000075a7 */ /* 0x0022a400080011ff */
[----:B--2---:R-:W-:Y:S05]  /*a970*/  @!P0 NANOSLEEP.SYNCS 0x989680 ;  /* 0x009896800000895d */ /* 0x004fea0003900000 */
[----:B------:R-:W2:Y:S02]  /*a980*/  @!P0 SYNCS.PHASECHK.TRANS64 P0, [R0+URZ], R3 ;  /* 0x00000003000085a7 */ /* 0x000ea400080010ff */
[----:B--2---:R-:W-:Y:S05]  /*a990*/  @!P0 BRA `(.L_x_216) ;  /* 0xfffffffc00f08947 */ /* 0x004fea000383ffff */
[----:B------:R-:W-:Y:S05]  /*a9a0*/  BRA `(.L_x_217) ;  /* 0xffffff9000907947 */ /* 0x000fea000383ffff */
.L_x_65:
[----:B------:R-:W-:-:S07]  /*a9b0*/  MOV R0, UR5 ;  /* 0x0000000500007c02 */ /* 0x000fce0008000f00 */
.L_x_218:
[----:B-1----:R1:W2:Y:S02]  /*a9c0*/  SYNCS.PHASECHK.TRANS64.TRYWAIT P0, [R0+URZ], R3 ;  /* 0x00000003000075a7 */ /* 0x0022a400080011ff */
[----:B--2---:R-:W-:Y:S05]  /*a9d0*/  @!P0 NANOSLEEP.SYNCS 0x989680 ;  /* 0x009896800000895d */ /* 0x004fea0003900000 */
[----:B------:R-:W2:Y:S02]  /*a9e0*/  @!P0 SYNCS.PHASECHK.TRANS64 P0, [R0+URZ], R3 ;  /* 0x00000003000085a7 */ /* 0x000ea400080010ff */
[----:B--2---:R-:W-:Y:S05]  /*a9f0*/  @!P0 BRA `(.L_x_218) ;  /* 0xfffffffc00f08947 */ /* 0x004fea000383ffff */
[----:B------:R-:W-:Y:S05]  /*aa00*/  BRA `(.L_x_219) ;  /* 0xffffff90009c7947 */ /* 0x000fea000383ffff */
.L_x_66:
[----:B------:R-:W-:-:S07]  /*aa10*/  MOV R0, UR5 ;  /* 0x0000000500007c02 */ /* 0x000fce0008000f00 */
.L_x_220:
[----:B-1----:R1:W2:Y:S02]  /*aa20*/  SYNCS.PHASECHK.TRANS64.TRYWAIT P0, [R0+URZ], R3 ;  /* 0x00000003000075a7 */ /* 0x0022a400080011ff */
[----:B--2---:R-:W-:Y:S05]  /*aa30*/  @!P0 NANOSLEEP.SYNCS 0x989680 ;  /* 0x009896800000895d */ /* 0x004fea0003900000 */
[----:B------:R-:W2:Y:S02]  /*aa40*/  @!P0 SYNCS.PHASECHK.TRANS64 P0, [R0+URZ], R3 ;  /* 0x00000003000085a7 */ /* 0x000ea400080010ff */
[----:B--2---:R-:W-:Y:S05]  /*aa50*/  @!P0 BRA `(.L_x_220) ;  /* 0xfffffffc00f08947 */ /* 0x004fea000383ffff */
[----:B------:R-:W-:Y:S05]  /*aa60*/  BRA `(.L_x_221) ;  /* 0xffffff9000a87947 */ /* 0x000fea000383ffff */
.L_x_67:
[----:B------:R-:W-:-:S07]  /*aa70*/  MOV R0, UR5 ;  /* 0x0000000500007c02 */ /* 0x000fce0008000f00 */
.L_x_222:
[----:B-1----:R1:W2:Y:S02]  /*aa80*/  SYNCS.PHASECHK.TRANS64.TRYWAIT P0, [R0+URZ], R3 ;  /* 0x00000003000075a7 */ /* 0x0022a400080011ff */
[----:B--2---:R-:W-:Y:S05]  /*aa90*/  @!P0 NANOSLEEP.SYNCS 0x989680 ;  /* 0x009896800000895d */ /* 0x004fea0003900000 */
[----:B------:R-:W2:Y:S02]  /*aaa0*/  @!P0 SYNCS.PHASECHK.TRANS64 P0, [R0+URZ], R3 ;  /* 0x00000003000085a7 */ /* 0x000ea400080010ff */
[----:B--2---:R-:W-:Y:S05]  /*aab0*/  @!P0 BRA `(.L_x_222) ;  /* 0xfffffffc00f08947 */ /* 0x004fea000383ffff */
[----:B------:R-:W-:Y:S05]  /*aac0*/  BRA `(.L_x_223) ;  /* 0xffffff9000b47947 */ /* 0x000fea000383ffff */
.L_x_68:
[----:B------:R-:W-:-:S07]  /*aad0*/  MOV R0, UR5 ;  /* 0x0000000500007c02 */ /* 0x000fce0008000f00 */
.L_x_224:
[----:B-1----:R1:W2:Y:S02]  /*aae0*/  SYNCS.PHASECHK.TRANS64.TRYWAIT P0, [R0+URZ], R3 ;  /* 0x00000003000075a7 */ /* 0x0022a400080011ff */
[----:B--2---:R-:W-:Y:S05]  /*aaf0*/  @!P0 NANOSLEEP.SYNCS 0x989680 ;  /* 0x009896800000895d */ /* 0x004fea0003900000 */
[----:B------:R-:W2:Y:S02]  /*ab00*/  @!P0 SYNCS.PHASECHK.TRANS64 P0, [R0+URZ], R3 ;  /* 0x00000003000085a7 */ /* 0x000ea400080010ff */
[----:B--2---:R-:W-:Y:S05]  /*ab10*/  @!P0 BRA `(.L_x_224) ;  /* 0xfffffffc00f08947 */ /* 0x004fea000383ffff */
[----:B------:R-:W-:Y:S05]  /*ab20*/  BRA `(.L_x_225) ;  /* 0xffffff9000c07947 */ /* 0x000fea000383ffff */
.L_x_69:
[----:B------:R-:W-:-:S07]  /*ab30*/  MOV R0, UR5 ;  /* 0x0000000500007c02 */ /* 0x000fce0008000f00 */
.L_x_226:
[----:B-1----:R1:W2:Y:S02]  /*ab40*/  SYNCS.PHASECHK.TRANS64.TRYWAIT P0, [R0+URZ], R3 ;  /* 0x00000003000075a7 */ /* 0x0022a400080011ff */
[----:B--2---:R-:W-:Y:S05]  /*ab50*/  @!P0 NANOSLEEP.SYNCS 0x989680 ;  /* 0x009896800000895d */ /* 0x004fea0003900000 */
[----:B------:R-:W2:Y:S02]  /*ab60*/  @!P0 SYNCS.PHASECHK.TRANS64 P0, [R0+URZ], R3 ;  /* 0x00000003000085a7 */ /* 0x000ea400080010ff */
[----:B--2---:R-:W-:Y:S05]  /*ab70*/  @!P0 BRA `(.L_x_226) ;  /* 0xfffffffc00f08947 */ /* 0x004fea000383ffff */
[----:B------:R-:W-:Y:S05]  /*ab80*/  BRA `(.L_x_227) ;  /* 0xffffff9000cc7947 */ /* 0x000fea000383ffff */
.L_x_70:
[----:B------:R-:W-:-:S07]  /*ab90*/  MOV R0, UR5 ;  /* 0x0000000500007c02 */ /* 0x000fce0008000f00 */
.L_x_228:
[----:B-1----:R1:W2:Y:S02]  /*aba0*/  SYNCS.PHASECHK.TRANS64.TRYWAIT P0, [R0+URZ], R3 ;  /* 0x00000003000075a7 */ /* 0x0022a400080011ff */
[----:B--2---:R-:W-:Y:S05]  /*abb0*/  @!P0 NANOSLEEP.SYNCS 0x989680 ;  /* 0x009896800000895d */ /* 0x004fea0003900000 */
[----:B------:R-:W2:Y:S02]  /*abc0*/  @!P0 SYNCS.PHASECHK.TRANS64 P0, [R0+URZ], R3 ;  /* 0x00000003000085a7 */ /* 0x000ea400080010ff */
[----:B--2---:R-:W-:Y:S05]  /*abd0*/  @!P0 BRA `(.L_x_228) ;  /* 0xfffffffc00f08947 */ /* 0x004fea000383ffff */
[----:B------:R-:W-:Y:S05]  /*abe0*/  BRA `(.L_x_229) ;  /* 0xffffff9000d87947 */ /* 0x000fea000383ffff */
.L_x_71:
[----:B------:R-:W-:-:S07]  /*abf0*/  MOV R0, UR5 ;  /* 0x0000000500007c02 */ /* 0x000fce0008000f00 */
.L_x_230:
[----:B-1----:R1:W2:Y:S02]  /*ac00*/  SYNCS.PHASECHK.TRANS64.TRYWAIT P0, [R0+URZ], R3 ;  /* 0x00000003000075a7 */ /* 0x0022a400080011ff */
[----:B--2---:R-:W-:Y:S05]  /*ac10*/  @!P0 NANOSLEEP.SYNCS 0x989680 ;  /* 0x009896800000895d */ /* 0x004fea0003900000 */
[----:B------:R-:W2:Y:S02]  /*ac20*/  @!P0 SYNCS.PHASECHK.TRANS64 P0, [R0+URZ], R3 ;  /* 0x00000003000085a7 */ /* 0x000ea400080010ff */
[----:B--2---:R-:W-:Y:S05]  /*ac30*/  @!P0 BRA `(.L_x_230) ;  /* 0xfffffffc00f08947 */ /* 0x004fea000383ffff */
[----:B------:R-:W-:Y:S05]  /*ac40*/  BRA `(.L_x_231) ;  /* 0xffffff9000e47947 */ /* 0x000fea000383ffff */
.L_x_72:
[----:B------:R-:W-:-:S07]  /*ac50*/  MOV R0, UR5 ;  /* 0x0000000500007c02 */ /* 0x000fce0008000f00 */
.L_x_232:
[----:B-1----:R1:W2:Y:S02]  /*ac60*/  SYNCS.PHASECHK.TRANS64.TRYWAIT P0, [R0+URZ], R3 ;  /* 0x00000003000075a7 */ /* 0x0022a400080011ff */
[----:B--2---:R-:W-:Y:S05]  /*ac70*/  @!P0 NANOSLEEP.SYNCS 0x989680 ;  /* 0x009896800000895d */ /* 0x004fea0003900000 */
[----:B------:R-:W2:Y:S02]  /*ac80*/  @!P0 SYNCS.PHASECHK.TRANS64 P0, [R0+URZ], R3 ;  /* 0x00000003000085a7 */ /* 0x000ea400080010ff */
[----:B--2---:R-:W-:Y:S05]  /*ac90*/  @!P0 BRA `(.L_x_232) ;  /* 0xfffffffc00f08947 */ /* 0x004fea000383ffff */
[----:B------:R-:W-:Y:S05]  /*aca0*/  BRA `(.L_x_233) ;  /* 0xffffff9000f07947 */ /* 0x000fea000383ffff */
.L_x_73:
[----:B------:R-:W-:-:S07]  /*acb0*/  MOV R0, UR5 ;  /* 0x0000000500007c02 */ /* 0x000fce0008000f00 */
.L_x_234:
[----:B-1----:R1:W2:Y:S02]  /*acc0*/  SYNCS.PHASECHK.TRANS64.TRYWAIT P0, [R0+URZ], R3 ;  /* 0x00000003000075a7 */ /* 0x0022a400080011ff */
[----:B--2---:R-:W-:Y:S05]  /*acd0*/  @!P0 NANOSLEEP.SYNCS 0x989680 ;  /* 0x009896800000895d */ /* 0x004fea0003900000 */
[----:B------:R-:W2:Y:S02]  /*ace0*/  @!P0 SYNCS.PHASECHK.TRANS64 P0, [R0+URZ], R3 ;  /* 0x00000003000085a7 */ /* 0x000ea400080010ff */
[----:B--2---:R-:W-:Y:S05]  /*acf0*/  @!P0 BRA `(.L_x_234) ;  /* 0xfffffffc00f08947 */ /* 0x004fea000383ffff */
[----:B------:R-:W-:Y:S05]  /*ad00*/  BRA `(.L_x_235) ;  /* 0xffffff9000fc7947 */ /* 0x000fea000383ffff */
.L_x_74:
[----:B------:R-:W-:-:S07]  /*ad10*/  MOV R0, UR5 ;  /* 0x0000000500007c02 */ /* 0x000fce0008000f00 */
.L_x_236:
[----:B-1----:R1:W2:Y:S02]  /*ad20*/  SYNCS.PHASECHK.TRANS64.TRYWAIT P0, [R0+URZ], R3 ;  /* 0x00000003000075a7 */ /* 0x0022a400080011ff */
[----:B--2---:R-:W-:Y:S05]  /*ad30*/  @!P0 NANOSLEEP.SYNCS 0x989680 ;  /* 0x009896800000895d */ /* 0x004fea0003900000 */
[----:B------:R-:W2:Y:S02]  /*ad40*/  @!P0 SYNCS.PHASECHK.TRANS64 P0, [R0+URZ], R3 ;  /* 0x00000003000085a7 */ /* 0x000ea400080010ff */
[----:B--2---:R-:W-:Y:S05]  /*ad50*/  @!P0 BRA `(.L_x_236) ;  /* 0xfffffffc00f08947 */ /* 0x004fea000383ffff */
[----:B------:R-:W-:Y:S05]  /*ad60*/  BRA `(.L_x_237) ;  /* 0xffffff9400087947 */ /* 0x000fea000383ffff */
.L_x_75:
[----:B------:R-:W-:-:S07]  /*ad70*/  MOV R0, UR5 ;  /* 0x0000000500007c02 */ /* 0x000fce0008000f00 */
.L_x_238:
[----:B-1----:R1:W2:Y:S02]  /*ad80*/  SYNCS.PHASECHK.TRANS64.TRYWAIT P0, [R0+URZ], R3 ;  /* 0x00000003000075a7 */ /* 0x0022a400080011ff */
[----:B--2---:R-:W-:Y:S05]  /*ad90*/  @!P0 NANOSLEEP.SYNCS 0x989680 ;  /* 0x009896800000895d */ /* 0x004fea0003900000 */
[----:B------:R-:W2:Y:S02]  /*ada0*/  @!P0 SYNCS.PHASECHK.TRANS64 P0, [R0+URZ], R3 ;  /* 0x00000003000085a7 */ /* 0x000ea400080010ff */
[----:B--2---:R-:W-:Y:S05]  /*adb0*/  @!P0 BRA `(.L_x_238) ;  /* 0xfffffffc00f08947 */ /* 0x004fea000383ffff */
[----:B------:R-:W-:Y:S05]  /*adc0*/  BRA `(.L_x_239) ;  /* 0xffffff9400147947 */ /* 0x000fea000383ffff */
.L_x_76:
[----:B------:R-:W-:-:S07]  /*add0*/  MOV R0, UR5 ;  /* 0x0000000500007c02 */ /* 0x000fce0008000f00 */
.L_x_240:
[----:B-1----:R1:W2:Y:S02]  /*ade0*/  SYNCS.PHASECHK.TRANS64.TRYWAIT P0, [R0+URZ], R3 ;  /* 0x00000003000075a7 */ /* 0x0022a400080011ff */
[----:B--2---:R-:W-:Y:S05]  /*adf0*/  @!P0 NANOSLEEP.SYNCS 0x989680 ;  /* 0x009896800000895d */ /* 0x004fea0003900000 */
[----:B------:R-:W2:Y:S02]  /*ae00*/  @!P0 SYNCS.PHASECHK.TRANS64 P0, [R0+URZ], R3 ;  /* 0x00000003000085a7 */ /* 0x000ea400080010ff */
[----:B--2---:R-:W-:Y:S05]  /*ae10*/  @!P0 BRA `(.L_x_240) ;  /* 0xfffffffc00f08947 */ /* 0x004fea000383ffff */
[----:B------:R-:W-:Y:S05]  /*ae20*/  BRA `(.L_x_241) ;  /* 0xffffff9400207947 */ /* 0x000fea000383ffff */
.L_x_77:
[----:B------:R-:W-:-:S07]  /*ae30*/  MOV R0, UR5 ;  /* 0x0000000500007c02 */ /* 0x000fce0008000f00 */
.L_x_242:
[----:B-1----:R1:W2:Y:S02]  /*ae40*/  SYNCS.PHASECHK.TRANS64.TRYWAIT P0, [R0+URZ], R3 ;  /* 0x00000003000075a7 */ /* 0x0022a400080011ff */
[----:B--2---:R-:W-:Y:S05]  /*ae50*/  @!P0 NANOSLEEP.SYNCS 0x989680 ;  /* 0x009896800000895d */ /* 0x004fea0003900000 */
[----:B------:R-:W2:Y:S02]  /*ae60*/  @!P0 SYNCS.PHASECHK.TRANS64 P0, [R0+URZ], R3 ;  /* 0x00000003000085a7 */ /* 0x000ea400080010ff */
[----:B--2---:R-:W-:Y:S05]  /*ae70*/  @!P0 BRA `(.L_x_242) ;  /* 0xfffffffc00f08947 */ /* 0x004fea000383ffff */
[----:B------:R-:W-:Y:S05]  /*ae80*/  BRA `(.L_x_243) ;  /* 0xffffff94002c7947 */ /* 0x000fea000383ffff */
.L_x_78:
[----:B------:R-:W-:-:S07]  /*ae90*/  MOV R0, UR5 ;  /* 0x0000000500007c02 */ /* 0x000fce0008000f00 */
.L_x_244:
[----:B-1----:R1:W2:Y:S02]  /*aea0*/  SYNCS.PHASECHK.TRANS64.TRYWAIT P0, [R0+URZ], R3 ;  /* 0x00000003000075a7 */ /* 0x0022a400080011ff */
[----:B--2---:R-:W-:Y:S05]  /*aeb0*/  @!P0 NANOSLEEP.SYNCS 0x989680 ;  /* 0x009896800000895d */ /* 0x004fea0003900000 */
[----:B------:R-:W2:Y:S02]  /*aec0*/  @!P0 SYNCS.PHASECHK.TRANS64 P0, [R0+URZ], R3 ;  /* 0x00000003000085a7 */ /* 0x000ea400080010ff */
[----:B--2---:R-:W-:Y:S05]  /*aed0*/  @!P0 BRA `(.L_x_244) ;  /* 0xfffffffc00f08947 */ /* 0x004fea000383ffff */
[----:B------:R-:W-:Y:S05]  /*aee0*/  BRA `(.L_x_245) ;  /* 0xffffff9400387947 */ /* 0x000fea000383ffff */
.L_x_79:
[----:B------:R-:W-:-:S07]  /*aef0*/  MOV R0, UR5 ;  /* 0x0000000500007c02 */ /* 0x000fce0008000f00 */
.L_x_246:
[----:B-1----:R1:W2:Y:S02]  /*af00*/  SYNCS.PHASECHK.TRANS64.TRYWAIT P0, [R0+URZ], R3 ;  /* 0x00000003000075a7 */ /* 0x0022a400080011ff */
[----:B--2---:R-:W-:Y:S05]  /*af10*/  @!P0 NANOSLEEP.SYNCS 0x989680 ;  /* 0x009896800000895d */ /* 0x004fea0003900000 */
[----:B------:R-:W2:Y:S02]  /*af20*/  @!P0 SYNCS.PHASECHK.TRANS64 P0, [R0+URZ], R3 ;  /* 0x00000003000085a7 */ /* 0x000ea400080010ff */
[----:B--2---:R-:W-:Y:S05]  /*af30*/  @!P0 BRA `(.L_x_246) ;  /* 0xfffffffc00f08947 */ /* 0x004fea000383ffff */
[----:B------:R-:W-:Y:S05]  /*af40*/  BRA `(.L_x_247) ;  /* 0xffffff9400447947 */ /* 0x000fea000383ffff */
.L_x_80:
[----:B------:R-:W-:-:S07]  /*af50*/  MOV R0, UR5 ;  /* 0x0000000500007c02 */ /* 0x000fce0008000f00 */
.L_x_248:
[----:B-1----:R1:W2:Y:S02]  /*af60*/  SYNCS.PHASECHK.TRANS64.TRYWAIT P0, [R0+URZ], R3 ;  /* 0x00000003000075a7 */ /* 0x0022a400080011ff */
[----:B--2---:R-:W-:Y:S05]  /*af70*/  @!P0 NANOSLEEP.SYNCS 0x989680 ;  /* 0x009896800000895d */ /* 0x004fea0003900000 */
[----:B------:R-:W2:Y:S02]  /*af80*/  @!P0 SYNCS.PHASECHK.TRANS64 P0, [R0+URZ], R3 ;  /* 0x00000003000085a7 */ /* 0x000ea400080010ff */
[----:B--2---:R-:W-:Y:S05]  /*af90*/  @!P0 BRA `(.L_x_248) ;  /* 0xfffffffc00f08947 */ /* 0x004fea000383ffff */
[----:B------:R-:W-:Y:S05]  /*afa0*/  BRA `(.L_x_249) ;  /* 0xffffff9400507947 */ /* 0x000fea000383ffff */
.L_x_81:
[----:B------:R-:W-:-:S07]  /*afb0*/  MOV R0, UR5 ;  /* 0x0000000500007c02 */ /* 0x000fce0008000f00 */
.L_x_250:
[----:B-1----:R1:W2:Y:S02]  /*afc0*/  SYNCS.PHASECHK.TRANS64.TRYWAIT P0, [R0+URZ], R3 ;  /* 0x00000003000075a7 */ /* 0x0022a400080011ff */
[----:B--2---:R-:W-:Y:S05]  /*afd0*/  @!P0 NANOSLEEP.SYNCS 0x989680 ;  /* 0x009896800000895d */ /* 0x004fea0003900000 */
[----:B------:R-:W2:Y:S02]  /*afe0*/  @!P0 SYNCS.PHASECHK.TRANS64 P0, [R0+URZ], R3 ;  /* 0x00000003000085a7 */ /* 0x000ea400080010ff */
[----:B--2---:R-:W-:Y:S05]  /*aff0*/  @!P0 BRA `(.L_x_250) ;  /* 0xfffffffc00f08947 */ /* 0x004fea000383ffff */
[----:B------:R-:W-:Y:S05]  /*b000*/  BRA `(.L_x_251) ;  /* 0xffffff94005c7947 */ /* 0x000fea000383ffff */
.L_x_82:
[----:B------:R-:W-:-:S07]  /*b010*/  MOV R0, UR5 ;  /* 0x0000000500007c02 */ /* 0x000fce0008000f00 */
.L_x_252:
[----:B-1----:R1:W2:Y:S02]  /*b020*/  SYNCS.PHASECHK.TRANS64.TRYWAIT P0, [R0+URZ], R3 ;  /* 0x00000003000075a7 */ /* 0x0022a400080011ff */
[----:B--2---:R-:W-:Y:S05]  /*b030*/  @!P0 NANOSLEEP.SYNCS 0x989680 ;  /* 0x009896800000895d */ /* 0x004fea0003900000 */
[----:B------:R-:W2:Y:S02]  /*b040*/  @!P0 SYNCS.PHASECHK.TRANS64 P0, [R0+URZ], R3 ;  /* 0x00000003000085a7 */ /* 0x000ea400080010ff */
[----:B--2---:R-:W-:Y:S05]  /*b050*/  @!P0 BRA `(.L_x_252) ;  /* 0xfffffffc00f08947 */ /* 0x004fea000383ffff */
[----:B------:R-:W-:Y:S05]  /*b060*/  BRA `(.L_x_253) ;  /* 0xffffff9400687947 */ /* 0x000fea000383ffff */
.L_x_83:
[----:B------:R-:W-:-:S07]  /*b070*/  MOV R0, UR5 ;  /* 0x0000000500007c02 */ /* 0x000fce0008000f00 */
.L_x_254:
[----:B-1----:R1:W2:Y:S02]  /*b080*/  SYNCS.PHASECHK.TRANS64.TRYWAIT P0, [R0+URZ], R3 ;  /* 0x00000003000075a7 */ /* 0x0022a400080011ff */
[----:B--2---:R-:W-:Y:S05]  /*b090*/  @!P0 NANOSLEEP.SYNCS 0x989680 ;  /* 0x009896800000895d */ /* 0x004fea0003900000 */
[----:B------:R-:W2:Y:S02]  /*b0a0*/  @!P0 SYNCS.PHASECHK.TRANS64 P0, [R0+URZ], R3 ;  /* 0x00000003000085a7 */ /* 0x000ea400080010ff */
[----:B--2---:R-:W-:Y:S05]  /*b0b0*/  @!P0 BRA `(.L_x_254) ;  /* 0xfffffffc00f08947 */ /* 0x004fea000383ffff */
[----:B------:R-:W-:Y:S05]  /*b0c0*/  BRA `(.L_x_255) ;  /* 0xffffff9400747947 */ /* 0x000fea000383ffff */
.L_x_84:
[----:B------:R-:W-:-:S07]  /*b0d0*/  MOV R0, UR5 ;  /* 0x0000000500007c02 */ /* 0x000fce0008000f00 */
.L_x_256:
[----:B-1----:R1:W2:Y:S02]  /*b0e0*/  SYNCS.PHASECHK.TRANS64.TRYWAIT P0, [R0+URZ], R3 ;  /* 0x00000003000075a7 */ /* 0x0022a400080011ff */
[----:B--2---:R-:W-:Y:S05]  /*b0f0*/  @!P0 NANOSLEEP.SYNCS 0x989680 ;  /* 0x009896800000895d */ /* 0x004fea0003900000 */
[----:B------:R-:W2:Y:S02]  /*b100*/  @!P0 SYNCS.PHASECHK.TRANS64 P0, [R0+URZ], R3 ;  /* 0x00000003000085a7 */ /* 0x000ea400080010ff */
[----:B--2---:R-:W-:Y:S05]  /*b110*/  @!P0 BRA `(.L_x_256) ;  /* 0xfffffffc00f08947 */ /* 0x004fea000383ffff */
[----:B------:R-:W-:Y:S05]  /*b120*/  BRA `(.L_x_257) ;  /* 0xffffff9400807947 */ /* 0x000fea000383ffff */
.L_x_85:
[----:B------:R-:W-:-:S07]  /*b130*/  MOV R0, UR5 ;  /* 0x0000000500007c02 */ /* 0x000fce0008000f00 */
.L_x_258:
[----:B-1----:R1:W2:Y:S02]  /*b140*/  SYNCS.PHASECHK.TRANS64.TRYWAIT P0, [R0+URZ], R3 ;  /* 0x00000003000075a7 */ /* 0x0022a400080011ff */
[----:B--2---:R-:W-:Y:S05]  /*b150*/  @!P0 NANOSLEEP.SYNCS 0x989680 ;  /* 0x009896800000895d */ /* 0x004fea0003900000 */
[----:B------:R-:W2:Y:S02]  /*b160*/  @!P0 SYNCS.PHASECHK.TRANS64 P0, [R0+URZ], R3 ;  /* 0x00000003000085a7 */ /* 0x000ea400080010ff */
[----:B--2---:R-:W-:Y:S05]  /*b170*/  @!P0 BRA `(.L_x_258) ;  /* 0xfffffffc00f08947 */ /* 0x004fea000383ffff */
[----:B------:R-:W-:Y:S05]  /*b180*/  BRA `(.L_x_259) ;  /* 0xffffff94008c7947 */ /* 0x000fea000383ffff */
.L_x_86:
[----:B------:R-:W-:-:S07]  /*b190*/  MOV R0, UR5 ;  /* 0x0000000500007c02 */ /* 0x000fce0008000f00 */
.L_x_260:
[----:B-1----:R1:W2:Y:S02]  /*b1a0*/  SYNCS.PHASECHK.TRANS64.TRYWAIT P0, [R0+URZ], R3 ;  /* 0x00000003000075a7 */ /* 0x0022a400080011ff */
[----:B--2---:R-:W-:Y:S05]  /*b1b0*/  @!P0 NANOSLEEP.SYNCS 0x989680 ;  /* 0x009896800000895d */ /* 0x004fea0003900000 */
[----:B------:R-:W2:Y:S02]  /*b1c0*/  @!P0 SYNCS.PHASECHK.TRANS64 P0, [R0+URZ], R3 ;  /* 0x00000003000085a7 */ /* 0x000ea400080010ff */
[----:B--2---:R-:W-:Y:S05]  /*b1d0*/  @!P0 BRA `(.L_x_260) ;  /* 0xfffffffc00f08947 */ /* 0x004fea000383ffff */
[----:B------:R-:W-:Y:S05]  /*b1e0*/  BRA `(.L_x_261) ;  /* 0xffffff9400987947 */ /* 0x000fea000383ffff */
.L_x_87:
[----:B------:R-:W-:-:S07]  /*b1f0*/  MOV R0, UR5 ;  /* 0x0000000500007c02 */ /* 0x000fce0008000f00 */
.L_x_262:
[----:B-1----:R1:W2:Y:S02]  /*b200*/  SYNCS.PHASECHK.TRANS64.TRYWAIT P0, [R0+URZ], R3 ;  /* 0x00000003000075a7 */ /* 0x0022a400080011ff */
[----:B--2---:R-:W-:Y:S05]  /*b210*/  @!P0 NANOSLEEP.SYNCS 0x989680 ;  /* 0x009896800000895d */ /* 0x004fea0003900000 */
[----:B------:R-:W2:Y:S02]  /*b220*/  @!P0 SYNCS.PHASECHK.TRANS64 P0, [R0+URZ], R3 ;  /* 0x00000003000085a7 */ /* 0x000ea400080010ff */
[----:B--2---:R-:W-:Y:S05]  /*b230*/  @!P0 BRA `(.L_x_262) ;  /* 0xfffffffc00f08947 */ /* 0x004fea000383ffff */
[----:B------:R-:W-:Y:S05]  /*b240*/  BRA `(.L_x_263) ;  /* 0xffffff9400a47947 */ /* 0x000fea000383ffff */
.L_x_88:
[----:B------:R-:W-:-:S07]  /*b250*/  MOV R0, UR5 ;  /* 0x0000000500007c02 */ /* 0x000fce0008000f00 */
.L_x_264:
[----:B-1----:R1:W2:Y:S02]  /*b260*/  SYNCS.PHASECHK.TRANS64.TRYWAIT P0, [R0+URZ], R3 ;  /* 0x00000003000075a7 */ /* 0x0022a400080011ff */
[----:B--2---:R-:W-:Y:S05]  /*b270*/  @!P0 NANOSLEEP.SYNCS 0x989680 ;  /* 0x009896800000895d */ /* 0x004fea0003900000 */
[----:B------:R-:W2:Y:S02]  /*b280*/  @!P0 SYNCS.PHASECHK.TRANS64 P0, [R0+URZ], R3 ;  /* 0x00000003000085a7 */ /* 0x000ea400080010ff */
[----:B--2---:R-:W-:Y:S05]  /*b290*/  @!P0 BRA `(.L_x_264) ;  /* 0xfffffffc00f08947 */ /* 0x004fea000383ffff */
[----:B------:R-:W-:Y:S05]  /*b2a0*/  BRA `(.L_x_265) ;  /* 0xffffff9400b07947 */ /* 0x000fea000383ffff */
.L_x_89:
[----:B------:R-:W-:-:S07]  /*b2b0*/  MOV R0, UR5 ;  /* 0x0000000500007c02 */ /* 0x000fce0008000f00 */
.L_x_266:
[----:B-1----:R1:W2:Y:S02]  /*b2c0*/  SYNCS.PHASECHK.TRANS64.TRYWAIT P0, [R0+URZ], R3 ;  /* 0x00000003000075a7 */ /* 0x0022a400080011ff */
[----:B--2---:R-:W-:Y:S05]  /*b2d0*/  @!P0 NANOSLEEP.SYNCS 0x989680 ;  /* 0x009896800000895d */ /* 0x004fea0003900000 */
[----:B------:R-:W2:Y:S02]  /*b2e0*/  @!P0 SYNCS.PHASECHK.TRANS64 P0, [R0+URZ], R3 ;  /* 0x00000003000085a7 */ /* 0x000ea400080010ff */
[----:B--2---:R-:W-:Y:S05]  /*b2f0*/  @!P0 BRA `(.L_x_266) ;  /* 0xfffffffc00f08947 */ /* 0x004fea000383ffff */
[----:B------:R-:W-:Y:S05]  /*b300*/  BRA `(.L_x_267) ;  /* 0xffffff9400bc7947 */ /* 0x000fea000383ffff */
.L_x_90:
[----:B------:R-:W-:-:S07]  /*b310*/  MOV R0, UR5 ;  /* 0x0000000500007c02 */ /* 0x000fce0008000f00 */
.L_x_268:
[----:B-1----:R1:W2:Y:S02]  /*b320*/  SYNCS.PHASECHK.TRANS64.TRYWAIT P0, [R0+URZ], R3 ;  /* 0x00000003000075a7 */ /* 0x0022a400080011ff */
[----:B--2---:R-:W-:Y:S05]  /*b330*/  @!P0 NANOSLEEP.SYNCS 0x989680 ;  /* 0x009896800000895d */ /* 0x004fea0003900000 */
[----:B------:R-:W2:Y:S02]  /*b340*/  @!P0 SYNCS.PHASECHK.TRANS64 P0, [R0+URZ], R3 ;  /* 0x00000003000085a7 */ /* 0x000ea400080010ff */
[----:B--2---:R-:W-:Y:S05]  /*b350*/  @!P0 BRA `(.L_x_268) ;  /* 0xfffffffc00f08947 */ /* 0x004fea000383ffff */
[----:B------:R-:W-:Y:S05]  /*b360*/  BRA `(.L_x_269) ;  /* 0xffffff9400c87947 */ /* 0x000fea000383ffff */
.L_x_91:
[----:B------:R-:W-:-:S07]  /*b370*/  MOV R0, UR5 ;  /* 0x0000000500007c02 */ /* 0x000fce0008000f00 */
.L_x_270:
[----:B-1----:R1:W2:Y:S02]  /*b380*/  SYNCS.PHASECHK.TRANS64.TRYWAIT P0, [R0+URZ], R3 ;  /* 0x00000003000075a7 */ /* 0x0022a400080011ff */
[----:B--2---:R-:W-:Y:S05]  /*b390*/  @!P0 NANOSLEEP.SYNCS 0x989680 ;  /* 0x009896800000895d */ /* 0x004fea0003900000 */
[----:B------:R-:W2:Y:S02]  /*b3a0*/  @!P0 SYNCS.PHASECHK.TRANS64 P0, [R0+URZ], R3 ;  /* 0x00000003000085a7 */ /* 0x000ea400080010ff */
[----:B--2---:R-:W-:Y:S05]  /*b3b0*/  @!P0 BRA `(.L_x_270) ;  /* 0xfffffffc00f08947 */ /* 0x004fea000383ffff */
[----:B------:R-:W-:Y:S05]  /*b3c0*/  BRA `(.L_x_271) ;  /* 0xffffff9400d47947 */ /* 0x000fea000383ffff */
.L_x_92:
[----:B------:R-:W-:-:S07]  /*b3d0*/  MOV R0, UR5 ;  /* 0x0000000500007c02 */ /* 0x000fce0008000f00 */
.L_x_272:
[----:B-1----:R1:W2:Y:S02]  /*b3e0*/  SYNCS.PHASECHK.TRANS64.TRYWAIT P0, [R0+URZ], R3 ;  /* 0x00000003000075a7 */ /* 0x0022a400080011ff */
[----:B--2---:R-:W-:Y:S05]  /*b3f0*/  @!P0 NANOSLEEP.SYNCS 0x989680 ;  /* 0x009896800000895d */ /* 0x004fea0003900000 */
[----:B------:R-:W2:Y:S02]  /*b400*/  @!P0 SYNCS.PHASECHK.TRANS64 P0, [R0+URZ], R3 ;  /* 0x00000003000085a7 */ /* 0x000ea400080010ff */
[----:B--2---:R-:W-:Y:S05]  /*b410*/  @!P0 BRA `(.L_x_272) ;  /* 0xfffffffc00f08947 */ /* 0x004fea000383ffff */
[----:B------:R-:W-:Y:S05]  /*b420*/  BRA `(.L_x_273) ;  /* 0xffffff9400e07947 */ /* 0x000fea000383ffff */
.L_x_93:
[----:B------:R-:W-:-:S07]  /*b430*/  MOV R0, UR5 ;  /* 0x0000000500007c02 */ /* 0x000fce0008000f00 */
.L_x_274:
[----:B-1----:R1:W2:Y:S02]  /*b440*/  SYNCS.PHASECHK.TRANS64.TRYWAIT P0, [R0+URZ], R3 ;  /* 0x00000003000075a7 */ /* 0x0022a400080011ff */
[----:B--2---:R-:W-:Y:S05]  /*b450*/  @!P0 NANOSLEEP.SYNCS 0x989680 ;  /* 0x009896800000895d */ /* 0x004fea0003900000 */
[----:B------:R-:W2:Y:S02]  /*b460*/  @!P0 SYNCS.PHASECHK.TRANS64 P0, [R0+URZ], R3 ;  /* 0x00000003000085a7 */ /* 0x000ea400080010ff */
[----:B--2---:R-:W-:Y:S05]  /*b470*/  @!P0 BRA `(.L_x_274) ;  /* 0xfffffffc00f08947 */ /* 0x004fea000383ffff */
[----:B------:R-:W-:Y:S05]  /*b480*/  BRA `(.L_x_275) ;  /* 0xffffff9400ec7947 */ /* 0x000fea000383ffff */
.L_x_94:
[----:B------:R-:W-:-:S07]  /*b490*/  MOV R0, UR5 ;  /* 0x0000000500007c02 */ /* 0x000fce0008000f00 */
.L_x_276:
[----:B-1----:R1:W2:Y:S02]  /*b4a0*/  SYNCS.PHASECHK.TRANS64.TRYWAIT P0, [R0+URZ], R3 ;  /* 0x00000003000075a7 */ /* 0x0022a400080011ff */
[----:B--2---:R-:W-:Y:S05]  /*b4b0*/  @!P0 NANOSLEEP.SYNCS 0x989680 ;  /* 0x009896800000895d */ /* 0x004fea0003900000 */
[----:B------:R-:W2:Y:S02]  /*b4c0*/  @!P0 SYNCS.PHASECHK.TRANS64 P0, [R0+URZ], R3 ;  /* 0x00000003000085a7 */ /* 0x000ea400080010ff */
[----:B--2---:R-:W-:Y:S05]  /*b4d0*/  @!P0 BRA `(.L_x_276) ;  /* 0xfffffffc00f08947 */ /* 0x004fea000383ffff */
[----:B------:R-:W-:Y:S05]  /*b4e0*/  BRA `(.L_x_277) ;  /* 0xffffff9400f87947 */ /* 0x000fea000383ffff */
.L_x_97:
[----:B--2---:R2:W3:Y:S02]  /*b4f0*/  SYNCS.PHASECHK.TRANS64.TRYWAIT P0, [R2+URZ+0x3d0], R5 ;  /* 0x0003d005020075a7 */ /* 0x0044e400080011ff */
[----:B---3--:R-:W-:Y:S05]  /*b500*/  @!P0 NANOSLEEP.SYNCS 0x989680 ;  /* 0x009896800000895d */ /* 0x008fea0003900000 */
[----:B------:R-:W3:Y:S02]  /*b510*/  @!P0 SYNCS.PHASECHK.TRANS64 P0, [R2+URZ+0x3d0], R5 ;  /* 0x0003d005020085a7 */ /* 0x000ee400080010ff */
[----:B---3--:R-:W-:Y:S05]  /*b520*/  @!P0 BRA `(.L_x_97) ;  /* 0xfffffffc00f08947 */ /* 0x008fea000383ffff */
[----:B------:R-:W-:Y:S05]  /*b530*/  BRA `(.L_x_278) ;  /* 0xffffff9800547947 */ /* 0x000fea000383ffff */
.L_x_98:
[----:B------:R-:W-:-:S07]  /*b540*/  MOV R2, UR4 ;  /* 0x0000000400027c02 */ /* 0x000fce0008000f00 */
.L_x_279:
[----:B--2---:R2:W3:Y:S02]  /*b550*/  SYNCS.PHASECHK.TRANS64.TRYWAIT P0, [R2+URZ+0x380], R5 ;  /* 0x00038005020075a7 */ /* 0x0044e400080011ff */
[----:B---3--:R-:W-:Y:S05]  /*b560*/  @!P0 NANOSLEEP.SYNCS 0x989680 ;  /* 0x009896800000895d */ /* 0x008fea0003900000 */
[----:B------:R-:W3:Y:S02]  /*b570*/  @!P0 SYNCS.PHASECHK.TRANS64 P0, [R2+URZ+0x380], R5 ;  /* 0x00038005020085a7 */ /* 0x000ee400080010ff */
[----:B---3--:R-:W-:Y:S05]  /*b580*/  @!P0 BRA `(.L_x_279) ;  /* 0xfffffffc00f08947 */ /* 0x008fea000383ffff */
[----:B------:R-:W-:Y:S05]  /*b590*/  BRA `(.L_x_280) ;  /* 0xffffff9800647947 */ /* 0x000fea000383ffff */
.L_x_99:
[----:B--2---:R2:W3:Y:S02]  /*b5a0*/  SYNCS.PHASECHK.TRANS64.TRYWAIT P1, [R2+URZ+0x370], R5 ;  /* 0x00037005020075a7 */ /* 0x0044e400080211ff */
[----:B---3--:R-:W-:Y:S05]  /*b5b0*/  @!P1 NANOSLEEP.SYNCS 0x989680 ;  /* 0x009896800000995d */ /* 0x008fea0003900000 */
[----:B------:R-:W3:Y:S02]  /*b5c0*/  @!P1 SYNCS.PHASECHK.TRANS64 P1, [R2+URZ+0x370], R5 ;  /* 0x00037005020095a7 */ /* 0x000ee400080210ff */
[----:B---3--:R-:W-:Y:S05]  /*b5d0*/  @!P1 BRA `(.L_x_99) ;  /* 0xfffffffc00f09947 */ /* 0x008fea000383ffff */
[----:B------:R-:W-:Y:S05]  /*b5e0*/  BRA `(.L_x_281) ;  /* 0xffffff9800947947 */ /* 0x000fea000383ffff */
.L_x_102:
[----:B------:R-:W-:-:S07]  /*b5f0*/  MOV R0, UR4 ;  /* 0x0000000400007c02 */ /* 0x000fce0008000f00 */
.L_x_282:
[----:B--2---:R2:W3:Y:S02]  /*b600*/  SYNCS.PHASECHK.TRANS64.TRYWAIT P0, [R0+URZ+0x380], R3 ;  /* 0x00038003000075a7 */ /* 0x0044e400080011ff */
[----:B---3--:R-:W-:Y:S05]  /*b610*/  @!P0 NANOSLEEP.SYNCS 0x989680 ;  /* 0x009896800000895d */ /* 0x008fea0003900000 */
[----:B------:R-:W3:Y:S02]  /*b620*/  @!P0 SYNCS.PHASECHK.TRANS64 P0, [R0+URZ+0x380], R3 ;  /* 0x00038003000085a7 */ /* 0x000ee400080010ff */
[----:B---3--:R-:W-:Y:S05]  /*b630*/  @!P0 BRA `(.L_x_282) ;  /* 0xfffffffc00f08947 */ /* 0x008fea000383ffff */
[----:B------:R-:W-:Y:S05]  /*b640*/  BRA `(.L_x_101) ;  /* 0xffffff9800e87947 */ /* 0x000fea000383ffff */
.L_x_111:
[----:B--2---:R-:W-:-:S04]  /*b650*/  MOV R0, UR5 ;  /* 0x0000000500007c02 */ /* 0x004fc80008000f00 */
[----:B------:R2:W3:Y:S03]  /*b660*/  SYNCS.PHASECHK.TRANS64.TRYWAIT P0, [R0+URZ+0x8], R7 ;  /* 0x00000807000075a7 */ /* 0x0004e600080011ff */
[----:B---3--:R-:W-:Y:S05]  /*b670*/  @!P0 NANOSLEEP.SYNCS 0x989680 ;  /* 0x009896800000895d */ /* 0x008fea0003900000 */
[----:B------:R-:W3:Y:S02]  /*b680*/  @!P0 SYNCS.PHASECHK.TRANS64 P0, [R0+URZ+0x8], R7 ;  /* 0x00000807000085a7 */ /* 0x000ee400080010ff */
[----:B---3--:R-:W-:Y:S05]  /*b690*/  @!P0 BRA `(.L_x_111) ;  /* 0xfffffffc00ec8947 */ /* 0x008fea000383ffff */
[----:B------:R-:W-:Y:S05]  /*b6a0*/  BRA `(.L_x_110) ;  /* 0xffffff9c009c7947 */ /* 0x000fea000383ffff */
.L_x_113:
[----:B------:R-:W-:Y:S01]  /*b6b0*/  BSSY B0, `(.L_x_283) ;  /* 0x0000006000007945 */ /* 0x000fe20003800000 */
[----:B------:R-:W-:-:S07]  /*b6c0*/  MOV R15, 0xffffffff ;  /* 0xffffffff000f7802 */ /* 0x000fce0000000f00 */
[----:B-12--5:R-:W-:Y:S05]  /*b6d0*/  WARPSYNC.COLLECTIVE R15, `(.L_x_284) ;  /* 0x000000000f0c7348 */ /* 0x026fea0003c00000 */
[----:B------:R-:W-:Y:S02]  /*b6e0*/  ELECT P6, UR79, PT ;  /* 0x00000000004f782f */ /* 0x000fe400038c0000 */
[----:B------:R-:W-:Y:S01]  /*b6f0*/  MOV R14, UR79 ;  /* 0x0000004f000e7c02 */ /* 0x000fe20008000f00 */
[----:B-12--5:R-:W-:Y:S10]  /*b700*/  ENDCOLLECTIVE ;  /* 0x000000000000791b */ /* 0x026ff40003800000 */
.L_x_284:
[----:B------:R-:W-:Y:S05]  /*b710*/  BSYNC B0 ;  /* 0x0000000000007941 */ /* 0x000fea0003800000 */
.L_x_283:
[----:B------:R-:W-:Y:S05]  /*b720*/  BRA `(.L_x_285) ;  /* 0xffffff9c00cc7947 */ /* 0x000fea000383ffff */
.L_x_115:
[----:B--2---:R-:W-:-:S04]  /*b730*/  MOV R0, UR5 ;  /* 0x0000000500007c02 */ /* 0x004fc80008000f00 */
[----:B------:R2:W3:Y:S03]  /*b740*/  SYNCS.PHASECHK.TRANS64.TRYWAIT P0, [R0+URZ+0x8], R5 ;  /* 0x00000805000075a7 */ /* 0x0004e600080011ff */
[----:B---3--:R-:W-:Y:S05]  /*b750*/  @!P0 NANOSLEEP.SYNCS 0x989680 ;  /* 0x009896800000895d */ /* 0x008fea0003900000 */
[----:B------:R-:W3:Y:S02]  /*b760*/  @!P0 SYNCS.PHASECHK.TRANS64 P0, [R0+URZ+0x8], R5 ;  /* 0x00000805000085a7 */ /* 0x000ee400080010ff */
[----:B---3--:R-:W-:Y:S05]  /*b770*/  @!P0 BRA `(.L_x_115) ;  /* 0xfffffffc00ec8947 */ /* 0x008fea000383ffff */
[----:B------:R-:W-:Y:S05]  /*b780*/  BRA `(.L_x_114) ;  /* 0xffffff9c00d07947 */ /* 0x000fea000383ffff */
.L_x_116:
[----:B-1----:R1:W2:Y:S02]  /*b790*/  SYNCS.PHASECHK.TRANS64.TRYWAIT P0, [R0+URZ+0x370], R5 ;  /* 0x00037005000075a7 */ /* 0x0022a400080011ff */
[----:B--2---:R-:W-:Y:S05]  /*b7a0*/  @!P0 NANOSLEEP.SYNCS 0x989680 ;  /* 0x009896800000895d */ /* 0x004fea0003900000 */
[----:B------:R-:W2:Y:S02]  /*b7b0*/  @!P0 SYNCS.PHASECHK.TRANS64 P0, [R0+URZ+0x370], R5 ;  /* 0x00037005000085a7 */ /* 0x000ea400080010ff */
[----:B--2---:R-:W-:Y:S05]  /*b7c0*/  @!P0 BRA `(.L_x_116) ;  /* 0xfffffffc00f08947 */ /* 0x004fea000383ffff */
[----:B------:R-:W-:Y:S05]  /*b7d0*/  BRA `(.L_x_286) ;  /* 0xffffffa000a47947 */ /* 0x000fea000383ffff */
.L_x_118:
[----:B------:R-:W-:-:S07]  /*b7e0*/  MOV R0, UR19 ;  /* 0x0000001300007c02 */ /* 0x000fce0008000f00 */
.L_x_287:
[----:B-1----:R1:W2:Y:S02]  /*b7f0*/  SYNCS.PHASECHK.TRANS64.TRYWAIT P0, [R0+URZ+0x3b0], R5 ;  /* 0x0003b005000075a7 */ /* 0x0022a400080011ff */
[----:B--2---:R-:W-:Y:S05]  /*b800*/  @!P0 NANOSLEEP.SYNCS 0x989680 ;  /* 0x009896800000895d */ /* 0x004fea0003900000 */
[----:B------:R-:W2:Y:S02]  /*b810*/  @!P0 SYNCS.PHASECHK.TRANS64 P0, [R0+URZ+0x3b0], R5 ;  /* 0x0003b005000085a7 */ /* 0x000ea400080010ff */
[----:B--2---:R-:W-:Y:S05]  /*b820*/  @!P0 BRA `(.L_x_287) ;  /* 0xfffffffc00f08947 */ /* 0x004fea000383ffff */
[----:B------:R-:W-:Y:S05]  /*b830*/  BRA `(.L_x_288) ;  /* 0xffffffa000ec7947 */ /* 0x000fea000383ffff */
.L_x_121:
[----:B------:R-:W-:Y:S07]  /*b840*/  MOV R0, UR6 ;  /* 0x0000000600007c02 */ /* 0x000fee0008000f00 */
.L_x_289:
[----:B-1----:R1:W2:Y:S02]  /*b850*/  SYNCS.PHASECHK.TRANS64.TRYWAIT P0, [R0+URZ], R5 ;  /* 0x00000005000075a7 */ /* 0x0022a400080011ff */
[----:B--2---:R-:W-:Y:S05]  /*b860*/  @!P0 NANOSLEEP.SYNCS 0x989680 ;  /* 0x009896800000895d */ /* 0x004fea0003900000 */
[----:B------:R-:W2:Y:S02]  /*b870*/  @!P0 SYNCS.PHASECHK.TRANS64 P0, [R0+URZ], R5 ;  /* 0x00000005000085a7 */ /* 0x000ea400080010ff */
[----:B--2---:R-:W-:Y:S05]  /*b880*/  @!P0 BRA `(.L_x_289) ;  /* 0xfffffffc00f08947 */ /* 0x004fea000383ffff */
[----:B------:R-:W-:Y:S05]  /*b890*/  BRA `(.L_x_120) ;  /* 0xffffffa400047947 */ /* 0x000fea000383ffff */
.L_x_125:
[----:B-1----:R-:W-:-:S07]  /*b8a0*/  MOV R0, UR4 ;  /* 0x0000000400007c02 */ /* 0x002fce0008000f00 */
.L_x_290:
[----:B-1----:R1:W2:Y:S02]  /*b8b0*/  SYNCS.PHASECHK.TRANS64.TRYWAIT P0, [R0+URZ], R3 ;  /* 0x00000003000075a7 */ /* 0x0022a400080011ff */
[----:B--2---:R-:W-:Y:S05]  /*b8c0*/  @!P0 NANOSLEEP.SYNCS 0x989680 ;  /* 0x009896800000895d */ /* 0x004fea0003900000 */
[----:B------:R-:W2:Y:S02]  /*b8d0*/  @!P0 SYNCS.PHASECHK.TRANS64 P0, [R0+URZ], R3 ;  /* 0x00000003000085a7 */ /* 0x000ea400080010ff */
[----:B--2---:R-:W-:Y:S05]  /*b8e0*/  @!P0 BRA `(.L_x_290) ;  /* 0xfffffffc00f08947 */ /* 0x004fea000383ffff */
[----:B------:R-:W-:Y:S05]  /*b8f0*/  BRA `(.L_x_291) ;  /* 0xffffffa400bc7947 */ /* 0x000fea000383ffff */
.L_x_126:
[----:B------:R-:W-:-:S07]  /*b900*/  MOV R0, UR5 ;  /* 0x0000000500007c02 */ /* 0x000fce0008000f00 */
.L_x_292:
[----:B-1----:R1:W2:Y:S02]  /*b910*/  SYNCS.PHASECHK.TRANS64.TRYWAIT P0, [R0+URZ], R3 ;  /* 0x00000003000075a7 */ /* 0x0022a400080011ff */
[----:B--2---:R-:W-:Y:S05]  /*b920*/  @!P0 NANOSLEEP.SYNCS 0x989680 ;  /* 0x009896800000895d */ /* 0x004fea0003900000 */
[----:B------:R-:W2:Y:S02]  /*b930*/  @!P0 SYNCS.PHASECHK.TRANS64 P0, [R0+URZ], R3 ;  /* 0x00000003000085a7 */ /* 0x000ea400080010ff */
[----:B--2---:R-:W-:Y:S05]  /*b940*/  @!P0 BRA `(.L_x_292) ;  /* 0xfffffffc00f08947 */ /* 0x004fea000383ffff */
[----:B------:R-:W-:Y:S05]  /*b950*/  BRA `(.L_x_293) ;  /* 0xffffffa400c87947 */ /* 0x000fea000383ffff */
.L_x_127:
[----:B------:R-:W-:-:S07]  /*b960*/  MOV R0, UR5 ;  /* 0x0000000500007c02 */ /* 0x000fce0008000f00 */
.L_x_294:
[----:B-1----:R1:W2:Y:S02]  /*b970*/  SYNCS.PHASECHK.TRANS64.TRYWAIT P0, [R0+URZ], R3 ;  /* 0x00000003000075a7 */ /* 0x0022a400080011ff */
[----:B--2---:R-:W-:Y:S05]  /*b980*/  @!P0 NANOSLEEP.SYNCS 0x989680 ;  /* 0x009896800000895d */ /* 0x004fea0003900000 */
[----:B------:R-:W2:Y:S02]  /*b990*/  @!P0 SYNCS.PHASECHK.TRANS64 P0, [R0+URZ], R3 ;  /* 0x00000003000085a7 */ /* 0x000ea400080010ff */
[----:B--2---:R-:W-:Y:S05]  /*b9a0*/  @!P0 BRA `(.L_x_294) ;  /* 0xfffffffc00f08947 */ /* 0x004fea000383ffff */
[----:B------:R-:W-:Y:S05]  /*b9b0*/  BRA `(.L_x_295) ;  /* 0xffffffa400d47947 */ /* 0x000fea000383ffff */
.L_x_130:
[----:B------:R-:W-:-:S07]  /*b9c0*/  MOV R0, UR13 ;  /* 0x0000000d00007c02 */ /* 0x000fce0008000f00 */
.L_x_296:
[----:B-1----:R1:W2:Y:S02]  /*b9d0*/  SYNCS.PHASECHK.TRANS64.TRYWAIT P1, [R0+URZ+0x3f0], R3 ;  /* 0x0003f003000075a7 */ /* 0x0022a400080211ff */
[----:B--2---:R-:W-:Y:S05]  /*b9e0*/  @!P1 NANOSLEEP.SYNCS 0x989680 ;  /* 0x009896800000995d */ /* 0x004fea0003900000 */
[----:B------:R-:W2:Y:S02]  /*b9f0*/  @!P1 SYNCS.PHASECHK.TRANS64 P1, [R0+URZ+0x3f0], R3 ;  /* 0x0003f003000095a7 */ /* 0x000ea400080210ff */
[----:B--2---:R-:W-:Y:S05]  /*ba00*/  @!P1 BRA `(.L_x_296) ;  /* 0xfffffffc00f09947 */ /* 0x004fea000383ffff */
[----:B------:R-:W-:Y:S05]  /*ba10*/  BRA `(.L_x_297) ;  /* 0xffffffa800207947 */ /* 0x000fea000383ffff */
.L_x_135:
[----:B---3--:R3:W4:Y:S02]  /*ba20*/  SYNCS.PHASECHK.TRANS64.TRYWAIT P0, [R12+URZ+0x370], R9 ;  /* 0x000370090c0075a7 */ /* 0x00872400080011ff */
[----:B----4-:R-:W-:Y:S05]  /*ba30*/  @!P0 NANOSLEEP.SYNCS 0x989680 ;  /* 0x009896800000895d */ /* 0x010fea0003900000 */
[----:B------:R-:W4:Y:S02]  /*ba40*/  @!P0 SYNCS.PHASECHK.TRANS64 P0, [R12+URZ+0x370], R9 ;  /* 0x000370090c0085a7 */ /* 0x000f2400080010ff */
[----:B----4-:R-:W-:Y:S05]  /*ba50*/  @!P0 BRA `(.L_x_135) ;  /* 0xfffffffc00f08947 */ /* 0x010fea000383ffff */
[----:B------:R-:W-:Y:S05]  /*ba60*/  BRA `(.L_x_298) ;  /* 0xffffffac00407947 */ /* 0x000fea000383ffff */
.L_x_138:
[----:B------:R-:W-:Y:S07]  /*ba70*/  MOV R0, UR21 ;  /* 0x0000001500007c02 */ /* 0x000fee0008000f00 */
.L_x_299:
[----:B-1----:R1:W3:Y:S02]  /*ba80*/  SYNCS.PHASECHK.TRANS64.TRYWAIT P2, [R0+URZ+0x368], R11 ;  /* 0x0003680b000075a7 */ /* 0x0022e400080411ff */
[----:B---3--:R-:W-:Y:S05]  /*ba90*/  @!P2 NANOSLEEP.SYNCS 0x989680 ;  /* 0x009896800000a95d */ /* 0x008fea0003900000 */
[----:B------:R-:W3:Y:S02]  /*baa0*/  @!P2 SYNCS.PHASECHK.TRANS64 P2, [R0+URZ+0x368], R11 ;  /* 0x0003680b0000a5a7 */ /* 0x000ee400080410ff */
[----:B---3--:R-:W-:Y:S05]  /*bab0*/  @!P2 BRA `(.L_x_299) ;  /* 0xfffffffc00f0a947 */ /* 0x008fea000383ffff */
[----:B------:R-:W-:Y:S05]  /*bac0*/  BRA `(.L_x_137) ;  /* 0xffffffb000a87947 */ /* 0x000fea000383ffff */
.L_x_141:
[----:B---3--:R-:W-:Y:S07]  /*bad0*/  MOV R0, UR21 ;  /* 0x0000001500007c02 */ /* 0x008fee0008000f00 */
.L_x_300:
[----:B-1----:R1:W3:Y:S02]  /*bae0*/  SYNCS.PHASECHK.TRANS64.TRYWAIT P0, [R0+URZ+0x350], R9 ;  /* 0x00035009000075a7 */ /* 0x0022e400080011ff */
[----:B---3--:R-:W-:Y:S05]  /*baf0*/  @!P0 NANOSLEEP.SYNCS 0x989680 ;  /* 0x009896800000895d */ /* 0x008fea0003900000 */
[----:B------:R-:W3:Y:S02]  /*bb00*/  @!P0 SYNCS.PHASECHK.TRANS64 P0, [R0+URZ+0x350], R9 ;  /* 0x00035009000085a7 */ /* 0x000ee400080010ff */
[----:B---3--:R-:W-:Y:S05]  /*bb10*/  @!P0 BRA `(.L_x_300) ;  /* 0xfffffffc00f08947 */ /* 0x008fea000383ffff */
[----:B------:R-:W-:Y:S05]  /*bb20*/  BRA `(.L_x_301) ;  /* 0xffffffb400047947 */ /* 0x000fea000383ffff */
.L_x_142:
[----:B------:R-:W-:Y:S07]  /*bb30*/  MOV R0, UR21 ;  /* 0x0000001500007c02 */ /* 0x000fee0008000f00 */
.L_x_302:
[----:B-1----:R1:W3:Y:S02]  /*bb40*/  SYNCS.PHASECHK.TRANS64.TRYWAIT P0, [R0+URZ+0x358], R9 ;  /* 0x00035809000075a7 */ /* 0x0022e400080011ff */
[----:B---3--:R-:W-:Y:S05]  /*bb50*/  @!P0 NANOSLEEP.SYNCS 0x989680 ;  /* 0x009896800000895d */ /* 0x008fea0003900000 */
[----:B------:R-:W3:Y:S02]  /*bb60*/  @!P0 SYNCS.PHASECHK.TRANS64 P0, [R0+URZ+0x358], R9 ;  /* 0x00035809000085a7 */ /* 0x000ee400080010ff */
[----:B---3--:R-:W-:Y:S05]  /*bb70*/  @!P0 BRA `(.L_x_302) ;  /* 0xfffffffc00f08947 */ /* 0x008fea000383ffff */
[----:B------:R-:W-:Y:S05]  /*bb80*/  BRA `(.L_x_303) ;  /* 0xffffffb4005c7947 */ /* 0x000fea000383ffff */
.L_x_144:
[----:B------:R-:W-:-:S07]  /*bb90*/  MOV R0, UR21 ;  /* 0x0000001500007c02 */ /* 0x000fce0008000f00 */
.L_x_304:
[----:B-1----:R1:W4:Y:S02]  /*bba0*/  SYNCS.PHASECHK.TRANS64.TRYWAIT P0, [R0+URZ+0x350], R3 ;  /* 0x00035003000075a7 */ /* 0x00232400080011ff */
[----:B----4-:R-:W-:Y:S05]  /*bbb0*/  @!P0 NANOSLEEP.SYNCS 0x989680 ;  /* 0x009896800000895d */ /* 0x010fea0003900000 */
[----:B------:R-:W4:Y:S02]  /*bbc0*/  @!P0 SYNCS.PHASECHK.TRANS64 P0, [R0+URZ+0x350], R3 ;  /* 0x00035003000085a7 */ /* 0x000f2400080010ff */
[----:B----4-:R-:W-:Y:S05]  /*bbd0*/  @!P0 BRA `(.L_x_304) ;  /* 0xfffffffc00f08947 */ /* 0x010fea000383ffff */
[----:B------:R-:W-:Y:S05]  /*bbe0*/  BRA `(.L_x_305) ;  /* 0xffffffb400e87947 */ /* 0x000fea000383ffff */
.L_x_146:
[----:B--2---:R2:W3:Y:S02]  /*bbf0*/  SYNCS.PHASECHK.TRANS64.TRYWAIT P0, [R3+URZ+0x370], R0 ;  /* 0x00037000030075a7 */ /* 0x0044e400080011ff */
[----:B---3--:R-:W-:Y:S05]  /*bc00*/  @!P0 NANOSLEEP.SYNCS 0x989680 ;  /* 0x009896800000895d */ /* 0x008fea0003900000 */
[----:B------:R-:W3:Y:S02]  /*bc10*/  @!P0 SYNCS.PHASECHK.TRANS64 P0, [R3+URZ+0x370], R0 ;  /* 0x00037000030085a7 */ /* 0x000ee400080010ff */
[----:B---3--:R-:W-:Y:S05]  /*bc20*/  @!P0 BRA `(.L_x_146) ;  /* 0xfffffffc00f08947 */ /* 0x008fea000383ffff */
[----:B------:R-:W-:Y:S05]  /*bc30*/  BRA `(.L_x_306) ;  /* 0xffffffb800ac7947 */ /* 0x000fea000383ffff */
.L_x_157:
[----:B-1----:R1:W2:Y:S02]  /*bc40*/  SYNCS.PHASECHK.TRANS64.TRYWAIT P1, [R3+URZ+0x340], R0 ;  /* 0x00034000030075a7 */ /* 0x0022a400080211ff */
[----:B--2---:R-:W-:Y:S05]  /*bc50*/  @!P1 NANOSLEEP.SYNCS 0x989680 ;  /* 0x009896800000995d */ /* 0x004fea0003900000 */
[----:B------:R-:W2:Y:S02]  /*bc60*/  @!P1 SYNCS.PHASECHK.TRANS64 P1, [R3+URZ+0x340], R0 ;  /* 0x00034000030095a7 */ /* 0x000ea400080210ff */
[----:B--2---:R-:W-:Y:S05]  /*bc70*/  @!P1 BRA `(.L_x_157) ;  /* 0xfffffffc00f09947 */ /* 0x004fea000383ffff */
[----:B------:R-:W-:Y:S05]  /*bc80*/  BRA `(.L_x_156) ;  /* 0xffffffc800047947 */ /* 0x000fea000383ffff */
.L_x_159:
[----:B-1----:R1:W3:Y:S02]  /*bc90*/  SYNCS.PHASECHK.TRANS64.TRYWAIT P0, [R92+URZ+0x390], R5 ;  /* 0x000390055c0075a7 */ /* 0x0022e400080011ff */
[----:B---3--:R-:W-:Y:S05]  /*bca0*/  @!P0 NANOSLEEP.SYNCS 0x989680 ;  /* 0x009896800000895d */ /* 0x008fea0003900000 */
[----:B------:R-:W3:Y:S02]  /*bcb0*/  @!P0 SYNCS.PHASECHK.TRANS64 P0, [R92+URZ+0x390], R5 ;  /* 0x000390055c0085a7 */ /* 0x000ee400080010ff */
[----:B---3--:R-:W-:Y:S05]  /*bcc0*/  @!P0 BRA `(.L_x_159) ;  /* 0xfffffffc00f08947 */ /* 0x008fea000383ffff */
[----:B------:R-:W-:Y:S05]  /*bcd0*/  BRA `(.L_x_158) ;  /* 0xffffffc800587947 */ /* 0x000fea000383ffff */
.L_x_167:
[----:B--2---:R2:W3:Y:S02]  /*bce0*/  SYNCS.PHASECHK.TRANS64.TRYWAIT P0, [R107+URZ+0x340], R2 ;  /* 0x000340026b0075a7 */ /* 0x0044e400080011ff */
[----:B---3--:R-:W-:Y:S05]  /*bcf0*/  @!P0 NANOSLEEP.SYNCS 0x989680 ;  /* 0x009896800000895d */ /* 0x008fea0003900000 */
[----:B------:R-:W3:Y:S02]  /*bd00*/  @!P0 SYNCS.PHASECHK.TRANS64 P0, [R107+URZ+0x340], R2 ;  /* 0x000340026b0085a7 */ /* 0x000ee400080010ff */
[----:B---3--:R-:W-:Y:S05]  /*bd10*/  @!P0 BRA `(.L_x_167) ;  /* 0xfffffffc00f08947 */ /* 0x008fea000383ffff */
[----:B------:R-:W-:Y:S05]  /*bd20*/  BRA `(.L_x_166) ;  /* 0xffffffd400607947 */ /* 0x000fea000383ffff */
        .weak           $__internal_0_$__cuda_sm10x_tcgen05_guardrail_trap_col_being_dealloced_not_returned_by_alloc
        .type           $__internal_0_$__cuda_sm10x_tcgen05_guardrail_trap_col_being_dealloced_not_returned_by_alloc,@function
        .size           $__internal_0_$__cuda_sm10x_tcgen05_guardrail_trap_col_being_dealloced_not_returned_by_alloc,($__internal_1_$__cuda_sm10x_tcgen05_guardrail_trap_phase_invalid_during_alloc - $__internal_0_$__cuda_sm10x_tcgen05_guardrail_trap_col_being_dealloced_not_returned_by_alloc)
$__internal_0_$__cuda_sm10x_tcgen05_guardrail_trap_col_being_dealloced_not_returned_by_alloc:
[----:B------:R-:W-:Y:S05]  /*bd30*/  BPT.TRAP 0x1 ;  /* 0x000000040000795c */ /* 0x000fea0000300000 */
[----:B------:R-:W-:-:S04]  /*bd40*/  HFMA2 R3, -RZ, RZ, 0, 0 ;  /* 0x00000000ff037431 */ /* 0x000fc800000001ff */
[----:B------:R-:W-:Y:S05]  /*bd50*/  RET.REL.NODEC R2 `(_ZN7cutlass13device_kernelINS_4gemm6kernel13GemmUniversalIN4cute5tupleIJiiiiEEENS1_10collective13CollectiveMmaINS1_35MainloopSm100TmaUmmaWarpSpecializedILi52ELi2ELi4ENS5_IJNS4_1CILi4EEENSA_ILi2EEENSA_ILi1EEEEEEEENS5_IJNSA_ILi128EEESG_NSA_ILi32EEEEEENS_12float_e5m2_tENS5_IJlSD_lEEESJ_SK_NS4_8TiledMMAINS4_8MMA_AtomIJNS4_10MMA_TraitsINS4_25SM100_MMA_F8F6F4_2x1SM_SSEJSJ_SJ_fSG_SG_NS4_17integral_constantINS4_4UMMA5MajorELSR_0EEESS_NSP_INSQ_7ScaleInELST_0EEESU_EEEEEENS4_6LayoutINS5_IJSD_SD_SD_EEENS5_IJNSA_ILi0EEESZ_SZ_EEEEENS5_IJNS4_10UnderscoreES12_S12_EEEEENS4_28SM100_TMA_2SM_LOAD_MULTICASTENS4_14ComposedLayoutINS4_7SwizzleILi1ELi4ELi3EEENS4_18smem_ptr_flag_bitsILi8EEENSX_INS5_IJNSA_ILi8EEESH_EEENS5_IJSH_SD_EEEEEEEvNS4_8identityES15_S1F_vS1G_EENS_8epilogue10collective18CollectiveEpilogueINS1I_23Sm100TmaWarpSpecializedILi2ELi2ELi32ELb0ELb0EEEJNS5_IJNSA_ILi64EEESG_SH_EEENS5_IJNSX_IS1N_SD_EENSX_INS5_IJSH_SC_EEENS5_IJSD_S1N_EEEEEEEESJ_SK_SJ_SK_NS1I_6fusion15FusionCallbacksIS1M_NS1U_17LinearCombinationISJ_fSJ_fLNS_15FloatRoundStyleE2EEES1O_S1T_JEEENS4_5SM1004TMEM4LOAD26SM100_TMEM_LOAD_32dp32b32xENS4_13SM90_TMA_LOADES1F_NS4_39AutoVectorizingCopyWithAssumedAlignmentILi128EEENS4_14SM90_TMA_STOREES1F_S26_S26_EEEvvEEEEvNT_6ParamsE) ;  /* 0xffffff4002a87950 */ /* 0x000fea0003c3ffff */
        .weak           $__internal_1_$__cuda_sm10x_tcgen05_guardrail_trap_phase_invalid_during_alloc
        .type           $__internal_1_$__cuda_sm10x_tcgen05_guardrail_trap_phase_invalid_during_alloc,@function
        .size           $__internal_1_$__cuda_sm10x_tcgen05_guardrail_trap_phase_invalid_during_alloc,($__internal_2_$__cuda_sm10x_tcgen05_guardrail_trap_unallocated_columns_being_dealloced - $__internal_1_$__cuda_sm10x_tcgen05_guardrail_trap_phase_invalid_during_alloc)
$__internal_1_$__cuda_sm10x_tcgen05_guardrail_trap_phase_invalid_during_alloc:
[----:B------:R-:W-:Y:S05]  /*bd60*/  BPT.TRAP 0x1 ;  /* 0x000000040000795c */ /* 0x000fea0000300000 */
[----:B------:R-:W-:-:S04]  /*bd70*/  MOV R5, 0x0 ;  /* 0x0000000000057802 */ /* 0x000fc80000000f00 */
[----:B------:R-:W-:Y:S05]  /*bd80*/  RET.REL.NODEC R4 `(_ZN7cutlass13device_kernelINS_4gemm6kernel13GemmUniversalIN4cute5tupleIJiiiiEEENS1_10collective13CollectiveMmaINS1_35MainloopSm100TmaUmmaWarpSpecializedILi52ELi2ELi4ENS5_IJNS4_1CILi4EEENSA_ILi2EEENSA_ILi1EEEEEEEENS5_IJNSA_ILi128EEESG_NSA_ILi32EEEEEENS_12float_e5m2_tENS5_IJlSD_lEEESJ_SK_NS4_8TiledMMAINS4_8MMA_AtomIJNS4_10MMA_TraitsINS4_25SM100_MMA_F8F6F4_2x1SM_SSEJSJ_SJ_fSG_SG_NS4_17integral_constantINS4_4UMMA5MajorELSR_0EEESS_NSP_INSQ_7ScaleInELST_0EEESU_EEEEEENS4_6LayoutINS5_IJSD_SD_SD_EEENS5_IJNSA_ILi0EEESZ_SZ_EEEEENS5_IJNS4_10UnderscoreES12_S12_EEEEENS4_28SM100_TMA_2SM_LOAD_MULTICASTENS4_14ComposedLayoutINS4_7SwizzleILi1ELi4ELi3EEENS4_18smem_ptr_flag_bitsILi8EEENSX_INS5_IJNSA_ILi8EEESH_EEENS5_IJSH_SD_EEEEEEEvNS4_8identityES15_S1F_vS1G_EENS_8epilogue10collective18CollectiveEpilogueINS1I_23Sm100TmaWarpSpecializedILi2ELi2ELi32ELb0ELb0EEEJNS5_IJNSA_ILi64EEESG_SH_EEENS5_IJNSX_IS1N_SD_EENSX_INS5_IJSH_SC_EEENS5_IJSD_S1N_EEEEEEEESJ_SK_SJ_SK_NS1I_6fusion15FusionCallbacksIS1M_NS1U_17LinearCombinationISJ_fSJ_fLNS_15FloatRoundStyleE2EEES1O_S1T_JEEENS4_5SM1004TMEM4LOAD26SM100_TMEM_LOAD_32dp32b32xENS4_13SM90_TMA_LOADES1F_NS4_39AutoVectorizingCopyWithAssumedAlignmentILi128EEENS4_14SM90_TMA_STOREES1F_S26_S26_EEEvvEEEEvNT_6ParamsE) ;  /* 0xffffff40049c7950 */ /* 0x000fea0003c3ffff */
        .weak           $__internal_2_$__cuda_sm10x_tcgen05_guardrail_trap_unallocated_columns_being_dealloced
        .type           $__internal_2_$__cuda_sm10x_tcgen05_guardrail_trap_unallocated_columns_being_dealloced,@function
        .size           $__internal_2_$__cuda_sm10x_tcgen05_guardrail_trap_unallocated_columns_being_dealloced,(.L_x_308 - $__internal_2_$__cuda_sm10x_tcgen05_guardrail_trap_unallocated_columns_being_dealloced)
$__internal_2_$__cuda_sm10x_tcgen05_guardrail_trap_unallocated_columns_being_dealloced:
[----:B------:R-:W-:Y:S05]  /*bd90*/  BPT.TRAP 0x1 ;  /* 0x000000040000795c */ /* 0x000fea0000300000 */
[----:B------:R-:W-:-:S04]  /*bda0*/  HFMA2 R3, -RZ, RZ, 0, 0 ;  /* 0x00000000ff037431 */ /* 0x000fc800000001ff */
[----:B------:R-:W-:Y:S05]  /*bdb0*/  RET.REL.NODEC R2 `(_ZN7cutlass13device_kernelINS_4gemm6kernel13GemmUniversalIN4cute5tupleIJiiiiEEENS1_10collective13CollectiveMmaINS1_35MainloopSm100TmaUmmaWarpSpecializedILi52ELi2ELi4ENS5_IJNS4_1CILi4EEENSA_ILi2EEENSA_ILi1EEEEEEEENS5_IJNSA_ILi128EEESG_NSA_ILi32EEEEEENS_12float_e5m2_tENS5_IJlSD_lEEESJ_SK_NS4_8TiledMMAINS4_8MMA_AtomIJNS4_10MMA_TraitsINS4_25SM100_MMA_F8F6F4_2x1SM_SSEJSJ_SJ_fSG_SG_NS4_17integral_constantINS4_4UMMA5MajorELSR_0EEESS_NSP_INSQ_7ScaleInELST_0EEESU_EEEEEENS4_6LayoutINS5_IJSD_SD_SD_EEENS5_IJNSA_ILi0EEESZ_SZ_EEEEENS5_IJNS4_10UnderscoreES12_S12_EEEEENS4_28SM100_TMA_2SM_LOAD_MULTICASTENS4_14ComposedLayoutINS4_7SwizzleILi1ELi4ELi3EEENS4_18smem_ptr_flag_bitsILi8EEENSX_INS5_IJNSA_ILi8EEESH_EEENS5_IJSH_SD_EEEEEEEvNS4_8identityES15_S1F_vS1G_EENS_8epilogue10collective18CollectiveEpilogueINS1I_23Sm100TmaWarpSpecializedILi2ELi2ELi32ELb0ELb0EEEJNS5_IJNSA_ILi64EEESG_SH_EEENS5_IJNSX_IS1N_SD_EENSX_INS5_IJSH_SC_EEENS5_IJSD_S1N_EEEEEEEESJ_SK_SJ_SK_NS1I_6fusion15FusionCallbacksIS1M_NS1U_17LinearCombinationISJ_fSJ_fLNS_15FloatRoundStyleE2EEES1O_S1T_JEEENS4_5SM1004TMEM4LOAD26SM100_TMEM_LOAD_32dp32b32xENS4_13SM90_TMA_LOADES1F_NS4_39AutoVectorizingCopyWithAssumedAlignmentILi128EEENS4_14SM90_TMA_STOREES1F_S26_S26_EEEvvEEEEvNT_6ParamsE) ;  /* 0xffffff4002907950 */ /* 0x000fea0003c3ffff */
.L_x_307:
[----:B------:R-:W-:-:S00]  /*bdc0*/  BRA `(.L_x_307) ;  /* 0xfffffffc00fc7947 */ /* 0x000fc0000383ffff */
[----:B------:R-:W-:-:S00]  /*bdd0*/  NOP ;  /* 0x0000000000007918 */ /* 0x000fc00000000000 */
        /* <DEDUP_REMOVED lines=10> */
.L_x_308:


//--------------------- .nv.global.init           --------------------------
	.section	.nv.global.init,"aw",@progbits
.nv.global.init:
	.type		$str$27,@object
	.size		$str$27,($str$28 - $str$27)
$str$27:
        /*0000*/ 	.byte	0x28, 0x61, 0x64, 0x64, 0x72, 0x65, 0x73, 0x73, 0x20, 0x26, 0x20, 0x6d, 0x61, 0x73, 0x6b, 0x29
        /*0010*/ 	.byte	0x20, 0x3d, 0x3d, 0x20, 0x30, 0x00
	.type		$str$28,@object
	.size		$str$28,($str$26 - $str$28)
$str$28:
        /*0016*/ 	.byte	0x2f, 0x74, 0x6d, 0x70, 0x2f, 0x63, 0x75, 0x74, 0x6c, 0x61, 0x73, 0x73, 0x5f, 0x73, 0x77, 0x65
        /*0026*/ 	.byte	0x65, 0x70, 0x5f, 0x73, 0x72, 0x63, 0x2f, 0x69, 0x6e, 0x63, 0x6c, 0x75, 0x64, 0x65, 0x2f, 0x63
        /*0036*/ 	.byte	0x75, 0x74, 0x65, 0x2f, 0x70, 0x6f, 0x69, 0x6e, 0x74, 0x65, 0x72, 0x5f, 0x66, 0x6c, 0x61, 0x67
        /*0046*/ 	.byte	0x67, 0x65, 0x64, 0x2e, 0x68, 0x70, 0x70, 0x00
	.type		$str$26,@object
	.size		$str$26,($str$25 - $str$26)
$str$26:
        /*004e*/ 	.byte	0x2f, 0x74, 0x6d, 0x70, 0x2f, 0x63, 0x75, 0x74, 0x6c, 0x61, 0x73, 0x73, 0x5f, 0x73, 0x77, 0x65
        /*005e*/ 	.byte	0x65, 0x70, 0x5f, 0x73, 0x72, 0x63, 0x2f, 0x69, 0x6e, 0x63, 0x6c, 0x75, 0x64, 0x65, 0x2f, 0x63
        /*006e*/ 	.byte	0x75, 0x74, 0x65, 0x2f, 0x61, 0x74, 0x6f, 0x6d, 0x2f, 0x63, 0x6f, 0x70, 0x79, 0x5f, 0x74, 0x72
        /*007e*/ 	.byte	0x61, 0x69, 0x74, 0x73, 0x5f, 0x73, 0x6d, 0x31, 0x30, 0x30, 0x2e, 0x68, 0x70, 0x70, 0x00
	.type		$str$25,@object
	.size		$str$25,(__unnamed_1 - $str$25)
$str$25:
        /*008d*/ 	.byte	0x28, 0x28, 0x75, 0x69, 0x6e, 0x74, 0x33, 0x32, 0x5f, 0x74, 0x28, 0x74, 0x68, 0x72, 0x65, 0x61
        /*009d*/ 	.byte	0x64, 0x49, 0x64, 0x78, 0x2e, 0x78, 0x29, 0x20, 0x2f, 0x20, 0x33, 0x32, 0x29, 0x20, 0x25, 0x20
        /*00ad*/ 	.byte	0x34, 0x29, 0x20, 0x3d, 0x3d, 0x20, 0x28, 0x28, 0x28, 0x74, 0x6d, 0x65, 0x6d, 0x5f, 0x61, 0x64
        /*00bd*/ 	.byte	0x64, 0x72, 0x20, 0x3e, 0x3e, 0x20, 0x31, 0x36, 0x29, 0x20, 0x2f, 0x20, 0x33, 0x32, 0x29, 0x20
        /*00cd*/ 	.byte	0x25, 0x20, 0x34, 0x29, 0x00
	.type		__unnamed_1,@object
	.size		__unnamed_1,(__unnamed_2 - __unnamed_1)
__unnamed_1:
        /*00d2*/ 	.byte	0x61, 0x75, 0x74, 0x6f, 0x20, 0x63, 0x75, 0x74, 0x65, 0x3a, 0x3a, 0x61, 0x73, 0x5f, 0x70, 0x6f
        /* <DEDUP_REMOVED lines=24> */
        /*0262*/ 	.byte	0x3a, 0x3a, 0x43, 0x3c, 0x34, 0x30, 0x39, 0x36, 0x3e, 0x3e, 0x3e, 0x3e, 0x5d, 0x00
	.type		__unnamed_2,@object
	.size		__unnamed_2,(.L_2 - __unnamed_2)
__unnamed_2:
        /* <DEDUP_REMOVED lines=40> */
        /*04f0*/ 	.byte	0x74, 0x65, 0x3a, 0x3a, 0x43, 0x3c, 0x30, 0x3e, 0x3e, 0x3e, 0x3e, 0x5d, 0x00
.L_2:


//--------------------- .nv.shared._ZN7cutlass13device_kernelINS_4gemm6kernel13GemmUniversalIN4cute5tupleIJiiiiEEENS1_10collective13CollectiveMmaINS1_35MainloopSm100TmaUmmaWarpSpecializedILi52ELi2ELi4ENS5_IJNS4_1CILi4EEENSA_ILi2EEENSA_ILi1EEEEEEEENS5_IJNSA_ILi128EEESG_NSA_ILi32EEEEEENS_12float_e5m2_tENS5_IJlSD_lEEESJ_SK_NS4_8TiledMMAINS4_8MMA_AtomIJNS4_10MMA_TraitsINS4_25SM100_MMA_F8F6F4_2x1SM_SSEJSJ_SJ_fSG_SG_NS4_17integral_constantINS4_4UMMA5MajorELSR_0EEESS_NSP_INSQ_7ScaleInELST_0EEESU_EEEEEENS4_6LayoutINS5_IJSD_SD_SD_EEENS5_IJNSA_ILi0EEESZ_SZ_EEEEENS5_IJNS4_10UnderscoreES12_S12_EEEEENS4_28SM100_TMA_2SM_LOAD_MULTICASTENS4_14ComposedLayoutINS4_7SwizzleILi1ELi4ELi3EEENS4_18smem_ptr_flag_bitsILi8EEENSX_INS5_IJNSA_ILi8EEESH_EEENS5_IJSH_SD_EEEEEEEvNS4_8identityES15_S1F_vS1G_EENS_8epilogue10collective18CollectiveEpilogueINS1I_23Sm100TmaWarpSpecializedILi2ELi2ELi32ELb0ELb0EEEJNS5_IJNSA_ILi64EEESG_SH_EEENS5_IJNSX_IS1N_SD_EENSX_INS5_IJSH_SC_EEENS5_IJSD_S1N_EEEEEEEESJ_SK_SJ_SK_NS1I_6fusion15FusionCallbacksIS1M_NS1U_17LinearCombinationISJ_fSJ_fLNS_15FloatRoundStyleE2EEES1O_S1T_JEEENS4_5SM1004TMEM4LOAD26SM100_TMEM_LOAD_32dp32b32xENS4_13SM90_TMA_LOADES1F_NS4_39AutoVectorizingCopyWithAssumedAlignmentILi128EEENS4_14SM90_TMA_STOREES1F_S26_S26_EEEvvEEEEvNT_6ParamsE --------------------------
	.section	.nv.shared._ZN7cutlass13device_kernelINS_4gemm6kernel13GemmUniversalIN4cute5tupleIJiiiiEEENS1_10collective13CollectiveMmaINS1_35MainloopSm100TmaUmmaWarpSpecializedILi52ELi2ELi4ENS5_IJNS4_1CILi4EEENSA_ILi2EEENSA_ILi1EEEEEEEENS5_IJNSA_ILi128EEESG_NSA_ILi32EEEEEENS_12float_e5m2_tENS5_IJlSD_lEEESJ_SK_NS4_8TiledMMAINS4_8MMA_AtomIJNS4_10MMA_TraitsINS4_25SM100_MMA_F8F6F4_2x1SM_SSEJSJ_SJ_fSG_SG_NS4_17integral_constantINS4_4UMMA5MajorELSR_0EEESS_NSP_INSQ_7ScaleInELST_0EEESU_EEEEEENS4_6LayoutINS5_IJSD_SD_SD_EEENS5_IJNSA_ILi0EEESZ_SZ_EEEEENS5_IJNS4_10UnderscoreES12_S12_EEEEENS4_28SM100_TMA_2SM_LOAD_MULTICASTENS4_14ComposedLayoutINS4_7SwizzleILi1ELi4ELi3EEENS4_18smem_ptr_flag_bitsILi8EEENSX_INS5_IJNSA_ILi8EEESH_EEENS5_IJSH_SD_EEEEEEEvNS4_8identityES15_S1F_vS1G_EENS_8epilogue10collective18CollectiveEpilogueINS1I_23Sm100TmaWarpSpecializedILi2ELi2ELi32ELb0ELb0EEEJNS5_IJNSA_ILi64EEESG_SH_EEENS5_IJNSX_IS1N_SD_EENSX_INS5_IJSH_SC_EEENS5_IJSD_S1N_EEEEEEEESJ_SK_SJ_SK_NS1I_6fusion15FusionCallbacksIS1M_NS1U_17LinearCombinationISJ_fSJ_fLNS_15FloatRoundStyleE2EEES1O_S1T_JEEENS4_5SM1004TMEM4LOAD26SM100_TMEM_LOAD_32dp32b32xENS4_13SM90_TMA_LOADES1F_NS4_39AutoVectorizingCopyWithAssumedAlignmentILi128EEENS4_14SM90_TMA_STOREES1F_S26_S26_EEEvvEEEEvNT_6ParamsE,"aw",@nobits
	.sectionflags	@""
	.align	16
	.zero		1024


//--------------------- .nv.shared.reserved.0     --------------------------
	.section	.nv.shared.reserved.0,"aw",@nobits
	.weak		__nv_reservedSMEM_offset_0_alias
	.size		__nv_reservedSMEM_offset_0_alias, 0, 64
	.other		__nv_reservedSMEM_offset_0_alias,@"STO_CUDA_RESERVED_SHARED STV_DEFAULT"
__nv_reservedSMEM_offset_0_alias:
	.zero		0
.nv.shared.reserved.0:
	.zero		64
	.weak		__nv_reservedSMEM_tcgen05_partition
	.type		__nv_reservedSMEM_tcgen05_partition,@object
	.size		__nv_reservedSMEM_tcgen05_partition,(.L_0 - __nv_reservedSMEM_tcgen05_partition)
__nv_reservedSMEM_tcgen05_partition:
	.zero		32
.L_0:


//--------------------- .nv.global                --------------------------
	.section	.nv.global,"aw",@nobits
.nv.global:
	.type		_ZN40_INTERNAL_935dd12e_4_k_cu_3d86a205_359084cute1_E,@object
	.size		_ZN40_INTERNAL_935dd12e_4_k_cu_3d86a205_359084cute1_E,(_ZN40_INTERNAL_935dd12e_4_k_cu_3d86a205_359084cuda3std3__45__cpo6cbeginE - _ZN40_INTERNAL_935dd12e_4_k_cu_3d86a205_359084cute1_E)
_ZN40_INTERNAL_935dd12e_4_k_cu_3d86a205_359084cute1_E:
	.zero		1
	.type		_ZN40_INTERNAL_935dd12e_4_k_cu_3d86a205_359084cuda3std3__45__cpo6cbeginE,@object
	.size		_ZN40_INTERNAL_935dd12e_4_k_cu_3d86a205_359084cuda3std3__45__cpo6cbeginE,(_ZN40_INTERNAL_935dd12e_4_k_cu_3d86a205_359084cuda3std3__48in_placeE - _ZN40_INTERNAL_935dd12e_4_k_cu_3d86a205_359084cuda3std3__45__cpo6cbeginE)
_ZN40_INTERNAL_935dd12e_4_k_cu_3d86a205_359084cuda3std3__45__cpo6cbeginE:
	.zero		1
	.type		_ZN40_INTERNAL_935dd12e_4_k_cu_3d86a205_359084cuda3std3__48in_placeE,@object
	.size		_ZN40_INTERNAL_935dd12e_4_k_cu_3d86a205_359084cuda3std3__48in_placeE,(_ZN40_INTERNAL_935dd12e_4_k_cu_3d86a205_359084cuda3std6ranges3__45__cpo9iter_moveE - _ZN40_INTERNAL_935dd12e_4_k_cu_3d86a205_359084cuda3std3__48in_placeE)
_ZN40_INTERNAL_935dd12e_4_k_cu_3d86a205_359084cuda3std3__48in_placeE:
	.zero		1
	.type		_ZN40_INTERNAL_935dd12e_4_k_cu_3d86a205_359084cuda3std6ranges3__45__cpo9iter_moveE,@object
	.size		_ZN40_INTERNAL_935dd12e_4_k_cu_3d86a205_359084cuda3std6ranges3__45__cpo9iter_moveE,(_ZN40_INTERNAL_935dd12e_4_k_cu_3d86a205_359084cuda3std3__45__cpo5beginE - _ZN40_INTERNAL_935dd12e_4_k_cu_3d86a205_359084cuda3std6ranges3__45__cpo9iter_moveE)
_ZN40_INTERNAL_935dd12e_4_k_cu_3d86a205_359084cuda3std6ranges3__45__cpo9iter_moveE:
	.zero		1
	.type		_ZN40_INTERNAL_935dd12e_4_k_cu_3d86a205_359084cuda3std3__45__cpo5beginE,@object
	.size		_ZN40_INTERNAL_935dd12e_4_k_cu_3d86a205_359084cuda3std3__45__cpo5beginE,(_ZN40_INTERNAL_935dd12e_4_k_cu_3d86a205_359084cuda3std3__442_GLOBAL__N__935dd12e_4_k_cu_3d86a205_359086ignoreE - _ZN40_INTERNAL_935dd12e_4_k_cu_3d86a205_359084cuda3std3__45__cpo5beginE)
_ZN40_INTERNAL_935dd12e_4_k_cu_3d86a205_359084cuda3std3__45__cpo5beginE:
	.zero		1
	.type		_ZN40_INTERNAL_935dd12e_4_k_cu_3d86a205_359084cuda3std3__442_GLOBAL__N__935dd12e_4_k_cu_3d86a205_359086ignoreE,@object
	.size		_ZN40_INTERNAL_935dd12e_4_k_cu_3d86a205_359084cuda3std3__442_GLOBAL__N__935dd12e_4_k_cu_3d86a205_359086ignoreE,(_ZN40_INTERNAL_935dd12e_4_k_cu_3d86a205_359084cute7productE - _ZN40_INTERNAL_935dd12e_4_k_cu_3d86a205_359084cuda3std3__442_GLOBAL__N__935dd12e_4_k_cu_3d86a205_359086ignoreE)
_ZN40_INTERNAL_935dd12e_4_k_cu_3d86a205_359084cuda3std3__442_GLOBAL__N__935dd12e_4_k_cu_3d86a205_359086ignoreE:
	.zero		1
	.type		_ZN40_INTERNAL_935dd12e_4_k_cu_3d86a205_359084cute7productE,@object
	.size		_ZN40_INTERNAL_935dd12e_4_k_cu_3d86a205_359084cute7productE,(_ZN40_INTERNAL_935dd12e_4_k_cu_3d86a205_359084cuda3std3__45__cpo3endE - _ZN40_INTERNAL_935dd12e_4_k_cu_3d86a205_359084cute7productE)
_ZN40_INTERNAL_935dd12e_4_k_cu_3d86a205_359084cute7productE:
	.zero		1
	.type		_ZN40_INTERNAL_935dd12e_4_k_cu_3d86a205_359084cuda3std3__45__cpo3endE,@object
	.size		_ZN40_INTERNAL_935dd12e_4_k_cu_3d86a205_359084cuda3std3__45__cpo3endE,(_ZN40_INTERNAL_935dd12e_4_k_cu_3d86a205_359084cuda3std3__419piecewise_constructE - _ZN40_INTERNAL_935dd12e_4_k_cu_3d86a205_359084cuda3std3__45__cpo3endE)
_ZN40_INTERNAL_935dd12e_4_k_cu_3d86a205_359084cuda3std3__45__cpo3endE:
	.zero		1
	.type		_ZN40_INTERNAL_935dd12e_4_k_cu_3d86a205_359084cuda3std3__419piecewise_constructE,@object
	.size		_ZN40_INTERNAL_935dd12e_4_k_cu_3d86a205_359084cuda3std3__419piecewise_constructE,(_ZN40_INTERNAL_935dd12e_4_k_cu_3d86a205_359084cuda3std3__45__cpo4cendE - _ZN40_INTERNAL_935dd12e_4_k_cu_3d86a205_359084cuda3std3__419piecewise_constructE)
_ZN40_INTERNAL_935dd12e_4_k_cu_3d86a205_359084cuda3std3__419piecewise_constructE:
	.zero		1
	.type		_ZN40_INTERNAL_935dd12e_4_k_cu_3d86a205_359084cuda3std3__45__cpo4cendE,@object
	.size		_ZN40_INTERNAL_935dd12e_4_k_cu_3d86a205_359084cuda3std3__45__cpo4cendE,(_ZN40_INTERNAL_935dd12e_4_k_cu_3d86a205_359084cuda3std6ranges3__45__cpo4swapE - _ZN40_INTERNAL_935dd12e_4_k_cu_3d86a205_359084cuda3std3__45__cpo4cendE)
_ZN40_INTERNAL_935dd12e_4_k_cu_3d86a205_359084cuda3std3__45__cpo4cendE:
	.zero		1
	.type		_ZN40_INTERNAL_935dd12e_4_k_cu_3d86a205_359084cuda3std6ranges3__45__cpo4swapE,@object
	.size		_ZN40_INTERNAL_935dd12e_4_k_cu_3d86a205_359084cuda3std6ranges3__45__cpo4swapE,(.L_10 - _ZN40_INTERNAL_935dd12e_4_k_cu_3d86a205_359084cuda3std6ranges3__45__cpo4swapE)
_ZN40_INTERNAL_935dd12e_4_k_cu_3d86a205_359084cuda3std6ranges3__45__cpo4swapE:
	.zero		1
.L_10:


//--------------------- .nv.constant0._ZN7cutlass13device_kernelINS_4gemm6kernel13GemmUniversalIN4cute5tupleIJiiiiEEENS1_10collective13CollectiveMmaINS1_35MainloopSm100TmaUmmaWarpSpecializedILi52ELi2ELi4ENS5_IJNS4_1CILi4EEENSA_ILi2EEENSA_ILi1EEEEEEEENS5_IJNSA_ILi128EEESG_NSA_ILi32EEEEEENS_12float_e5m2_tENS5_IJlSD_lEEESJ_SK_NS4_8TiledMMAINS4_8MMA_AtomIJNS4_10MMA_TraitsINS4_25SM100_MMA_F8F6F4_2x1SM_SSEJSJ_SJ_fSG_SG_NS4_17integral_constantINS4_4UMMA5MajorELSR_0EEESS_NSP_INSQ_7ScaleInELST_0EEESU_EEEEEENS4_6LayoutINS5_IJSD_SD_SD_EEENS5_IJNSA_ILi0EEESZ_SZ_EEEEENS5_IJNS4_10UnderscoreES12_S12_EEEEENS4_28SM100_TMA_2SM_LOAD_MULTICASTENS4_14ComposedLayoutINS4_7SwizzleILi1ELi4ELi3EEENS4_18smem_ptr_flag_bitsILi8EEENSX_INS5_IJNSA_ILi8EEESH_EEENS5_IJSH_SD_EEEEEEEvNS4_8identityES15_S1F_vS1G_EENS_8epilogue10collective18CollectiveEpilogueINS1I_23Sm100TmaWarpSpecializedILi2ELi2ELi32ELb0ELb0EEEJNS5_IJNSA_ILi64EEESG_SH_EEENS5_IJNSX_IS1N_SD_EENSX_INS5_IJSH_SC_EEENS5_IJSD_S1N_EEEEEEEESJ_SK_SJ_SK_NS1I_6fusion15FusionCallbacksIS1M_NS1U_17LinearCombinationISJ_fSJ_fLNS_15FloatRoundStyleE2EEES1O_S1T_JEEENS4_5SM1004TMEM4LOAD26SM100_TMEM_LOAD_32dp32b32xENS4_13SM90_TMA_LOADES1F_NS4_39AutoVectorizingCopyWithAssumedAlignmentILi128EEENS4_14SM90_TMA_STOREES1F_S26_S26_EEEvvEEEEvNT_6ParamsE --------------------------
	.section	.nv.constant0._ZN7cutlass13device_kernelINS_4gemm6kernel13GemmUniversalIN4cute5tupleIJiiiiEEENS1_10collective13CollectiveMmaINS1_35MainloopSm100TmaUmmaWarpSpecializedILi52ELi2ELi4ENS5_IJNS4_1CILi4EEENSA_ILi2EEENSA_ILi1EEEEEEEENS5_IJNSA_ILi128EEESG_NSA_ILi32EEEEEENS_12float_e5m2_tENS5_IJlSD_lEEESJ_SK_NS4_8TiledMMAINS4_8MMA_AtomIJNS4_10MMA_TraitsINS4_25SM100_MMA_F8F6F4_2x1SM_SSEJSJ_SJ_fSG_SG_NS4_17integral_constantINS4_4UMMA5MajorELSR_0EEESS_NSP_INSQ_7ScaleInELST_0EEESU_EEEEEENS4_6LayoutINS5_IJSD_SD_SD_EEENS5_IJNSA_ILi0EEESZ_SZ_EEEEENS5_IJNS4_10UnderscoreES12_S12_EEEEENS4_28SM100_TMA_2SM_LOAD_MULTICASTENS4_14ComposedLayoutINS4_7SwizzleILi1ELi4ELi3EEENS4_18smem_ptr_flag_bitsILi8EEENSX_INS5_IJNSA_ILi8EEESH_EEENS5_IJSH_SD_EEEEEEEvNS4_8identityES15_S1F_vS1G_EENS_8epilogue10collective18CollectiveEpilogueINS1I_23Sm100TmaWarpSpecializedILi2ELi2ELi32ELb0ELb0EEEJNS5_IJNSA_ILi64EEESG_SH_EEENS5_IJNSX_IS1N_SD_EENSX_INS5_IJSH_SC_EEENS5_IJSD_S1N_EEEEEEEESJ_SK_SJ_SK_NS1I_6fusion15FusionCallbacksIS1M_NS1U_17LinearCombinationISJ_fSJ_fLNS_15FloatRoundStyleE2EEES1O_S1T_JEEENS4_5SM1004TMEM4LOAD26SM100_TMEM_LOAD_32dp32b32xENS4_13SM90_TMA_LOADES1F_NS4_39AutoVectorizingCopyWithAssumedAlignmentILi128EEENS4_14SM90_TMA_STOREES1F_S26_S26_EEEvvEEEEvNT_6ParamsE,"a",@progbits
	.sectionflags	@""
	.align	4
.nv.constant0._ZN7cutlass13device_kernelINS_4gemm6kernel13GemmUniversalIN4cute5tupleIJiiiiEEENS1_10collective13CollectiveMmaINS1_35MainloopSm100TmaUmmaWarpSpecializedILi52ELi2ELi4ENS5_IJNS4_1CILi4EEENSA_ILi2EEENSA_ILi1EEEEEEEENS5_IJNSA_ILi128EEESG_NSA_ILi32EEEEEENS_12float_e5m2_tENS5_IJlSD_lEEESJ_SK_NS4_8TiledMMAINS4_8MMA_AtomIJNS4_10MMA_TraitsINS4_25SM100_MMA_F8F6F4_2x1SM_SSEJSJ_SJ_fSG_SG_NS4_17integral_constantINS4_4UMMA5MajorELSR_0EEESS_NSP_INSQ_7ScaleInELST_0EEESU_EEEEEENS4_6LayoutINS5_IJSD_SD_SD_EEENS5_IJNSA_ILi0EEESZ_SZ_EEEEENS5_IJNS4_10UnderscoreES12_S12_EEEEENS4_28SM100_TMA_2SM_LOAD_MULTICASTENS4_14ComposedLayoutINS4_7SwizzleILi1ELi4ELi3EEENS4_18smem_ptr_flag_bitsILi8EEENSX_INS5_IJNSA_ILi8EEESH_EEENS5_IJSH_SD_EEEEEEEvNS4_8identityES15_S1F_vS1G_EENS_8epilogue10collective18CollectiveEpilogueINS1I_23Sm100TmaWarpSpecializedILi2ELi2ELi32ELb0ELb0EEEJNS5_IJNSA_ILi64EEESG_SH_EEENS5_IJNSX_IS1N_SD_EENSX_INS5_IJSH_SC_EEENS5_IJSD_S1N_EEEEEEEESJ_SK_SJ_SK_NS1I_6fusion15FusionCallbacksIS1M_NS1U_17LinearCombinationISJ_fSJ_fLNS_15FloatRoundStyleE2EEES1O_S1T_JEEENS4_5SM1004TMEM4LOAD26SM100_TMEM_LOAD_32dp32b32xENS4_13SM90_TMA_LOADES1F_NS4_39AutoVectorizingCopyWithAssumedAlignmentILi128EEENS4_14SM90_TMA_STOREES1F_S26_S26_EEEvvEEEEvNT_6ParamsE:
	.zero		2944


//--------------------- SYMBOLS --------------------------

	.type		.nv.reservedSmem.offset0,@object
	.size		.nv.reservedSmem.offset0,0x4
	.type		.nv.reservedSmem.cap,@object
	.size		.nv.reservedSmem.cap,0x4
	.type		__assertfail,@function
